	.target	sm_90a

	.elftype	@"ET_EXEC"


//--------------------- .note.nv.tkinfo           --------------------------
	.section	.note.nv.tkinfo,"",@"SHT_NOTE"
	.sectionflags	@"SHF_NOTE_NV_TKINFO"
	.tkinfo
        /*0018*/ 	.word	0x00000002
        /*0030*/ 	.string	""
        /*0030*/ 	.string	"ptxas"
        /*0030*/ 	.string	"Cuda compilation tools, release 13.0, V13.0.88"
        /*0030*/ 	.string	"Build cuda_13.0.r13.0/compiler.36424714_0"
        /*0030*/ 	.string	"-v  -suppress-debug-info  -lineinfo  -arch sm_90a "



//--------------------- .note.nv.cuinfo           --------------------------
	.section	.note.nv.cuinfo,"",@"SHT_NOTE"
	.sectionflags	@"SHF_NOTE_NV_CUINFO"
        /*0018*/ 	.short	0x0002
        /*001a*/ 	.short	0x005a
        /*001c*/ 	.short	0x0082
	.zero		2


//--------------------- .nv.info                  --------------------------
	.section	.nv.info,"",@"SHT_CUDA_INFO"
	.align	4


	//----- nvinfo : EIATTR_REGCOUNT
	.align		4
        /*0000*/ 	.byte	0x04, 0x2f
        /*0002*/ 	.short	(.L_1 - .L_0)
	.align		4
.L_0:
        /*0004*/ 	.word	index@(matmul_kernel)
        /*0008*/ 	.word	0x00000020


	//----- nvinfo : EIATTR_FRAME_SIZE
	.align		4
.L_1:
        /*000c*/ 	.byte	0x04, 0x11
        /*000e*/ 	.short	(.L_3 - .L_2)
	.align		4
.L_2:
        /*0010*/ 	.word	index@(matmul_kernel)
        /*0014*/ 	.word	0x000039f0


	//----- nvinfo : EIATTR_MIN_STACK_SIZE
	.align		4
.L_3:
        /*0018*/ 	.byte	0x04, 0x12
        /*001a*/ 	.short	(.L_5 - .L_4)
	.align		4
.L_4:
        /*001c*/ 	.word	index@(matmul_kernel)
        /*0020*/ 	.word	0x000039f0
.L_5:


//--------------------- .nv.compat                --------------------------
	.section	.nv.compat,"",@"SHT_CUDA_COMPAT_INFO"
	.align	4
        /*0000*/ 	.byte	0x02, 0x09, 0x01, 0x00, 0x02, 0x02, 0x01, 0x00, 0x02, 0x05, 0x05, 0x00, 0x03, 0x07, 0x01, 0x01
        /*0010*/ 	.byte	0x02, 0x03, 0x00, 0x00, 0x02, 0x06, 0x01, 0x00, 0x04, 0x0b, 0x08, 0x00, 0x00, 0x00, 0x00, 0x00
        /*0020*/ 	.byte	0x00, 0x00, 0x00, 0x00


//--------------------- .nv.info.matmul_kernel    --------------------------
	.section	.nv.info.matmul_kernel,"",@"SHT_CUDA_INFO"
	.sectionflags	@""
	.align	4


	//----- nvinfo : EIATTR_CUDA_API_VERSION
	.align		4
        /*0000*/ 	.byte	0x04, 0x37
        /*0002*/ 	.short	(.L_7 - .L_6)
.L_6:
        /*0004*/ 	.word	0x00000082


	//----- nvinfo : EIATTR_KPARAM_INFO
	.align		4
.L_7:
        /*0008*/ 	.byte	0x04, 0x17
        /*000a*/ 	.short	(.L_9 - .L_8)
.L_8:
        /*000c*/ 	.word	0x00000000
        /*0010*/ 	.short	0x000d
        /*0012*/ 	.short	0x0048
        /*0014*/ 	.byte	0x00, 0xf4, 0x21, 0x00


	//----- nvinfo : EIATTR_KPARAM_INFO
	.align		4
.L_9:
        /*0018*/ 	.byte	0x04, 0x17
        /*001a*/ 	.short	(.L_11 - .L_10)
.L_10:
        /*001c*/ 	.word	0x00000000
        /*0020*/ 	.short	0x000c
        /*0022*/ 	.short	0x0040
        /*0024*/ 	.byte	0x00, 0xf4, 0x21, 0x00


	//----- nvinfo : EIATTR_KPARAM_INFO
	.align		4
.L_11:
        /*0028*/ 	.byte	0x04, 0x17
        /*002a*/ 	.short	(.L_13 - .L_12)
.L_12:
        /*002c*/ 	.word	0x00000000
        /*0030*/ 	.short	0x000b
        /*0032*/ 	.short	0x0038
        /*0034*/ 	.byte	0x00, 0xf0, 0x11, 0x00


	//----- nvinfo : EIATTR_KPARAM_INFO
	.align		4
.L_13:
        /*0038*/ 	.byte	0x04, 0x17
        /*003a*/ 	.short	(.L_15 - .L_14)
.L_14:
        /*003c*/ 	.word	0x00000000
        /*0040*/ 	.short	0x000a
        /*0042*/ 	.short	0x0034
        /*0044*/ 	.byte	0x00, 0xf0, 0x11, 0x00


	//----- nvinfo : EIATTR_KPARAM_INFO
	.align		4
.L_15:
        /*0048*/ 	.byte	0x04, 0x17
        /*004a*/ 	.short	(.L_17 - .L_16)
.L_16:
        /*004c*/ 	.word	0x00000000
        /*0050*/ 	.short	0x0009
        /*0052*/ 	.short	0x0030
        /*0054*/ 	.byte	0x00, 0xf0, 0x11, 0x00


	//----- nvinfo : EIATTR_KPARAM_INFO
	.align		4
.L_17:
        /*0058*/ 	.byte	0x04, 0x17
        /*005a*/ 	.short	(.L_19 - .L_18)
.L_18:
        /*005c*/ 	.word	0x00000000
        /*0060*/ 	.short	0x0008
        /*0062*/ 	.short	0x002c
        /*0064*/ 	.byte	0x00, 0xf0, 0x11, 0x00


	//----- nvinfo : EIATTR_KPARAM_INFO
	.align		4
.L_19:
        /*0068*/ 	.byte	0x04, 0x17
        /*006a*/ 	.short	(.L_21 - .L_20)
.L_20:
        /*006c*/ 	.word	0x00000000
        /*0070*/ 	.short	0x0007
        /*0072*/ 	.short	0x0028
        /*0074*/ 	.byte	0x00, 0xf0, 0x11, 0x00


	//----- nvinfo : EIATTR_KPARAM_INFO
	.align		4
.L_21:
        /*0078*/ 	.byte	0x04, 0x17
        /*007a*/ 	.short	(.L_23 - .L_22)
.L_22:
        /*007c*/ 	.word	0x00000000
        /*0080*/ 	.short	0x0006
        /*0082*/ 	.short	0x0024
        /*0084*/ 	.byte	0x00, 0xf0, 0x11, 0x00


	//----- nvinfo : EIATTR_KPARAM_INFO
	.align		4
.L_23:
        /*0088*/ 	.byte	0x04, 0x17
        /*008a*/ 	.short	(.L_25 - .L_24)
.L_24:
        /*008c*/ 	.word	0x00000000
        /*0090*/ 	.short	0x0005
        /*0092*/ 	.short	0x0020
        /*0094*/ 	.byte	0x00, 0xf0, 0x11, 0x00


	//----- nvinfo : EIATTR_KPARAM_INFO
	.align		4
.L_25:
        /*0098*/ 	.byte	0x04, 0x17
        /*009a*/ 	.short	(.L_27 - .L_26)
.L_26:
        /*009c*/ 	.word	0x00000000
        /*00a0*/ 	.short	0x0004
        /*00a2*/ 	.short	0x001c
        /*00a4*/ 	.byte	0x00, 0xf0, 0x11, 0x00


	//----- nvinfo : EIATTR_KPARAM_INFO
	.align		4
.L_27:
        /*00a8*/ 	.byte	0x04, 0x17
        /*00aa*/ 	.short	(.L_29 - .L_28)
.L_28:
        /*00ac*/ 	.word	0x00000000
        /*00b0*/ 	.short	0x0003
        /*00b2*/ 	.short	0x0018
        /*00b4*/ 	.byte	0x00, 0xf0, 0x11, 0x00


	//----- nvinfo : EIATTR_KPARAM_INFO
	.align		4
.L_29:
        /*00b8*/ 	.byte	0x04, 0x17
        /*00ba*/ 	.short	(.L_31 - .L_30)
.L_30:
        /*00bc*/ 	.word	0x00000000
        /*00c0*/ 	.short	0x0002
        /*00c2*/ 	.short	0x0010
        /*00c4*/ 	.byte	0x00, 0xf4, 0x21, 0x00


	//----- nvinfo : EIATTR_KPARAM_INFO
	.align		4
.L_31:
        /*00c8*/ 	.byte	0x04, 0x17
        /*00ca*/ 	.short	(.L_33 - .L_32)
.L_32:
        /*00cc*/ 	.word	0x00000000
        /*00d0*/ 	.short	0x0001
        /*00d2*/ 	.short	0x0008
        /*00d4*/ 	.byte	0x00, 0xf4, 0x21, 0x00


	//----- nvinfo : EIATTR_KPARAM_INFO
	.align		4
.L_33:
        /*00d8*/ 	.byte	0x04, 0x17
        /*00da*/ 	.short	(.L_35 - .L_34)
.L_34:
        /*00dc*/ 	.word	0x00000000
        /*00e0*/ 	.short	0x0000
        /*00e2*/ 	.short	0x0000
        /*00e4*/ 	.byte	0x00, 0xf4, 0x21, 0x00


	//----- nvinfo : EIATTR_SPARSE_MMA_MASK
	.align		4
.L_35:
        /*00e8*/ 	.byte	0x03, 0x50
        /*00ea*/ 	.short	0x0000


	//----- nvinfo : EIATTR_MAXREG_COUNT
	.align		4
        /*00ec*/ 	.byte	0x03, 0x1b
        /*00ee*/ 	.short	0x00ff


	//----- nvinfo : EIATTR_NUM_BARRIERS
	.align		4
        /*00f0*/ 	.byte	0x02, 0x4c
        /*00f2*/ 	.byte	0x01
	.zero		1


	//----- nvinfo : EIATTR_ANNOTATIONS
	.align		4
        /*00f4*/ 	.byte	0x04, 0x55
        /*00f6*/ 	.short	(.L_37 - .L_36)


	//   ....[0]....
.L_36:
        /*00f8*/ 	.word	0x00000001
        /*00fc*/ 	.byte	0x40, 0x05, 0x00, 0x00, 0x01, 0x00, 0x00, 0x00, 0x70, 0x05, 0x00, 0x00, 0x01, 0x00, 0x00, 0x00
        /* <DEDUP_REMOVED lines=2837> */
        /*b25c*/ 	.byte	0x20, 0xf1, 0x02, 0x00


	//----- nvinfo : EIATTR_MERCURY_ISA_VERSION
	.align		4
.L_37:
        /*b260*/ 	.byte	0x03, 0x5f
        /*b262*/ 	.short	0x0101


	//----- nvinfo : EIATTR_EXIT_INSTR_OFFSETS
	.align		4
        /*b264*/ 	.byte	0x04, 0x1c
        /*b266*/ 	.short	(.L_39 - .L_38)


	//   ....[0]....
.L_38:
        /*b268*/ 	.word	0x000657b0


	//   ....[1]....
        /*b26c*/ 	.word	0x000657e0


	//----- nvinfo : EIATTR_REQNTID
	.align		4
.L_39:
        /*b270*/ 	.byte	0x04, 0x10
        /*b272*/ 	.short	(.L_41 - .L_40)
.L_40:
        /*b274*/ 	.word	0x00000040
        /*b278*/ 	.word	0x00000001
        /*b27c*/ 	.word	0x00000001


	//----- nvinfo : EIATTR_CBANK_PARAM_SIZE
	.align		4
.L_41:
        /*b280*/ 	.byte	0x03, 0x19
        /*b282*/ 	.short	0x0050


	//----- nvinfo : EIATTR_PARAM_CBANK
	.align		4
        /*b284*/ 	.byte	0x04, 0x0a
        /*b286*/ 	.short	(.L_43 - .L_42)
	.align		4
.L_42:
        /*b288*/ 	.word	index@(.nv.constant0.matmul_kernel)
        /*b28c*/ 	.short	0x0210
        /*b28e*/ 	.short	0x0050


	//----- nvinfo : EIATTR_SW_WAR
	.align		4
.L_43:
        /*b290*/ 	.byte	0x04, 0x36
        /*b292*/ 	.short	(.L_45 - .L_44)
.L_44:
        /*b294*/ 	.word	0x00000008
.L_45:


//--------------------- .nv.callgraph             --------------------------
	.section	.nv.callgraph,"",@"SHT_CUDA_CALLGRAPH"
	.align	4
	.sectionentsize	8
	.align		4
        /*0000*/ 	.word	0x00000000
	.align		4
        /*0004*/ 	.word	0xffffffff
	.align		4
        /*0008*/ 	.word	0x00000000
	.align		4
        /*000c*/ 	.word	0xfffffffe
	.align		4
        /*0010*/ 	.word	0x00000000
	.align		4
        /*0014*/ 	.word	0xfffffffd
	.align		4
        /*0018*/ 	.word	0x00000000
	.align		4
        /*001c*/ 	.word	0xfffffffc


//--------------------- .text.matmul_kernel       --------------------------
	.section	.text.matmul_kernel,"ax",@progbits
	.align	128
        .global         matmul_kernel
        .type           matmul_kernel,@function
        .size           matmul_kernel,(.L_x_4 - matmul_kernel)
        .other          matmul_kernel,@"STO_CUDA_ENTRY STV_DEFAULT"
matmul_kernel:
.text.matmul_kernel:
[----:B------:R-:W0:Y:S08]  /*0000*/  LDC R1, c[0x0][0x28] ;  /* 0x00000a00ff017b82 */ /* 0x000e300000000800 */
[----:B------:R-:W1:Y:S01]  /*0010*/  LDC.64 R6, c[0x0][0x228] ;  /* 0x00008a00ff067b82 */ /* 0x000e620000000a00 */
[----:B------:R-:W2:Y:S01]  /*0020*/  S2R R14, SR_TID.X ;  /* 0x00000000000e7919 */ /* 0x000ea20000002100 */
[----:B0-----:R-:W-:Y:S01]  /*0030*/  VIADD R1, R1, 0xffffc610 ;  /* 0xffffc61001017836 */ /* 0x001fe20000000000 */
[----:B------:R-:W-:Y:S01]  /*0040*/  UMOV UR4, 0x400 ;  /* 0x0000040000047882 */ /* 0x000fe20000000000 */
[----:B------:R-:W-:-:S04]  /*0050*/  ULDC.64 UR8, c[0x0][0x208] ;  /* 0x0000820000087ab9 */ /* 0x000fc80000000a00 */
[----:B------:R-:W0:Y:S01]  /*0060*/  S2UR UR5, SR_CgaCtaId ;  /* 0x00000000000579c3 */ /* 0x000e220000008800 */
[----:B-1----:R-:W-:-:S05]  /*0070*/  VIADD R0, R7, 0xff ;  /* 0x000000ff07007836 */ /* 0x002fca0000000000 */
[----:B------:R-:W-:Y:S01]  /*0080*/  SHF.R.S32.HI R3, RZ, 0x1f, R0 ;  /* 0x0000001fff037819 */ /* 0x000fe20000011400 */
[----:B0-----:R-:W-:-:S03]  /*0090*/  ULEA UR5, UR5, UR4, 0x18 ;  /* 0x0000000405057291 */ /* 0x001fc6000f8ec03f */
[----:B------:R-:W-:-:S04]  /*00a0*/  LEA.HI R3, R3, R0, RZ, 0x8 ;  /* 0x0000000003037211 */ /* 0x000fc800078f40ff */
[----:B------:R-:W-:Y:S02]  /*00b0*/  SHF.R.S32.HI R0, RZ, 0x8, R3 ;  /* 0x00000008ff007819 */ /* 0x000fe40000011403 */
[----:B------:R-:W0:Y:S03]  /*00c0*/  S2R R3, SR_CTAID.X ;  /* 0x0000000000037919 */ /* 0x000e260000002500 */
[----:B------:R-:W-:-:S05]  /*00d0*/  IMAD.SHL.U32 R0, R0, 0x8, RZ ;  /* 0x0000000800007824 */ /* 0x000fca00078e00ff */
[-C--:B------:R-:W-:Y:S02]  /*00e0*/  IABS R9, R0.reuse ;  /* 0x0000000000097213 */ /* 0x080fe40000000000 */
[----:B------:R-:W-:Y:S02]  /*00f0*/  IABS R12, R0 ;  /* 0x00000000000c7213 */ /* 0x000fe40000000000 */
[----:B------:R-:W1:Y:S08]  /*0100*/  I2F.RP R2, R9 ;  /* 0x0000000900027306 */ /* 0x000e700000209400 */
[----:B-1----:R-:W1:Y:S01]  /*0110*/  MUFU.RCP R2, R2 ;  /* 0x0000000200027308 */ /* 0x002e620000001000 */
[----:B0-----:R-:W-:Y:S01]  /*0120*/  IABS R10, R3 ;  /* 0x00000003000a7213 */ /* 0x001fe20000000000 */
[----:B-1----:R-:W-:-:S02]  /*0130*/  VIADD R4, R2, 0xffffffe ;  /* 0x0ffffffe02047836 */ /* 0x002fc40000000000 */
[----:B------:R-:W-:-:S04]  /*0140*/  IMAD.MOV R2, RZ, RZ, -R12 ;  /* 0x000000ffff027224 */ /* 0x000fc800078e0a0c */
[----:B------:R0:W1:Y:S02]  /*0150*/  F2I.FTZ.U32.TRUNC.NTZ R5, R4 ;  /* 0x0000000400057305 */ /* 0x000064000021f000 */
[----:B0-----:R-:W-:Y:S02]  /*0160*/  IMAD.MOV.U32 R4, RZ, RZ, RZ ;  /* 0x000000ffff047224 */ /* 0x001fe400078e00ff */
[----:B-1----:R-:W-:-:S04]  /*0170*/  IMAD.MOV R8, RZ, RZ, -R5 ;  /* 0x000000ffff087224 */ /* 0x002fc800078e0a05 */
[----:B------:R-:W-:Y:S02]  /*0180*/  IMAD R11, R8, R9, RZ ;  /* 0x00000009080b7224 */ /* 0x000fe400078e02ff */
[----:B------:R-:W-:Y:S02]  /*0190*/  IMAD.MOV.U32 R8, RZ, RZ, R10 ;  /* 0x000000ffff087224 */ /* 0x000fe400078e000a */
[----:B------:R-:W-:-:S06]  /*01a0*/  IMAD.HI.U32 R5, R5, R11, R4 ;  /* 0x0000000b05057227 */ /* 0x000fcc00078e0004 */
[----:B------:R-:W-:-:S04]  /*01b0*/  IMAD.HI.U32 R5, R5, R8, RZ ;  /* 0x0000000805057227 */ /* 0x000fc800078e00ff */
[----:B------:R-:W-:-:S05]  /*01c0*/  IMAD R2, R5, R2, R8 ;  /* 0x0000000205027224 */ /* 0x000fca00078e0208 */
[----:B------:R-:W-:-:S13]  /*01d0*/  ISETP.GT.U32.AND P1, PT, R9, R2, PT ;  /* 0x000000020900720c */ /* 0x000fda0003f24070 */
[----:B------:R-:W-:Y:S02]  /*01e0*/  @!P1 IMAD.IADD R2, R2, 0x1, -R9 ;  /* 0x0000000102029824 */ /* 0x000fe400078e0a09 */
[----:B------:R-:W-:Y:S01]  /*01f0*/  @!P1 VIADD R5, R5, 0x1 ;  /* 0x0000000105059836 */ /* 0x000fe20000000000 */
[----:B------:R-:W-:Y:S02]  /*0200*/  ISETP.NE.AND P1, PT, R0, RZ, PT ;  /* 0x000000ff0000720c */ /* 0x000fe40003f25270 */
[----:B------:R-:W-:Y:S02]  /*0210*/  ISETP.GE.U32.AND P0, PT, R2, R9, PT ;  /* 0x000000090200720c */ /* 0x000fe40003f06070 */
[----:B------:R-:W-:-:S04]  /*0220*/  LOP3.LUT R2, R3, R0, RZ, 0x3c, !PT ;  /* 0x0000000003027212 */ /* 0x000fc800078e3cff */
[----:B------:R-:W-:Y:S01]  /*0230*/  ISETP.GE.AND P2, PT, R2, RZ, PT ;  /* 0x000000ff0200720c */ /* 0x000fe20003f46270 */
[----:B------:R-:W-:-:S06]  /*0240*/  VIADD R2, R6, 0x1f ;  /* 0x0000001f06027836 */ /* 0x000fcc0000000000 */
[----:B------:R-:W-:-:S04]  /*0250*/  @P0 VIADD R5, R5, 0x1 ;  /* 0x0000000105050836 */ /* 0x000fc80000000000 */
[----:B------:R-:W-:Y:S01]  /*0260*/  IMAD.MOV.U32 R8, RZ, RZ, R5 ;  /* 0x000000ffff087224 */ /* 0x000fe200078e0005 */
[----:B------:R-:W-:-:S03]  /*0270*/  SHF.R.S32.HI R5, RZ, 0x1f, R2 ;  /* 0x0000001fff057819 */ /* 0x000fc60000011402 */
[----:B------:R-:W-:Y:S01]  /*0280*/  @!P2 IMAD.MOV R8, RZ, RZ, -R8 ;  /* 0x000000ffff08a224 */ /* 0x000fe200078e0a08 */
[----:B------:R-:W-:Y:S02]  /*0290*/  @!P1 LOP3.LUT R8, RZ, R0, RZ, 0x33, !PT ;  /* 0x00000000ff089212 */ /* 0x000fe400078e33ff */
[----:B------:R-:W-:-:S03]  /*02a0*/  LEA.HI R5, R5, R2, RZ, 0x5 ;  /* 0x0000000205057211 */ /* 0x000fc600078f28ff */
[----:B------:R-:W-:Y:S02]  /*02b0*/  IMAD.SHL.U32 R4, R8, 0x8, RZ ;  /* 0x0000000808047824 */ /* 0x000fe400078e00ff */
[----:B------:R-:W-:-:S03]  /*02c0*/  IMAD.MOV R8, RZ, RZ, -R8 ;  /* 0x000000ffff087224 */ /* 0x000fc600078e0a08 */
[----:B------:R-:W-:Y:S01]  /*02d0*/  LEA.HI.SX32 R5, R5, -R4, 0x1b ;  /* 0x8000000405057211 */ /* 0x000fe200078fdaff */
[----:B------:R-:W-:Y:S02]  /*02e0*/  IMAD R10, R0, R8, R3 ;  /* 0x00000008000a7224 */ /* 0x000fe400078e0203 */
[----:B------:R-:W-:Y:S01]  /*02f0*/  IMAD.MOV.U32 R8, RZ, RZ, RZ ;  /* 0x000000ffff087224 */ /* 0x000fe200078e00ff */
[----:B------:R-:W-:Y:S02]  /*0300*/  VIMNMX R5, R5, 0x8, PT ;  /* 0x0000000805057848 */ /* 0x000fe40003fe0100 */
[----:B------:R-:W-:Y:S02]  /*0310*/  IABS R13, R10 ;  /* 0x0000000a000d7213 */ /* 0x000fe40000000000 */
[----:B------:R-:W-:-:S04]  /*0320*/  IABS R11, R5 ;  /* 0x00000005000b7213 */ /* 0x000fc80000000000 */
[----:B------:R-:W0:Y:S08]  /*0330*/  I2F.RP R2, R11 ;  /* 0x0000000b00027306 */ /* 0x000e300000209400 */
[----:B0-----:R-:W0:Y:S02]  /*0340*/  MUFU.RCP R2, R2 ;  /* 0x0000000200027308 */ /* 0x001e240000001000 */
[----:B0-----:R-:W-:-:S06]  /*0350*/  VIADD R9, R2, 0xffffffe ;  /* 0x0ffffffe02097836 */ /* 0x001fcc0000000000 */
[----:B------:R-:W0:Y:S02]  /*0360*/  F2I.FTZ.U32.TRUNC.NTZ R9, R9 ;  /* 0x0000000900097305 */ /* 0x000e24000021f000 */
[----:B0-----:R-:W-:-:S04]  /*0370*/  IMAD.MOV R12, RZ, RZ, -R9 ;  /* 0x000000ffff0c7224 */ /* 0x001fc800078e0a09 */
[----:B------:R-:W-:-:S04]  /*0380*/  IMAD.MOV.U32 R0, RZ, RZ, R12 ;  /* 0x000000ffff007224 */ /* 0x000fc800078e000c */
[----:B------:R-:W-:Y:S01]  /*0390*/  IMAD R3, R0, R11, RZ ;  /* 0x0000000b00037224 */ /* 0x000fe200078e02ff */
[----:B------:R-:W-:-:S03]  /*03a0*/  IABS R0, R5 ;  /* 0x0000000500007213 */ /* 0x000fc60000000000 */
[----:B------:R-:W-:Y:S02]  /*03b0*/  IMAD.HI.U32 R8, R9, R3, R8 ;  /* 0x0000000309087227 */ /* 0x000fe400078e0008 */
[----:B------:R-:W0:Y:S02]  /*03c0*/  LDC R3, c[0x0][0x230] ;  /* 0x00008c00ff037b82 */ /* 0x000e240000000800 */
[----:B------:R-:W-:Y:S02]  /*03d0*/  IMAD.MOV R0, RZ, RZ, -R0 ;  /* 0x000000ffff007224 */ /* 0x000fe400078e0a00 */
[----:B------:R-:W-:-:S04]  /*03e0*/  IMAD.HI.U32 R2, R8, R13, RZ ;  /* 0x0000000d08027227 */ /* 0x000fc800078e00ff */
[----:B------:R-:W-:-:S05]  /*03f0*/  IMAD R0, R2, R0, R13 ;  /* 0x0000000002007224 */ /* 0x000fca00078e020d */
[----:B------:R-:W-:Y:S01]  /*0400*/  ISETP.GT.U32.AND P1, PT, R11, R0, PT ;  /* 0x000000000b00720c */ /* 0x000fe20003f24070 */
[----:B0-----:R-:W-:-:S12]  /*0410*/  VIADD R15, R3, 0x7f ;  /* 0x0000007f030f7836 */ /* 0x001fd80000000000 */
[----:B------:R-:W-:Y:S02]  /*0420*/  @!P1 IMAD.IADD R0, R0, 0x1, -R11 ;  /* 0x0000000100009824 */ /* 0x000fe400078e0a0b */
[----:B------:R-:W-:Y:S01]  /*0430*/  @!P1 VIADD R2, R2, 0x1 ;  /* 0x0000000102029836 */ /* 0x000fe20000000000 */
[----:B------:R-:W-:Y:S02]  /*0440*/  ISETP.NE.AND P1, PT, R5, RZ, PT ;  /* 0x000000ff0500720c */ /* 0x000fe40003f25270 */
[----:B------:R-:W-:Y:S02]  /*0450*/  ISETP.GE.U32.AND P0, PT, R0, R11, PT ;  /* 0x0000000b0000720c */ /* 0x000fe40003f06070 */
[----:B------:R-:W-:-:S04]  /*0460*/  LOP3.LUT R0, R10, R5, RZ, 0x3c, !PT ;  /* 0x000000050a007212 */ /* 0x000fc800078e3cff */
[----:B------:R-:W-:-:S07]  /*0470*/  ISETP.GE.AND P2, PT, R0, RZ, PT ;  /* 0x000000ff0000720c */ /* 0x000fce0003f46270 */
[----:B------:R-:W-:Y:S01]  /*0480*/  @P0 VIADD R2, R2, 0x1 ;  /* 0x0000000102020836 */ /* 0x000fe20000000000 */
[----:B------:R-:W-:-:S05]  /*0490*/  ISETP.GT.AND P0, PT, R15, 0x7f, PT ;  /* 0x0000007f0f00780c */ /* 0x000fca0003f04270 */
[----:B------:R-:W-:Y:S01]  /*04a0*/  @!P2 IMAD.MOV R2, RZ, RZ, -R2 ;  /* 0x000000ffff02a224 */ /* 0x000fe200078e0a02 */
[----:B------:R-:W-:-:S05]  /*04b0*/  @!P1 LOP3.LUT R2, RZ, R5, RZ, 0x33, !PT ;  /* 0x00000005ff029212 */ /* 0x000fca00078e33ff */
[----:B------:R-:W-:Y:S02]  /*04c0*/  IMAD.MOV R0, RZ, RZ, -R2 ;  /* 0x000000ffff007224 */ /* 0x000fe400078e0a02 */
[----:B------:R-:W-:Y:S02]  /*04d0*/  IMAD.SHL.U32 R2, R2, 0x100, RZ ;  /* 0x0000010002027824 */ /* 0x000fe400078e00ff */
[----:B------:R-:W-:Y:S01]  /*04e0*/  IMAD R5, R5, R0, R10 ;  /* 0x0000000005057224 */ /* 0x000fe200078e020a */
[----:B--2---:R-:W-:-:S03]  /*04f0*/  LOP3.LUT R0, R14, 0x1f, RZ, 0xc0, !PT ;  /* 0x0000001f0e007812 */ /* 0x004fc600078ec0ff */
[----:B------:R-:W-:Y:S01]  /*0500*/  IMAD.IADD R5, R4, 0x1, R5 ;  /* 0x0000000104057824 */ /* 0x000fe200078e0205 */
[----:B------:R-:W-:-:S03]  /*0510*/  SHF.R.U32.HI R4, RZ, 0x5, R14 ;  /* 0x00000005ff047819 */ /* 0x000fc6000001160e */
[----:B------:R-:W-:Y:S01]  /*0520*/  IMAD R29, R5, 0x20, R0 ;  /* 0x00000020051d7824 */ /* 0x000fe200078e0200 */
[----:B------:R-:W-:-:S04]  /*0530*/  SGXT.U32 R0, R4, 0x1 ;  /* 0x000000010400781a */ /* 0x000fc80000000000 */
[----:B------:R0:W-:Y:S01]  /*0540*/  STL [R1+0x1ab4], R29 ;  /* 0x001ab41d01007387 */ /* 0x0001e20000100800 */
[C---:B------:R-:W-:Y:S02]  /*0550*/  LOP3.LUT R4, R0.reuse, 0x2, RZ, 0xfc, !PT ;  /* 0x0000000200047812 */ /* 0x040fe400078efcff */
[C---:B------:R-:W-:Y:S01]  /*0560*/  LOP3.LUT R3, R0.reuse, 0x4, RZ, 0xfc, !PT ;  /* 0x0000000400037812 */ /* 0x040fe200078efcff */
[----:B------:R0:W-:Y:S01]  /*0570*/  STL [R1+0x488], R2 ;  /* 0x0004880201007387 */ /* 0x0001e20000100800 */
[C---:B------:R-:W-:Y:S02]  /*0580*/  LOP3.LUT R5, R0.reuse, 0x6, RZ, 0xfc, !PT ;  /* 0x0000000600057812 */ /* 0x040fe400078efcff */
[C---:B------:R-:W-:Y:S02]  /*0590*/  LOP3.LUT R4, R0.reuse, 0x8, RZ, 0xfc, !PT ;  /* 0x0000000800047812 */ /* 0x040fe400078efcff */
[C---:B------:R-:W-:Y:S02]  /*05a0*/  LOP3.LUT R3, R0.reuse, 0xa, RZ, 0xfc, !PT ;  /* 0x0000000a00037812 */ /* 0x040fe400078efcff */
[----:B------:R-:W-:-:S02]  /*05b0*/  LOP3.LUT R5, R0, 0xc, RZ, 0xfc, !PT ;  /* 0x0000000c00057812 */ /* 0x000fc400078efcff */
[C---:B------:R-:W-:Y:S02]  /*05c0*/  LOP3.LUT R4, R0.reuse, 0xe, RZ, 0xfc, !PT ;  /* 0x0000000e00047812 */ /* 0x040fe400078efcff */
[C---:B------:R-:W-:Y:S02]  /*05d0*/  LOP3.LUT R3, R0.reuse, 0x10, RZ, 0xfc, !PT ;  /* 0x0000001000037812 */ /* 0x040fe400078efcff */
        /* <DEDUP_REMOVED lines=54> */
[----:B------:R-:W-:Y:S01]  /*0940*/  LOP3.LUT R28, R0, 0x7e, RZ, 0xfc, !PT ;  /* 0x0000007e001c7812 */ /* 0x000fe200078efcff */
[----:B0-----:R-:W-:Y:S06]  /*0950*/  @P0 BRA `(.L_x_0) ;  /* 0x0000000000dc0947 */ /* 0x001fec0003800000 */
[----:B------:R-:W-:Y:S01]  /*0960*/  IMAD.SHL.U32 R0, R14, 0x8, RZ ;  /* 0x000000080e007824 */ /* 0x000fe200078e00ff */
[----:B------:R-:W-:Y:S02]  /*0970*/  CS2R R24, SRZ ;  /* 0x0000000000187805 */ /* 0x000fe4000001ff00 */
[----:B------:R-:W-:Y:S02]  /*0980*/  CS2R R26, SRZ ;  /* 0x00000000001a7805 */ /* 0x000fe4000001ff00 */
[----:B------:R-:W-:Y:S02]  /*0990*/  CS2R R20, SRZ ;  /* 0x0000000000147805 */ /* 0x000fe4000001ff00 */
[----:B------:R-:W-:Y:S01]  /*09a0*/  CS2R R22, SRZ ;  /* 0x0000000000167805 */ /* 0x000fe2000001ff00 */
[----:B------:R0:W-:Y:S01]  /*09b0*/  STL [R1+0x1ab8], R0 ;  /* 0x001ab80001007387 */ /* 0x0001e20000100800 */
[----:B------:R-:W-:Y:S02]  /*09c0*/  CS2R R16, SRZ ;  /* 0x0000000000107805 */ /* 0x000fe4000001ff00 */
[----:B------:R-:W-:-:S02]  /*09d0*/  CS2R R18, SRZ ;  /* 0x0000000000127805 */ /* 0x000fc4000001ff00 */
[----:B------:R-:W-:Y:S01]  /*09e0*/  CS2R R12, SRZ ;  /* 0x00000000000c7805 */ /* 0x000fe2000001ff00 */
[----:B------:R0:W-:Y:S01]  /*09f0*/  STL [R1], RZ ;  /* 0x000000ff01007387 */ /* 0x0001e20000100800 */
[----:B------:R-:W-:Y:S02]  /*0a00*/  CS2R R14, SRZ ;  /* 0x00000000000e7805 */ /* 0x000fe4000001ff00 */
[----:B------:R-:W-:Y:S02]  /*0a10*/  CS2R R8, SRZ ;  /* 0x0000000000087805 */ /* 0x000fe4000001ff00 */
[----:B------:R-:W-:Y:S01]  /*0a20*/  CS2R R10, SRZ ;  /* 0x00000000000a7805 */ /* 0x000fe2000001ff00 */
[----:B------:R0:W-:Y:S01]  /*0a30*/  STL [R1+0x4], RZ ;  /* 0x000004ff01007387 */ /* 0x0001e20000100800 */
[----:B------:R-:W-:Y:S02]  /*0a40*/  CS2R R4, SRZ ;  /* 0x0000000000047805 */ /* 0x000fe4000001ff00 */
[----:B------:R-:W-:Y:S01]  /*0a50*/  CS2R R6, SRZ ;  /* 0x0000000000067805 */ /* 0x000fe2000001ff00 */
[----:B------:R0:W-:Y:S04]  /*0a60*/  STL [R1+0x8], RZ ;  /* 0x000008ff01007387 */ /* 0x0001e80000100800 */
        /* <DEDUP_REMOVED lines=36> */
[----:B------:R0:W-:Y:S01]  /*0cb0*/  STL [R1+0x9c], RZ ;  /* 0x00009cff01007387 */ /* 0x0001e20000100800 */
[----:B------:R-:W-:Y:S05]  /*0cc0*/  BRA `(.L_x_1) ;  /* 0x000005f0007c7947 */ /* 0x000fea0003800000 */
.L_x_0:
[----:B------:R-:W-:Y:S01]  /*0cd0*/  IABS R10, R6 ;  /* 0x00000006000a7213 */ /* 0x000fe20000000000 */
[----:B------:R-:W-:Y:S01]  /*0ce0*/  IMAD.MOV.U32 R26, RZ, RZ, R2 ;  /* 0x000000ffff1a7224 */ /* 0x000fe200078e0002 */
[----:B------:R-:W-:Y:S01]  /*0cf0*/  IABS R4, R7 ;  /* 0x0000000700047213 */ /* 0x000fe20000000000 */
[----:B------:R-:W-:Y:S01]  /*0d00*/  ULDC UR6, c[0x0][0x238] ;  /* 0x00008e0000067ab9 */ /* 0x000fe20000000800 */
[----:B------:R-:W0:Y:S01]  /*0d10*/  I2F.RP R2, R10 ;  /* 0x0000000a00027306 */ /* 0x000e220000209400 */
[----:B------:R-:W-:Y:S01]  /*0d20*/  IABS R8, R29 ;  /* 0x0000001d00087213 */ /* 0x000fe20000000000 */
[C---:B------:R-:W-:Y:S01]  /*0d30*/  VIADD R19, R26.reuse, 0xed ;  /* 0x000000ed1a137836 */ /* 0x040fe20000000000 */
[----:B------:R-:W-:Y:S01]  /*0d40*/  ISETP.GE.AND P4, PT, R29, RZ, PT ;  /* 0x000000ff1d00720c */ /* 0x000fe20003f86270 */
[C---:B------:R-:W-:Y:S01]  /*0d50*/  VIADD R27, R26.reuse, 0x3f ;  /* 0x0000003f1a1b7836 */ /* 0x040fe20000000000 */
[----:B------:R-:W-:Y:S01]  /*0d60*/  ULDC.64 UR12, c[0x0][0x218] ;  /* 0x00008600000c7ab9 */ /* 0x000fe20000000a00 */
[----:B------:R-:W-:Y:S01]  /*0d70*/  VIADD R29, R26, 0x4 ;  /* 0x000000041a1d7836 */ /* 0x000fe20000000000 */
[----:B------:R-:W-:Y:S01]  /*0d80*/  IABS R20, R19 ;  /* 0x0000001300147213 */ /* 0x000fe20000000000 */
[----:B------:R-:W1:Y:S01]  /*0d90*/  I2F.RP R9, R4 ;  /* 0x0000000400097306 */ /* 0x000e620000209400 */
[----:B------:R-:W-:Y:S01]  /*0da0*/  ULDC UR4, c[0x0][0x234] ;  /* 0x00008d0000047ab9 */ /* 0x000fe20000000800 */
[----:B------:R-:W-:-:S06]  /*0db0*/  ULDC.64 UR10, c[0x0][0x210] ;  /* 0x00008400000a7ab9 */ /* 0x000fcc0000000a00 */
[----:B0-----:R-:W0:Y:S08]  /*0dc0*/  MUFU.RCP R2, R2 ;  /* 0x0000000200027308 */ /* 0x001e300000001000 */
[----:B-1----:R-:W1:Y:S01]  /*0dd0*/  MUFU.RCP R9, R9 ;  /* 0x0000000900097308 */ /* 0x002e620000001000 */
[----:B0-----:R-:W-:-:S07]  /*0de0*/  VIADD R2, R2, 0xffffffe ;  /* 0x0ffffffe02027836 */ /* 0x001fce0000000000 */
[----:B------:R0:W2:Y:S01]  /*0df0*/  F2I.FTZ.U32.TRUNC.NTZ R3, R2 ;  /* 0x0000000200037305 */ /* 0x0000a2000021f000 */
[----:B-1----:R-:W-:Y:S02]  /*0e00*/  VIADD R9, R9, 0xffffffe ;  /* 0x0ffffffe09097836 */ /* 0x002fe40000000000 */
[----:B0-----:R-:W-:-:S05]  /*0e10*/  IMAD.MOV.U32 R2, RZ, RZ, RZ ;  /* 0x000000ffff027224 */ /* 0x001fca00078e00ff */
[----:B------:R-:W0:Y:S01]  /*0e20*/  F2I.FTZ.U32.TRUNC.NTZ R9, R9 ;  /* 0x0000000900097305 */ /* 0x000e22000021f000 */
[----:B--2---:R-:W-:-:S04]  /*0e30*/  IMAD.MOV R5, RZ, RZ, -R3 ;  /* 0x000000ffff057224 */ /* 0x004fc800078e0a03 */
[----:B------:R-:W-:-:S04]  /*0e40*/  IMAD R5, R5, R10, RZ ;  /* 0x0000000a05057224 */ /* 0x000fc800078e02ff */
[----:B------:R-:W-:-:S04]  /*0e50*/  IMAD.HI.U32 R5, R3, R5, R2 ;  /* 0x0000000503057227 */ /* 0x000fc800078e0002 */
[----:B0-----:R-:W-:Y:S02]  /*0e60*/  IMAD.MOV R2, RZ, RZ, -R9 ;  /* 0x000000ffff027224 */ /* 0x001fe400078e0a09 */
[----:B------:R-:W-:-:S04]  /*0e70*/  IMAD.HI.U32 R5, R5, R8, RZ ;  /* 0x0000000805057227 */ /* 0x000fc800078e00ff */
[----:B------:R-:W-:Y:S02]  /*0e80*/  IMAD.MOV R5, RZ, RZ, -R5 ;  /* 0x000000ffff057224 */ /* 0x000fe400078e0a05 */
[----:B------:R-:W-:Y:S02]  /*0e90*/  IMAD.MOV.U32 R12, RZ, RZ, R2 ;  /* 0x000000ffff0c7224 */ /* 0x000fe400078e0002 */
[----:B------:R-:W-:Y:S02]  /*0ea0*/  VIADD R2, R26, 0xff ;  /* 0x000000ff1a027836 */ /* 0x000fe40000000000 */
[----:B------:R-:W-:Y:S02]  /*0eb0*/  IMAD R5, R10, R5, R8 ;  /* 0x000000050a057224 */ /* 0x000fe400078e0208 */
[----:B------:R-:W-:Y:S01]  /*0ec0*/  IMAD R12, R12, R4, RZ ;  /* 0x000000040c0c7224 */ /* 0x000fe200078e02ff */
[----:B------:R-:W-:Y:S01]  /*0ed0*/  IABS R11, R2 ;  /* 0x00000002000b7213 */ /* 0x000fe20000000000 */
[----:B------:R-:W-:Y:S01]  /*0ee0*/  IMAD.MOV.U32 R8, RZ, RZ, RZ ;  /* 0x000000ffff087224 */ /* 0x000fe200078e00ff */
[----:B------:R-:W-:Y:S01]  /*0ef0*/  ISETP.GT.U32.AND P0, PT, R10, R5, PT ;  /* 0x000000050a00720c */ /* 0x000fe20003f04070 */
[----:B------:R-:W-:-:S02]  /*0f00*/  VIADD R3, R26, 0xfe ;  /* 0x000000fe1a037836 */ /* 0x000fc40000000000 */
[----:B------:R-:W-:-:S03]  /*0f10*/  IMAD.HI.U32 R8, R9, R12, R8 ;  /* 0x0000000c09087227 */ /* 0x000fc600078e0008 */
[----:B------:R-:W-:Y:S01]  /*0f20*/  IABS R15, R3 ;  /* 0x00000003000f7213 */ /* 0x000fe20000000000 */
[----:B------:R-:W-:Y:S01]  /*0f30*/  IMAD.MOV.U32 R9, RZ, RZ, R11 ;  /* 0x000000ffff097224 */ /* 0x000fe200078e000b */
[----:B------:R-:W-:Y:S01]  /*0f40*/  ISETP.GE.AND P1, PT, R3, RZ, PT ;  /* 0x000000ff0300720c */ /* 0x000fe20003f26270 */
[----:B------:R-:W-:Y:S02]  /*0f50*/  VIADD R3, R26, 0xfb ;  /* 0x000000fb1a037836 */ /* 0x000fe40000000000 */
[----:B------:R-:W-:-:S04]  /*0f60*/  IMAD.HI.U32 R12, R8, R9, RZ ;  /* 0x00000009080c7227 */ /* 0x000fc800078e00ff */
[----:B------:R-:W-:Y:S02]  /*0f70*/  IMAD.MOV R12, RZ, RZ, -R12 ;  /* 0x000000ffff0c7224 */ /* 0x000fe400078e0a0c */
[----:B------:R-:W-:-:S04]  /*0f80*/  IMAD.HI.U32 R11, R8, R15, RZ ;  /* 0x0000000f080b7227 */ /* 0x000fc800078e00ff */
[----:B------:R-:W-:Y:S01]  /*0f90*/  IMAD R9, R4, R12, R9 ;  /* 0x0000000c04097224 */ /* 0x000fe200078e0209 */
[----:B------:R-:W-:Y:S01]  /*0fa0*/  IABS R12, R3 ;  /* 0x00000003000c7213 */ /* 0x000fe20000000000 */
[----:B------:R-:W-:Y:S01]  /*0fb0*/  @!P0 IMAD.IADD R5, R5, 0x1, -R10 ;  /* 0x0000000105058824 */ /* 0x000fe200078e0a0a */
[----:B------:R-:W-:Y:S01]  /*0fc0*/  ISETP.GE.AND P0, PT, R2, RZ, PT ;  /* 0x000000ff0200720c */ /* 0x000fe20003f06270 */
[----:B------:R-:W-:Y:S01]  /*0fd0*/  IMAD.MOV R11, RZ, RZ, -R11 ;  /* 0x000000ffff0b7224 */ /* 0x000fe200078e0a0b */
[----:B------:R-:W-:Y:S01]  /*0fe0*/  ISETP.GT.U32.AND P5, PT, R4, R9, PT ;  /* 0x000000090400720c */ /* 0x000fe20003fa4070 */
[----:B------:R-:W-:Y:S01]  /*0ff0*/  VIADD R2, R26, 0xfd ;  /* 0x000000fd1a027836 */ /* 0x000fe20000000000 */
[----:B------:R-:W-:Y:S01]  /*1000*/  ISETP.GT.U32.AND P2, PT, R10, R5, PT ;  /* 0x000000050a00720c */ /* 0x000fe20003f44070 */
[----:B------:R-:W-:Y:S02]  /*1010*/  IMAD R15, R4, R11, R15 ;  /* 0x0000000b040f7224 */ /* 0x000fe400078e020f */
[----:B------:R-:W-:Y:S01]  /*1020*/  VIADD R11, R26, 0xfc ;  /* 0x000000fc1a0b7836 */ /* 0x000fe20000000000 */
[----:B------:R-:W-:Y:S01]  /*1030*/  ISETP.GE.AND P3, PT, R2, RZ, PT ;  /* 0x000000ff0200720c */ /* 0x000fe20003f66270 */
[----:B------:R-:W-:Y:S01]  /*1040*/  IMAD.HI.U32 R23, R8, R20, RZ ;  /* 0x0000001408177227 */ /* 0x000fe200078e00ff */
[----:B------:R-:W-:-:S02]  /*1050*/  ISETP.GT.U32.AND P6, PT, R4, R15, PT ;  /* 0x0000000f0400720c */ /* 0x000fc40003fc4070 */
[----:B------:R-:W-:Y:S01]  /*1060*/  IABS R2, R2 ;  /* 0x0000000200027213 */ /* 0x000fe20000000000 */
[----:B------:R-:W-:Y:S02]  /*1070*/  IMAD.MOV R23, RZ, RZ, -R23 ;  /* 0x000000ffff177224 */ /* 0x000fe400078e0a17 */
[----:B------:R-:W-:Y:S02]  /*1080*/  @!P5 IMAD.IADD R9, R9, 0x1, -R4 ;  /* 0x000000010909d824 */ /* 0x000fe400078e0a04 */
[----:B------:R-:W-:Y:S01]  /*1090*/  @!P2 IMAD.IADD R5, R5, 0x1, -R10 ;  /* 0x000000010505a824 */ /* 0x000fe200078e0a0a */
[----:B------:R-:W-:Y:S01]  /*10a0*/  ISETP.NE.AND P2, PT, R6, RZ, PT ;  /* 0x000000ff0600720c */ /* 0x000fe20003f45270 */
[----:B------:R-:W-:Y:S01]  /*10b0*/  IMAD.HI.U32 R13, R8, R2, RZ ;  /* 0x00000002080d7227 */ /* 0x000fe200078e00ff */
[----:B------:R-:W-:Y:S02]  /*10c0*/  ISETP.GT.U32.AND P5, PT, R4, R9, PT ;  /* 0x000000090400720c */ /* 0x000fe40003fa4070 */
[----:B------:R-:W-:Y:S01]  /*10d0*/  IABS R10, R11 ;  /* 0x0000000b000a7213 */ /* 0x000fe20000000000 */
[----:B------:R-:W-:-:S02]  /*10e0*/  IMAD.MOV.U32 R0, RZ, RZ, R5 ;  /* 0x000000ffff007224 */ /* 0x000fc400078e0005 */
[----:B------:R-:W-:Y:S02]  /*10f0*/  @!P6 IMAD.IADD R15, R15, 0x1, -R4 ;  /* 0x000000010f0fe824 */ /* 0x000fe400078e0a04 */
[----:B------:R-:W-:Y:S01]  /*1100*/  @!P4 IMAD.MOV R0, RZ, RZ, -R0 ;  /* 0x000000ffff00c224 */ /* 0x000fe200078e0a00 */
[----:B------:R-:W-:Y:S01]  /*1110*/  ISETP.GE.AND P4, PT, R11, RZ, PT ;  /* 0x000000ff0b00720c */ /* 0x000fe20003f86270 */
[----:B------:R-:W-:Y:S01]  /*1120*/  IMAD.HI.U32 R11, R8, R10, RZ ;  /* 0x0000000a080b7227 */ /* 0x000fe200078e00ff */
[----:B------:R-:W-:Y:S02]  /*1130*/  ISETP.GT.U32.AND P6, PT, R4, R15, PT ;  /* 0x0000000f0400720c */ /* 0x000fe40003fc4070 */
[----:B------:R-:W-:Y:S01]  /*1140*/  @!P2 LOP3.LUT R0, RZ, R6, RZ, 0x33, !PT ;  /* 0x00000006ff00a212 */ /* 0x000fe200078e33ff */
[----:B------:R-:W-:Y:S01]  /*1150*/  IMAD.MOV R13, RZ, RZ, -R13 ;  /* 0x000000ffff0d7224 */ /* 0x000fe200078e0a0d */
[----:B------:R-:W-:Y:S01]  /*1160*/  ISETP.GE.AND P2, PT, R3, RZ, PT ;  /* 0x000000ff0300720c */ /* 0x000fe20003f46270 */
[----:B------:R-:W-:-:S02]  /*1170*/  IMAD.MOV R11, RZ, RZ, -R11 ;  /* 0x000000ffff0b7224 */ /* 0x000fc400078e0a0b */
[----:B------:R-:W-:Y:S01]  /*1180*/  @!P5 IMAD.IADD R9, R9, 0x1, -R4 ;  /* 0x000000010909d824 */ /* 0x000fe200078e0a04 */
[----:B------:R0:W-:Y:S01]  /*1190*/  STL [R1+0x1c64], R0 ;  /* 0x001c640001007387 */ /* 0x0001e20000100800 */
[----:B------:R-:W-:Y:S02]  /*11a0*/  IMAD.MOV.U32 R5, RZ, RZ, R12 ;  /* 0x000000ffff057224 */ /* 0x000fe400078e000c */
[C---:B------:R-:W-:Y:S02]  /*11b0*/  IMAD R2, R4.reuse, R13, R2 ;  /* 0x0000000d04027224 */ /* 0x040fe400078e0202 */
[C---:B------:R-:W-:Y:S02]  /*11c0*/  IMAD R3, R4.reuse, R11, R10 ;  /* 0x0000000b04037224 */ /* 0x040fe400078e020a */
[----:B------:R-:W-:Y:S01]  /*11d0*/  IMAD.MOV.U32 R14, RZ, RZ, R9 ;  /* 0x000000ffff0e7224 */ /* 0x000fe200078e0009 */
[----:B------:R-:W-:Y:S01]  /*11e0*/  ISETP.GT.U32.AND P5, PT, R4, R2, PT ;  /* 0x000000020400720c */ /* 0x000fe20003fa4070 */
[----:B------:R-:W-:-:S04]  /*11f0*/  IMAD.HI.U32 R12, R8, R5, RZ ;  /* 0x00000005080c7227 */ /* 0x000fc800078e00ff */
[----:B------:R-:W-:Y:S01]  /*1200*/  @!P0 IMAD.MOV R14, RZ, RZ, -R14 ;  /* 0x000000ffff0e8224 */ /* 0x000fe200078e0a0e */
[C---:B------:R-:W-:Y:S01]  /*1210*/  ISETP.GT.U32.AND P0, PT, R4.reuse, R3, PT ;  /* 0x000000030400720c */ /* 0x040fe20003f04070 */
[----:B------:R-:W-:Y:S02]  /*1220*/  IMAD.MOV R12, RZ, RZ, -R12 ;  /* 0x000000ffff0c7224 */ /* 0x000fe400078e0a0c */
[----:B------:R-:W-:Y:S01]  /*1230*/  @!P6 IMAD.IADD R15, R15, 0x1, -R4 ;  /* 0x000000010f0fe824 */ /* 0x000fe200078e0a04 */
[----:B------:R1:W-:Y:S01]  /*1240*/  STL [R1+0x3e0], R14 ;  /* 0x0003e00e01007387 */ /* 0x0003e20000100800 */
[----:B------:R-:W-:Y:S02]  /*1250*/  IMAD R5, R4, R12, R5 ;  /* 0x0000000c04057224 */ /* 0x000fe400078e0205 */
[----:B0-----:R-:W-:Y:S02]  /*1260*/  IMAD.MOV.U32 R0, RZ, RZ, R15 ;  /* 0x000000ffff007224 */ /* 0x001fe400078e000f */
[----:B------:R-:W-:-:S02]  /*1270*/  VIADD R11, R26, 0xfa ;  /* 0x000000fa1a0b7836 */ /* 0x000fc40000000000 */
[----:B------:R-:W-:Y:S01]  /*1280*/  @!P1 IMAD.MOV R0, RZ, RZ, -R0 ;  /* 0x000000ffff009224 */ /* 0x000fe200078e0a00 */
[----:B------:R-:W-:Y:S01]  /*1290*/  ISETP.GT.U32.AND P1, PT, R4, R5, PT ;  /* 0x000000050400720c */ /* 0x000fe20003f24070 */
[--C-:B------:R-:W-:Y:S01]  /*12a0*/  @!P5 IMAD.IADD R2, R2, 0x1, -R4.reuse ;  /* 0x000000010202d824 */ /* 0x100fe200078e0a04 */
[----:B------:R-:W-:Y:S01]  /*12b0*/  ISETP.GE.AND P6, PT, R11, RZ, PT ;  /* 0x000000ff0b00720c */ /* 0x000fe20003fc6270 */
[--C-:B------:R-:W-:Y:S01]  /*12c0*/  @!P0 IMAD.IADD R3, R3, 0x1, -R4.reuse ;  /* 0x0000000103038824 */ /* 0x100fe200078e0a04 */
[----:B------:R-:W-:Y:S01]  /*12d0*/  IABS R11, R11 ;  /* 0x0000000b000b7213 */ /* 0x000fe20000000000 */
[----:B------:R-:W-:Y:S01]  /*12e0*/  VIADD R10, R26, 0xf7 ;  /* 0x000000f71a0a7836 */ /* 0x000fe20000000000 */
[----:B------:R-:W-:Y:S01]  /*12f0*/  ISETP.GT.U32.AND P5, PT, R4, R2, PT ;  /* 0x000000020400720c */ /* 0x000fe20003fa4070 */
[----:B------:R-:W-:Y:S01]  /*1300*/  VIADD R6, R26, 0xf9 ;  /* 0x000000f91a067836 */ /* 0x000fe20000000000 */
[----:B------:R-:W-:Y:S01]  /*1310*/  ISETP.GT.U32.AND P0, PT, R4, R3, PT ;  /* 0x000000030400720c */ /* 0x000fe20003f04070 */
[----:B------:R-:W-:Y:S01]  /*1320*/  IMAD.HI.U32 R15, R8, R11, RZ ;  /* 0x0000000b080f7227 */ /* 0x000fe200078e00ff */
[----:B-1----:R-:W-:Y:S01]  /*1330*/  IABS R14, R10 ;  /* 0x0000000a000e7213 */ /* 0x002fe20000000000 */
[----:B------:R0:W-:Y:S01]  /*1340*/  STL [R1+0x3dc], R0 ;  /* 0x0003dc0001007387 */ /* 0x0001e20000100800 */
[----:B------:R-:W-:Y:S01]  /*1350*/  IABS R12, R6 ;  /* 0x00000006000c7213 */ /* 0x000fe20000000000 */
[----:B------:R-:W-:-:S02]  /*1360*/  @!P1 IMAD.IADD R5, R5, 0x1, -R4 ;  /* 0x0000000105059824 */ /* 0x000fc400078e0a04 */
[----:B------:R-:W-:Y:S02]  /*1370*/  IMAD.MOV R15, RZ, RZ, -R15 ;  /* 0x000000ffff0f7224 */ /* 0x000fe400078e0a0f */
[----:B------:R-:W-:Y:S01]  /*1380*/  VIADD R9, R26, 0xf8 ;  /* 0x000000f81a097836 */ /* 0x000fe20000000000 */
[----:B------:R-:W-:Y:S01]  /*1390*/  ISETP.GT.U32.AND P1, PT, R4, R5, PT ;  /* 0x000000050400720c */ /* 0x000fe20003f24070 */
[--C-:B------:R-:W-:Y:S01]  /*13a0*/  @!P5 IMAD.IADD R2, R2, 0x1, -R4.reuse ;  /* 0x000000010202d824 */ /* 0x100fe200078e0a04 */
[----:B------:R-:W-:Y:S01]  /*13b0*/  ISETP.GE.AND P5, PT, R6, RZ, PT ;  /* 0x000000ff0600720c */ /* 0x000fe20003fa6270 */
[C---:B------:R-:W-:Y:S01]  /*13c0*/  IMAD R11, R4.reuse, R15, R11 ;  /* 0x0000000f040b7224 */ /* 0x040fe200078e020b */
[----:B------:R-:W-:Y:S01]  /*13d0*/  IABS R13, R9 ;  /* 0x00000009000d7213 */ /* 0x000fe20000000000 */
[----:B------:R-:W-:Y:S02]  /*13e0*/  @!P0 IMAD.IADD R3, R3, 0x1, -R4 ;  /* 0x0000000103038824 */ /* 0x000fe400078e0a04 */
[----:B------:R-:W-:Y:S01]  /*13f0*/  IMAD.MOV.U32 R18, RZ, RZ, R2 ;  /* 0x000000ffff127224 */ /* 0x000fe200078e0002 */
[----:B------:R-:W-:Y:S01]  /*1400*/  ISETP.GT.U32.AND P0, PT, R4, R11, PT ;  /* 0x0000000b0400720c */ /* 0x000fe20003f04070 */
[----:B0-----:R-:W-:-:S02]  /*1410*/  IMAD.MOV.U32 R0, RZ, RZ, R3 ;  /* 0x000000ffff007224 */ /* 0x001fc400078e0003 */
[----:B------:R-:W-:-:S04]  /*1420*/  IMAD.HI.U32 R6, R8, R14, RZ ;  /* 0x0000000e08067227 */ /* 0x000fc800078e00ff */
[----:B------:R-:W-:Y:S02]  /*1430*/  @!P3 IMAD.MOV R18, RZ, RZ, -R18 ;  /* 0x000000ffff12b224 */ /* 0x000fe400078e0a12 */
[----:B------:R-:W-:-:S03]  /*1440*/  IMAD.HI.U32 R16, R8, R12, RZ ;  /* 0x0000000c08107227 */ /* 0x000fc600078e00ff */
[----:B------:R-:W-:Y:S01]  /*1450*/  STL [R1+0x3d8], R18 ;  /* 0x0003d81201007387 */ /* 0x000fe20000100800 */
[----:B------:R-:W-:Y:S01]  /*1460*/  @!P4 IMAD.MOV R0, RZ, RZ, -R0 ;  /* 0x000000ffff00c224 */ /* 0x000fe200078e0a00 */
[----:B------:R-:W-:Y:S01]  /*1470*/  ISETP.GE.AND P4, PT, R9, RZ, PT ;  /* 0x000000ff0900720c */ /* 0x000fe20003f86270 */
[----:B------:R-:W-:Y:S02]  /*1480*/  IMAD.MOV R6, RZ, RZ, -R6 ;  /* 0x000000ffff067224 */ /* 0x000fe400078e0a06 */
[----:B------:R-:W-:Y:S01]  /*1490*/  @!P1 IMAD.IADD R5, R5, 0x1, -R4 ;  /* 0x0000000105059824 */ /* 0x000fe200078e0a04 */
[----:B------:R0:W-:Y:S01]  /*14a0*/  STL [R1+0x3d4], R0 ;  /* 0x0003d40001007387 */ /* 0x0001e20000100800 */
[----:B------:R-:W-:Y:S02]  /*14b0*/  IMAD.MOV R16, RZ, RZ, -R16 ;  /* 0x000000ffff107224 */ /* 0x000fe400078e0a10 */
[----:B------:R-:W-:-:S04]  /*14c0*/  IMAD.HI.U32 R17, R8, R13, RZ ;  /* 0x0000000d08117227 */ /* 0x000fc800078e00ff */
[C---:B------:R-:W-:Y:S02]  /*14d0*/  IMAD R14, R4.reuse, R6, R14 ;  /* 0x00000006040e7224 */ /* 0x040fe400078e020e */
[C---:B------:R-:W-:Y:S02]  /*14e0*/  IMAD R12, R4.reuse, R16, R12 ;  /* 0x00000010040c7224 */ /* 0x040fe400078e020c */
[----:B0-----:R-:W-:Y:S02]  /*14f0*/  IMAD.MOV.U32 R0, RZ, RZ, R5 ;  /* 0x000000ffff007224 */ /* 0x001fe400078e0005 */
[----:B------:R-:W-:Y:S01]  /*1500*/  IMAD.MOV R17, RZ, RZ, -R17 ;  /* 0x000000ffff117224 */ /* 0x000fe200078e0a11 */
[C---:B------:R-:W-:Y:S01]  /*1510*/  ISETP.GT.U32.AND P3, PT, R4.reuse, R12, PT ;  /* 0x0000000c0400720c */ /* 0x040fe20003f64070 */
[----:B------:R-:W-:Y:S02]  /*1520*/  @!P0 IMAD.IADD R11, R11, 0x1, -R4 ;  /* 0x000000010b0b8824 */ /* 0x000fe400078e0a04 */
[----:B------:R-:W-:Y:S01]  /*1530*/  @!P2 IMAD.MOV R0, RZ, RZ, -R0 ;  /* 0x000000ffff00a224 */ /* 0x000fe200078e0a00 */
[C---:B------:R-:W-:Y:S01]  /*1540*/  ISETP.GT.U32.AND P2, PT, R4.reuse, R14, PT ;  /* 0x0000000e0400720c */ /* 0x040fe20003f44070 */
[C---:B------:R-:W-:Y:S01]  /*1550*/  IMAD R13, R4.reuse, R17, R13 ;  /* 0x00000011040d7224 */ /* 0x040fe200078e020d */
[----:B------:R-:W-:Y:S01]  /*1560*/  ISETP.GT.U32.AND P0, PT, R4, R11, PT ;  /* 0x0000000b0400720c */ /* 0x000fe20003f04070 */
[C---:B------:R-:W-:Y:S01]  /*1570*/  VIADD R6, R26.reuse, 0xf5 ;  /* 0x000000f51a067836 */ /* 0x040fe20000000000 */
[----:B------:R0:W-:Y:S01]  /*1580*/  STL [R1+0x3d0], R0 ;  /* 0x0003d00001007387 */ /* 0x0001e20000100800 */
[----:B------:R-:W-:Y:S01]  /*1590*/  VIADD R2, R26, 0xf6 ;  /* 0x000000f61a027836 */ /* 0x000fe20000000000 */
[----:B------:R-:W-:Y:S01]  /*15a0*/  ISETP.GT.U32.AND P1, PT, R4, R13, PT ;  /* 0x0000000d0400720c */ /* 0x000fe20003f24070 */
[----:B------:R-:W-:Y:S01]  /*15b0*/  VIADD R9, R26, 0xf4 ;  /* 0x000000f41a097836 */ /* 0x000fe20000000000 */
[----:B------:R-:W-:Y:S01]  /*15c0*/  IABS R15, R6 ;  /* 0x00000006000f7213 */ /* 0x000fe20000000000 */
[----:B------:R-:W-:Y:S01]  /*15d0*/  @!P3 IMAD.IADD R12, R12, 0x1, -R4 ;  /* 0x000000010c0cb824 */ /* 0x000fe200078e0a04 */
[----:B------:R-:W-:Y:S01]  /*15e0*/  IABS R3, R2 ;  /* 0x0000000200037213 */ /* 0x000fe20000000000 */
[----:B------:R-:W-:Y:S01]  /*15f0*/  IMAD R20, R4, R23, R20 ;  /* 0x0000001704147224 */ /* 0x000fe200078e0214 */
[----:B------:R-:W-:Y:S01]  /*1600*/  IABS R5, R9 ;  /* 0x0000000900057213 */ /* 0x000fe20000000000 */
[--C-:B------:R-:W-:Y:S01]  /*1610*/  @!P2 IMAD.IADD R14, R14, 0x1, -R4.reuse ;  /* 0x000000010e0ea824 */ /* 0x100fe200078e0a04 */
[----:B------:R-:W-:Y:S01]  /*1620*/  ISETP.GT.U32.AND P3, PT, R4, R12, PT ;  /* 0x0000000c0400720c */ /* 0x000fe20003f64070 */
[----:B------:R-:W-:Y:S01]  /*1630*/  @!P0 IMAD.IADD R11, R11, 0x1, -R4 ;  /* 0x000000010b0b8824 */ /* 0x000fe200078e0a04 */
[----:B------:R-:W-:Y:S01]  /*1640*/  ISETP.GE.AND P0, PT, R10, RZ, PT ;  /* 0x000000ff0a00720c */ /* 0x000fe20003f06270 */
[----:B------:R-:W-:Y:S01]  /*1650*/  IMAD.HI.U32 R10, R8, R15, RZ ;  /* 0x0000000f080a7227 */ /* 0x000fe200078e00ff */
[----:B------:R-:W-:-:S03]  /*1660*/  ISETP.GT.U32.AND P2, PT, R4, R14, PT ;  /* 0x0000000e0400720c */ /* 0x000fc60003f44070 */
[----:B------:R-:W-:Y:S02]  /*1670*/  @!P1 IMAD.IADD R13, R13, 0x1, -R4 ;  /* 0x000000010d0d9824 */ /* 0x000fe400078e0a04 */
[----:B------:R-:W-:-:S03]  /*1680*/  IMAD.HI.U32 R16, R8, R3, RZ ;  /* 0x0000000308107227 */ /* 0x000fc600078e00ff */
[C---:B------:R-:W-:Y:S01]  /*1690*/  ISETP.GT.U32.AND P1, PT, R4.reuse, R13, PT ;  /* 0x0000000d0400720c */ /* 0x040fe20003f24070 */
[----:B------:R-:W-:Y:S02]  /*16a0*/  IMAD.MOV R10, RZ, RZ, -R10 ;  /* 0x000000ffff0a7224 */ /* 0x000fe400078e0a0a */
[----:B------:R-:W-:Y:S02]  /*16b0*/  IMAD.MOV R16, RZ, RZ, -R16 ;  /* 0x000000ffff107224 */ /* 0x000fe400078e0a10 */
[C---:B------:R-:W-:Y:S02]  /*16c0*/  IMAD R15, R4.reuse, R10, R15 ;  /* 0x0000000a040f7224 */ /* 0x040fe400078e020f */
[----:B------:R-:W-:Y:S02]  /*16d0*/  IMAD R3, R4, R16, R3 ;  /* 0x0000001004037224 */ /* 0x000fe400078e0203 */
[--C-:B------:R-:W-:Y:S01]  /*16e0*/  @!P2 IMAD.IADD R14, R14, 0x1, -R4.reuse ;  /* 0x000000010e0ea824 */ /* 0x100fe200078e0a04 */
[----:B------:R-:W-:Y:S01]  /*16f0*/  ISETP.GT.U32.AND P2, PT, R4, R15, PT ;  /* 0x0000000f0400720c */ /* 0x000fe20003f44070 */
[----:B------:R-:W-:Y:S01]  /*1700*/  @!P3 IMAD.IADD R12, R12, 0x1, -R4 ;  /* 0x000000010c0cb824 */ /* 0x000fe200078e0a04 */
[----:B------:R-:W-:Y:S01]  /*1710*/  ISETP.GT.U32.AND P3, PT, R4, R3, PT ;  /* 0x000000030400720c */ /* 0x000fe20003f64070 */
[----:B------:R-:W-:-:S02]  /*1720*/  IMAD.MOV.U32 R17, RZ, RZ, R11 ;  /* 0x000000ffff117224 */ /* 0x000fc400078e000b */
[----:B------:R-:W-:Y:S01]  /*1730*/  @!P1 IMAD.IADD R13, R13, 0x1, -R4 ;  /* 0x000000010d0d9824 */ /* 0x000fe200078e0a04 */
[----:B------:R-:W-:Y:S01]  /*1740*/  ISETP.GE.AND P1, PT, R9, RZ, PT ;  /* 0x000000ff0900720c */ /* 0x000fe20003f26270 */
[----:B------:R-:W-:Y:S01]  /*1750*/  @!P6 IMAD.MOV R17, RZ, RZ, -R17 ;  /* 0x000000ffff11e224 */ /* 0x000fe200078e0a11 */
[----:B------:R-:W-:Y:S01]  /*1760*/  ISETP.GE.AND P6, PT, R2, RZ, PT ;  /* 0x000000ff0200720c */ /* 0x000fe20003fc6270 */
[----:B0-----:R-:W-:Y:S02]  /*1770*/  IMAD.MOV.U32 R0, RZ, RZ, R12 ;  /* 0x000000ffff007224 */ /* 0x001fe400078e000c */
[----:B------:R-:W-:Y:S01]  /*1780*/  VIADD R2, R26, 0xf3 ;  /* 0x000000f31a027836 */ /* 0x000fe20000000000 */
[----:B------:R-:W-:Y:S01]  /*1790*/  STL [R1+0x3cc], R17 ;  /* 0x0003cc1101007387 */ /* 0x000fe20000100800 */
[----:B------:R-:W-:Y:S02]  /*17a0*/  IMAD.MOV.U32 R12, RZ, RZ, R13 ;  /* 0x000000ffff0c7224 */ /* 0x000fe400078e000d */
[----:B------:R-:W-:-:S04]  /*17b0*/  IMAD.HI.U32 R11, R8, R5, RZ ;  /* 0x00000005080b7227 */ /* 0x000fc800078e00ff */
[----:B------:R-:W-:Y:S01]  /*17c0*/  @!P5 IMAD.MOV R0, RZ, RZ, -R0 ;  /* 0x000000ffff00d224 */ /* 0x000fe200078e0a00 */
[----:B------:R-:W-:Y:S01]  /*17d0*/  ISETP.GE.AND P5, PT, R6, RZ, PT ;  /* 0x000000ff0600720c */ /* 0x000fe20003fa6270 */
[----:B------:R-:W-:Y:S01]  /*17e0*/  @!P4 IMAD.MOV R12, RZ, RZ, -R12 ;  /* 0x000000ffff0cc224 */ /* 0x000fe200078e0a0c */
[----:B------:R-:W-:Y:S01]  /*17f0*/  IABS R6, R2 ;  /* 0x0000000200067213 */ /* 0x000fe20000000000 */
[--C-:B------:R-:W-:Y:S01]  /*1800*/  @!P2 IMAD.IADD R15, R15, 0x1, -R4.reuse ;  /* 0x000000010f0fa824 */ /* 0x100fe200078e0a04 */
[----:B------:R0:W-:Y:S01]  /*1810*/  STL [R1+0x3c8], R0 ;  /* 0x0003c80001007387 */ /* 0x0001e20000100800 */
[----:B------:R-:W-:Y:S01]  /*1820*/  IMAD.MOV R11, RZ, RZ, -R11 ;  /* 0x000000ffff0b7224 */ /* 0x000fe200078e0a0b */
[----:B------:R-:W-:Y:S01]  /*1830*/  ISETP.GE.AND P4, PT, R2, RZ, PT ;  /* 0x000000ff0200720c */ /* 0x000fe20003f86270 */
[----:B------:R-:W-:Y:S01]  /*1840*/  @!P3 IMAD.IADD R3, R3, 0x1, -R4 ;  /* 0x000000010303b824 */ /* 0x000fe200078e0a04 */
[----:B------:R1:W-:Y:S01]  /*1850*/  STL [R1+0x3c4], R12 ;  /* 0x0003c40c01007387 */ /* 0x0003e20000100800 */
[C---:B------:R-:W-:Y:S01]  /*1860*/  IMAD R9, R4.reuse, R11, R5 ;  /* 0x0000000b04097224 */ /* 0x040fe200078e0205 */
[----:B------:R-:W-:Y:S01]  /*1870*/  ISETP.GT.U32.AND P2, PT, R4, R15, PT ;  /* 0x0000000f0400720c */ /* 0x000fe20003f44070 */
[----:B------:R-:W-:Y:S01]  /*1880*/  VIADD R5, R26, 0xf2 ;  /* 0x000000f21a057836 */ /* 0x000fe20000000000 */
[----:B------:R-:W-:Y:S01]  /*1890*/  ISETP.GT.U32.AND P3, PT, R4, R3, PT ;  /* 0x000000030400720c */ /* 0x000fe20003f64070 */
[----:B------:R-:W-:-:S02]  /*18a0*/  VIADD R2, R26, 0xf1 ;  /* 0x000000f11a027836 */ /* 0x000fc40000000000 */
[----:B0-----:R-:W-:Y:S01]  /*18b0*/  IMAD.MOV.U32 R0, RZ, RZ, R14 ;  /* 0x000000ffff007224 */ /* 0x001fe200078e000e */
[----:B------:R-:W-:Y:S01]  /*18c0*/  IABS R14, R5 ;  /* 0x00000005000e7213 */ /* 0x000fe20000000000 */
[----:B------:R-:W-:Y:S01]  /*18d0*/  VIADD R17, R26, 0xef ;  /* 0x000000ef1a117836 */ /* 0x000fe20000000000 */
[----:B------:R-:W-:Y:S01]  /*18e0*/  IABS R10, R2 ;  /* 0x00000002000a7213 */ /* 0x000fe20000000000 */
[----:B-1----:R-:W-:-:S04]  /*18f0*/  IMAD.HI.U32 R12, R8, R6, RZ ;  /* 0x00000006080c7227 */ /* 0x002fc800078e00ff */
[----:B------:R-:W-:Y:S02]  /*1900*/  IMAD.MOV R12, RZ, RZ, -R12 ;  /* 0x000000ffff0c7224 */ /* 0x000fe400078e0a0c */
[----:B------:R-:W-:-:S04]  /*1910*/  IMAD.HI.U32 R11, R8, R14, RZ ;  /* 0x0000000e080b7227 */ /* 0x000fc800078e00ff */
[C---:B------:R-:W-:Y:S02]  /*1920*/  IMAD R6, R4.reuse, R12, R6 ;  /* 0x0000000c04067224 */ /* 0x040fe400078e0206 */
[--C-:B------:R-:W-:Y:S02]  /*1930*/  @!P2 IMAD.IADD R15, R15, 0x1, -R4.reuse ;  /* 0x000000010f0fa824 */ /* 0x100fe400078e0a04 */
[----:B------:R-:W-:Y:S01]  /*1940*/  @!P3 IMAD.IADD R3, R3, 0x1, -R4 ;  /* 0x000000010303b824 */ /* 0x000fe200078e0a04 */
[C---:B------:R-:W-:Y:S01]  /*1950*/  ISETP.GT.U32.AND P2, PT, R4.reuse, R6, PT ;  /* 0x000000060400720c */ /* 0x040fe20003f44070 */
[----:B------:R-:W-:Y:S01]  /*1960*/  IMAD.MOV R11, RZ, RZ, -R11 ;  /* 0x000000ffff0b7224 */ /* 0x000fe200078e0a0b */
[C---:B------:R-:W-:Y:S01]  /*1970*/  ISETP.GT.U32.AND P3, PT, R4.reuse, R9, PT ;  /* 0x000000090400720c */ /* 0x040fe20003f64070 */
[----:B------:R-:W-:Y:S02]  /*1980*/  IMAD.MOV.U32 R16, RZ, RZ, R3 ;  /* 0x000000ffff107224 */ /* 0x000fe400078e0003 */
[----:B------:R-:W-:-:S02]  /*1990*/  IMAD R14, R4, R11, R14 ;  /* 0x0000000b040e7224 */ /* 0x000fc400078e020e */
[----:B------:R-:W-:Y:S02]  /*19a0*/  @!P6 IMAD.MOV R16, RZ, RZ, -R16 ;  /* 0x000000ffff10e224 */ /* 0x000fe400078e0a10 */
[----:B------:R-:W-:Y:S01]  /*19b0*/  @!P0 IMAD.MOV R0, RZ, RZ, -R0 ;  /* 0x000000ffff008224 */ /* 0x000fe200078e0a00 */
[----:B------:R-:W-:Y:S01]  /*19c0*/  ISETP.GT.U32.AND P6, PT, R4, R14, PT ;  /* 0x0000000e0400720c */ /* 0x000fe20003fc4070 */
[----:B------:R-:W-:Y:S01]  /*19d0*/  IMAD.HI.U32 R11, R8, R10, RZ ;  /* 0x0000000a080b7227 */ /* 0x000fe200078e00ff */
[----:B------:R-:W-:Y:S02]  /*19e0*/  ISETP.GE.AND P0, PT, R5, RZ, PT ;  /* 0x000000ff0500720c */ /* 0x000fe40003f06270 */
[----:B------:R0:W-:Y:S01]  /*19f0*/  STL [R1+0x3c0], R0 ;  /* 0x0003c00001007387 */ /* 0x0001e20000100800 */
[--C-:B------:R-:W-:Y:S02]  /*1a00*/  @!P2 IMAD.IADD R6, R6, 0x1, -R4.reuse ;  /* 0x000000010606a824 */ /* 0x100fe400078e0a04 */
[----:B------:R-:W-:Y:S01]  /*1a10*/  VIADD R5, R26, 0xf0 ;  /* 0x000000f01a057836 */ /* 0x000fe20000000000 */
[----:B------:R1:W-:Y:S01]  /*1a20*/  STL [R1+0x3bc], R16 ;  /* 0x0003bc1001007387 */ /* 0x0003e20000100800 */
[----:B------:R-:W-:Y:S01]  /*1a30*/  IMAD.MOV R11, RZ, RZ, -R11 ;  /* 0x000000ffff0b7224 */ /* 0x000fe200078e0a0b */
[----:B------:R-:W-:Y:S01]  /*1a40*/  ISETP.GT.U32.AND P2, PT, R4, R6, PT ;  /* 0x000000060400720c */ /* 0x000fe20003f44070 */
[--C-:B------:R-:W-:Y:S01]  /*1a50*/  @!P3 IMAD.IADD R9, R9, 0x1, -R4.reuse ;  /* 0x000000010909b824 */ /* 0x100fe200078e0a04 */
[----:B------:R-:W-:Y:S01]  /*1a60*/  IABS R13, R5 ;  /* 0x00000005000d7213 */ /* 0x000fe20000000000 */
[----:B------:R-:W-:-:S02]  /*1a70*/  @!P6 IMAD.IADD R14, R14, 0x1, -R4 ;  /* 0x000000010e0ee824 */ /* 0x000fc400078e0a04 */
[----:B0-----:R-:W-:Y:S01]  /*1a80*/  IMAD.MOV.U32 R0, RZ, RZ, R15 ;  /* 0x000000ffff007224 */ /* 0x001fe200078e000f */
[----:B------:R-:W-:Y:S01]  /*1a90*/  ISETP.GT.U32.AND P3, PT, R4, R9, PT ;  /* 0x000000090400720c */ /* 0x000fe20003f64070 */
[----:B------:R-:W-:Y:S01]  /*1aa0*/  IMAD.HI.U32 R12, R8, R13, RZ ;  /* 0x0000000d080c7227 */ /* 0x000fe200078e00ff */
[----:B------:R-:W-:-:S03]  /*1ab0*/  ISETP.GT.U32.AND P6, PT, R4, R14, PT ;  /* 0x0000000e0400720c */ /* 0x000fc60003fc4070 */
[----:B------:R-:W-:Y:S01]  /*1ac0*/  @!P5 IMAD.MOV R0, RZ, RZ, -R0 ;  /* 0x000000ffff00d224 */ /* 0x000fe200078e0a00 */
[----:B------:R-:W-:Y:S01]  /*1ad0*/  ISETP.GE.AND P5, PT, R2, RZ, PT ;  /* 0x000000ff0200720c */ /* 0x000fe20003fa6270 */
[----:B------:R-:W-:Y:S01]  /*1ae0*/  IMAD R2, R4, R11, R10 ;  /* 0x0000000b04027224 */ /* 0x000fe200078e020a */
[----:B------:R-:W-:Y:S01]  /*1af0*/  IABS R10, R17 ;  /* 0x00000011000a7213 */ /* 0x000fe20000000000 */
[----:B------:R-:W-:Y:S01]  /*1b00*/  @!P2 IMAD.IADD R6, R6, 0x1, -R4 ;  /* 0x000000010606a824 */ /* 0x000fe200078e0a04 */
[----:B------:R0:W-:Y:S01]  /*1b10*/  STL [R1+0x3b8], R0 ;  /* 0x0003b80001007387 */ /* 0x0001e20000100800 */
[----:B------:R-:W-:Y:S01]  /*1b20*/  IMAD.MOV R12, RZ, RZ, -R12 ;  /* 0x000000ffff0c7224 */ /* 0x000fe200078e0a0c */
[----:B------:R-:W-:Y:S01]  /*1b30*/  ISETP.GT.U32.AND P2, PT, R4, R2, PT ;  /* 0x000000020400720c */ /* 0x000fe20003f44070 */
[----:B-1----:R-:W-:Y:S02]  /*1b40*/  VIADD R16, R26, 0xee ;  /* 0x000000ee1a107836 */ /* 0x002fe40000000000 */
[----:B------:R-:W-:-:S03]  /*1b50*/  IMAD.HI.U32 R15, R8, R10, RZ ;  /* 0x0000000a080f7227 */ /* 0x000fc600078e00ff */
[----:B------:R-:W-:Y:S01]  /*1b60*/  IABS R22, R16 ;  /* 0x0000001000167213 */ /* 0x000fe20000000000 */
[----:B------:R-:W-:Y:S02]  /*1b70*/  IMAD R13, R4, R12, R13 ;  /* 0x0000000c040d7224 */ /* 0x000fe400078e020d */
[----:B------:R-:W-:Y:S02]  /*1b80*/  IMAD.MOV R15, RZ, RZ, -R15 ;  /* 0x000000ffff0f7224 */ /* 0x000fe400078e0a0f */
[----:B------:R-:W-:Y:S01]  /*1b90*/  @!P6 IMAD.IADD R14, R14, 0x1, -R4 ;  /* 0x000000010e0ee824 */ /* 0x000fe200078e0a04 */
[C---:B------:R-:W-:Y:S01]  /*1ba0*/  ISETP.GT.U32.AND P6, PT, R4.reuse, R13, PT ;  /* 0x0000000d0400720c */ /* 0x040fe20003fc4070 */
[----:B------:R-:W-:Y:S02]  /*1bb0*/  IMAD R10, R4, R15, R10 ;  /* 0x0000000f040a7224 */ /* 0x000fe400078e020a */
[----:B------:R-:W-:Y:S01]  /*1bc0*/  @!P3 IMAD.IADD R9, R9, 0x1, -R4 ;  /* 0x000000010909b824 */ /* 0x000fe200078e0a04 */
[----:B------:R-:W-:Y:S01]  /*1bd0*/  ISETP.GE.AND P3, PT, R5, RZ, PT ;  /* 0x000000ff0500720c */ /* 0x000fe20003f66270 */
[----:B------:R-:W-:-:S04]  /*1be0*/  IMAD.HI.U32 R21, R8, R22, RZ ;  /* 0x0000001608157227 */ /* 0x000fc800078e00ff */
[----:B------:R-:W-:Y:S01]  /*1bf0*/  @!P2 IMAD.IADD R2, R2, 0x1, -R4 ;  /* 0x000000010202a824 */ /* 0x000fe200078e0a04 */
[----:B------:R-:W-:Y:S01]  /*1c00*/  ISETP.GT.U32.AND P2, PT, R4, R10, PT ;  /* 0x0000000a0400720c */ /* 0x000fe20003f44070 */
[----:B------:R-:W-:Y:S02]  /*1c10*/  IMAD.MOV R21, RZ, RZ, -R21 ;  /* 0x000000ffff157224 */ /* 0x000fe400078e0a15 */
[----:B0-----:R-:W-:Y:S02]  /*1c20*/  IMAD.MOV.U32 R0, RZ, RZ, R9 ;  /* 0x000000ffff007224 */ /* 0x001fe400078e0009 */
[----:B------:R-:W-:Y:S02]  /*1c30*/  VIADD R5, R26, 0xec ;  /* 0x000000ec1a057836 */ /* 0x000fe40000000000 */
[C---:B------:R-:W-:Y:S02]  /*1c40*/  IMAD R21, R4.reuse, R21, R22 ;  /* 0x0000001504157224 */ /* 0x040fe400078e0216 */
[----:B------:R-:W-:Y:S01]  /*1c50*/  @!P1 IMAD.MOV R0, RZ, RZ, -R0 ;  /* 0x000000ffff009224 */ /* 0x000fe200078e0a00 */
[----:B------:R-:W-:Y:S01]  /*1c60*/  IABS R3, R5 ;  /* 0x0000000500037213 */ /* 0x000fe20000000000 */
[--C-:B------:R-:W-:Y:S01]  /*1c70*/  @!P6 IMAD.IADD R13, R13, 0x1, -R4.reuse ;  /* 0x000000010d0de824 */ /* 0x100fe200078e0a04 */
[----:B------:R-:W-:Y:S01]  /*1c80*/  ISETP.GT.U32.AND P6, PT, R4, R21, PT ;  /* 0x000000150400720c */ /* 0x000fe20003fc4070 */
[----:B------:R-:W-:Y:S01]  /*1c90*/  @!P2 IMAD.IADD R10, R10, 0x1, -R4 ;  /* 0x000000010a0aa824 */ /* 0x000fe200078e0a04 */
[----:B------:R0:W-:Y:S01]  /*1ca0*/  STL [R1+0x3b4], R0 ;  /* 0x0003b40001007387 */ /* 0x0001e20000100800 */
[----:B------:R-:W-:Y:S01]  /*1cb0*/  ISETP.GT.U32.AND P2, PT, R4, R2, PT ;  /* 0x000000020400720c */ /* 0x000fe20003f44070 */
[----:B------:R-:W-:Y:S01]  /*1cc0*/  VIADD R11, R26, 0xeb ;  /* 0x000000eb1a0b7836 */ /* 0x000fe20000000000 */
[----:B------:R-:W-:Y:S01]  /*1cd0*/  ISETP.GT.U32.AND P1, PT, R4, R13, PT ;  /* 0x0000000d0400720c */ /* 0x000fe20003f24070 */
[----:B------:R-:W-:-:S03]  /*1ce0*/  IMAD.HI.U32 R18, R8, R3, RZ ;  /* 0x0000000308127227 */ /* 0x000fc600078e00ff */
[----:B------:R-:W-:Y:S01]  /*1cf0*/  IABS R12, R11 ;  /* 0x0000000b000c7213 */ /* 0x000fe20000000000 */
[----:B------:R-:W-:Y:S02]  /*1d00*/  IMAD.MOV R18, RZ, RZ, -R18 ;  /* 0x000000ffff127224 */ /* 0x000fe400078e0a12 */
[----:B0-----:R-:W-:Y:S02]  /*1d10*/  IMAD.MOV.U32 R0, RZ, RZ, R6 ;  /* 0x000000ffff007224 */ /* 0x001fe400078e0006 */
[C---:B------:R-:W-:Y:S02]  /*1d20*/  IMAD R3, R4.reuse, R18, R3 ;  /* 0x0000001204037224 */ /* 0x040fe400078e0203 */
[----:B------:R-:W-:Y:S02]  /*1d30*/  @!P4 IMAD.MOV R0, RZ, RZ, -R0 ;  /* 0x000000ffff00c224 */ /* 0x000fe400078e0a00 */
[--C-:B------:R-:W-:Y:S01]  /*1d40*/  @!P6 IMAD.IADD R21, R21, 0x1, -R4.reuse ;  /* 0x000000011515e824 */ /* 0x100fe200078e0a04 */
[----:B------:R-:W-:Y:S01]  /*1d50*/  ISETP.GT.U32.AND P6, PT, R4, R10, PT ;  /* 0x0000000a0400720c */ /* 0x000fe20003fc4070 */
[----:B------:R-:W-:Y:S01]  /*1d60*/  IMAD.HI.U32 R15, R8, R12, RZ ;  /* 0x0000000c080f7227 */ /* 0x000fe200078e00ff */
[----:B------:R0:W-:Y:S02]  /*1d70*/  STL [R1+0x3b0], R0 ;  /* 0x0003b00001007387 */ /* 0x0001e40000100800 */
[----:B------:R-:W-:Y:S01]  /*1d80*/  ISETP.GT.U32.AND P4, PT, R4, R21, PT ;  /* 0x000000150400720c */ /* 0x000fe20003f84070 */
[----:B------:R-:W-:Y:S01]  /*1d90*/  @!P2 IMAD.IADD R2, R2, 0x1, -R4 ;  /* 0x000000010202a824 */ /* 0x000fe200078e0a04 */
[----:B------:R-:W-:Y:S01]  /*1da0*/  ISETP.GT.U32.AND P2, PT, R4, R3, PT ;  /* 0x000000030400720c */ /* 0x000fe20003f44070 */
[----:B------:R-:W-:-:S02]  /*1db0*/  IMAD.MOV R15, RZ, RZ, -R15 ;  /* 0x000000ffff0f7224 */ /* 0x000fc400078e0a0f */
[----:B------:R-:W-:Y:S02]  /*1dc0*/  VIADD R18, R26, 0xea ;  /* 0x000000ea1a127836 */ /* 0x000fe40000000000 */
[----:B------:R-:W-:Y:S02]  /*1dd0*/  IMAD R12, R4, R15, R12 ;  /* 0x0000000f040c7224 */ /* 0x000fe400078e020c */
[----:B0-----:R-:W-:Y:S01]  /*1de0*/  IMAD.MOV.U32 R0, RZ, RZ, R14 ;  /* 0x000000ffff007224 */ /* 0x001fe200078e000e */
[----:B------:R-:W-:Y:S01]  /*1df0*/  IABS R9, R18 ;  /* 0x0000001200097213 */ /* 0x000fe20000000000 */
[----:B------:R-:W-:Y:S02]  /*1e00*/  VIADD R15, R26, 0xe9 ;  /* 0x000000e91a0f7836 */ /* 0x000fe40000000000 */
[----:B------:R-:W-:Y:S01]  /*1e10*/  @!P0 IMAD.MOV R0, RZ, RZ, -R0 ;  /* 0x000000ffff008224 */ /* 0x000fe200078e0a00 */
[----:B------:R-:W-:Y:S01]  /*1e20*/  ISETP.GT.U32.AND P0, PT, R4, R20, PT ;  /* 0x000000140400720c */ /* 0x000fe20003f04070 */
[--C-:B------:R-:W-:Y:S01]  /*1e30*/  @!P1 IMAD.IADD R13, R13, 0x1, -R4.reuse ;  /* 0x000000010d0d9824 */ /* 0x100fe200078e0a04 */
[----:B------:R-:W-:Y:S01]  /*1e40*/  IABS R6, R15 ;  /* 0x0000000f00067213 */ /* 0x000fe20000000000 */
[----:B------:R-:W-:Y:S01]  /*1e50*/  @!P6 IMAD.IADD R10, R10, 0x1, -R4 ;  /* 0x000000010a0ae824 */ /* 0x000fe200078e0a04 */
[----:B------:R-:W-:Y:S01]  /*1e60*/  ISETP.GT.U32.AND P6, PT, R4, R12, PT ;  /* 0x0000000c0400720c */ /* 0x000fe20003fc4070 */
[----:B------:R-:W-:Y:S01]  /*1e70*/  IMAD.MOV.U32 R22, RZ, RZ, R2 ;  /* 0x000000ffff167224 */ /* 0x000fe200078e0002 */
[----:B------:R0:W-:Y:S01]  /*1e80*/  STL [R1+0x3ac], R0 ;  /* 0x0003ac0001007387 */ /* 0x0001e20000100800 */
[----:B------:R-:W-:Y:S01]  /*1e90*/  @!P2 IMAD.IADD R3, R3, 0x1, -R4 ;  /* 0x000000010303a824 */ /* 0x000fe200078e0a04 */
[----:B------:R-:W-:Y:S01]  /*1ea0*/  ISETP.GE.AND P1, PT, R17, RZ, PT ;  /* 0x000000ff1100720c */ /* 0x000fe20003f26270 */
[----:B------:R-:W-:Y:S01]  /*1eb0*/  IMAD.HI.U32 R14, R8, R9, RZ ;  /* 0x00000009080e7227 */ /* 0x000fe200078e00ff */
[----:B------:R-:W-:-:S03]  /*1ec0*/  ISETP.GE.AND P2, PT, R5, RZ, PT ;  /* 0x000000ff0500720c */ /* 0x000fc60003f46270 */
[--C-:B------:R-:W-:Y:S01]  /*1ed0*/  @!P0 IMAD.IADD R20, R20, 0x1, -R4.reuse ;  /* 0x0000000114148824 */ /* 0x100fe200078e0a04 */
[----:B------:R-:W-:Y:S01]  /*1ee0*/  ISETP.GE.AND P0, PT, R19, RZ, PT ;  /* 0x000000ff1300720c */ /* 0x000fe20003f06270 */
[----:B------:R-:W-:Y:S01]  /*1ef0*/  @!P4 IMAD.IADD R21, R21, 0x1, -R4 ;  /* 0x000000011515c824 */ /* 0x000fe200078e0a04 */
[----:B------:R-:W-:Y:S01]  /*1f00*/  ISETP.GE.AND P4, PT, R16, RZ, PT ;  /* 0x000000ff1000720c */ /* 0x000fe20003f86270 */
[----:B0-----:R-:W-:Y:S02]  /*1f10*/  IMAD.MOV.U32 R0, RZ, RZ, R13 ;  /* 0x000000ffff007224 */ /* 0x001fe400078e000d */
[----:B------:R-:W-:Y:S01]  /*1f20*/  @!P5 IMAD.MOV R22, RZ, RZ, -R22 ;  /* 0x000000ffff16d224 */ /* 0x000fe200078e0a16 */
[----:B------:R-:W-:Y:S01]  /*1f30*/  ISETP.GT.U32.AND P5, PT, R4, R20, PT ;  /* 0x000000140400720c */ /* 0x000fe20003fa4070 */
[----:B------:R-:W-:-:S03]  /*1f40*/  IMAD.HI.U32 R17, R8, R6, RZ ;  /* 0x0000000608117227 */ /* 0x000fc600078e00ff */
[----:B------:R-:W-:Y:S01]  /*1f50*/  STL [R1+0x3a8], R22 ;  /* 0x0003a81601007387 */ /* 0x000fe20000100800 */
[----:B------:R-:W-:Y:S01]  /*1f60*/  @!P3 IMAD.MOV R0, RZ, RZ, -R0 ;  /* 0x000000ffff00b224 */ /* 0x000fe200078e0a00 */
[C---:B------:R-:W-:Y:S01]  /*1f70*/  ISETP.GT.U32.AND P3, PT, R4.reuse, R3, PT ;  /* 0x000000030400720c */ /* 0x040fe20003f64070 */
[----:B------:R-:W-:Y:S02]  /*1f80*/  IMAD.MOV R14, RZ, RZ, -R14 ;  /* 0x000000ffff0e7224 */ /* 0x000fe400078e0a0e */
[----:B------:R-:W-:Y:S01]  /*1f90*/  IMAD.MOV R17, RZ, RZ, -R17 ;  /* 0x000000ffff117224 */ /* 0x000fe200078e0a11 */
[----:B------:R0:W-:Y:S01]  /*1fa0*/  STL [R1+0x3a4], R0 ;  /* 0x0003a40001007387 */ /* 0x0001e20000100800 */
[----:B------:R-:W-:Y:S02]  /*1fb0*/  IMAD R9, R4, R14, R9 ;  /* 0x0000000e04097224 */ /* 0x000fe400078e0209 */
[----:B------:R-:W-:Y:S02]  /*1fc0*/  @!P6 IMAD.IADD R12, R12, 0x1, -R4 ;  /* 0x000000010c0ce824 */ /* 0x000fe400078e0a04 */
[----:B------:R-:W-:-:S02]  /*1fd0*/  IMAD R6, R4, R17, R6 ;  /* 0x0000001104067224 */ /* 0x000fc400078e0206 */
[----:B------:R-:W-:Y:S01]  /*1fe0*/  VIADD R2, R26, 0xe8 ;  /* 0x000000e81a027836 */ /* 0x000fe20000000000 */
[C---:B------:R-:W-:Y:S01]  /*1ff0*/  ISETP.GT.U32.AND P6, PT, R4.reuse, R12, PT ;  /* 0x0000000c0400720c */ /* 0x040fe20003fc4070 */
[----:B------:R-:W-:Y:S01]  /*2000*/  @!P1 IMAD.MOV R10, RZ, RZ, -R10 ;  /* 0x000000ffff0a9224 */ /* 0x000fe200078e0a0a */
[----:B------:R-:W-:Y:S01]  /*2010*/  ISETP.GT.U32.AND P1, PT, R4, R9, PT ;  /* 0x000000090400720c */ /* 0x000fe20003f24070 */
[----:B0-----:R-:W-:Y:S02]  /*2020*/  IMAD.MOV.U32 R0, RZ, RZ, R21 ;  /* 0x000000ffff007224 */ /* 0x001fe400078e0015 */
[----:B------:R-:W-:Y:S01]  /*2030*/  @!P5 IMAD.IADD R20, R20, 0x1, -R4 ;  /* 0x000000011414d824 */ /* 0x000fe200078e0a04 */
[----:B------:R-:W-:Y:S01]  /*2040*/  ISETP.GT.U32.AND P5, PT, R4, R6, PT ;  /* 0x000000060400720c */ /* 0x000fe20003fa4070 */
[----:B------:R-:W-:Y:S01]  /*2050*/  @!P4 IMAD.MOV R0, RZ, RZ, -R0 ;  /* 0x000000ffff00c224 */ /* 0x000fe200078e0a00 */
[----:B------:R-:W-:Y:S01]  /*2060*/  ISETP.GE.AND P4, PT, R11, RZ, PT ;  /* 0x000000ff0b00720c */ /* 0x000fe20003f86270 */
[----:B------:R-:W-:Y:S01]  /*2070*/  @!P3 IMAD.IADD R3, R3, 0x1, -R4 ;  /* 0x000000010303b824 */ /* 0x000fe200078e0a04 */
[----:B------:R-:W-:Y:S01]  /*2080*/  IABS R11, R2 ;  /* 0x00000002000b7213 */ /* 0x000fe20000000000 */
[----:B------:R0:W-:Y:S01]  /*2090*/  STL [R1+0x3a0], R10 ;  /* 0x0003a00a01007387 */ /* 0x0001e20000100800 */
[----:B------:R-:W-:Y:S01]  /*20a0*/  IMAD.MOV.U32 R14, RZ, RZ, R20 ;  /* 0x000000ffff0e7224 */ /* 0x000fe200078e0014 */
[----:B------:R-:W-:Y:S01]  /*20b0*/  ISETP.GE.AND P3, PT, R18, RZ, PT ;  /* 0x000000ff1200720c */ /* 0x000fe20003f66270 */
[----:B------:R-:W-:Y:S01]  /*20c0*/  VIADD R5, R26, 0xe7 ;  /* 0x000000e71a057836 */ /* 0x000fe20000000000 */
[----:B------:R1:W-:Y:S01]  /*20d0*/  STL [R1+0x39c], R0 ;  /* 0x00039c0001007387 */ /* 0x0003e20000100800 */
[----:B------:R-:W-:-:S04]  /*20e0*/  IMAD.HI.U32 R13, R8, R11, RZ ;  /* 0x0000000b080d7227 */ /* 0x000fc800078e00ff */
[----:B------:R-:W-:Y:S01]  /*20f0*/  @!P0 IMAD.MOV R14, RZ, RZ, -R14 ;  /* 0x000000ffff0e8224 */ /* 0x000fe200078e0a0e */
[----:B0-----:R-:W-:Y:S01]  /*2100*/  IABS R10, R5 ;  /* 0x00000005000a7213 */ /* 0x001fe20000000000 */
[--C-:B------:R-:W-:Y:S01]  /*2110*/  @!P6 IMAD.IADD R12, R12, 0x1, -R4.reuse ;  /* 0x000000010c0ce824 */ /* 0x100fe200078e0a04 */
[----:B------:R-:W-:Y:S01]  /*2120*/  ISETP.GE.AND P6, PT, R15, RZ, PT ;  /* 0x000000ff0f00720c */ /* 0x000fe20003fc6270 */
[----:B------:R-:W-:Y:S01]  /*2130*/  @!P1 IMAD.IADD R9, R9, 0x1, -R4 ;  /* 0x0000000109099824 */ /* 0x000fe200078e0a04 */
[----:B------:R-:W-:Y:S01]  /*2140*/  STL [R1+0x398], R14 ;  /* 0x0003980e01007387 */ /* 0x000fe20000100800 */
[----:B-1----:R-:W-:Y:S01]  /*2150*/  IMAD.MOV.U32 R0, RZ, RZ, R3 ;  /* 0x000000ffff007224 */ /* 0x002fe200078e0003 */
[----:B------:R-:W-:Y:S01]  /*2160*/  ISETP.GE.AND P1, PT, R2, RZ, PT ;  /* 0x000000ff0200720c */ /* 0x000fe20003f26270 */
[----:B------:R-:W-:Y:S01]  /*2170*/  IMAD.MOV R13, RZ, RZ, -R13 ;  /* 0x000000ffff0d7224 */ /* 0x000fe200078e0a0d */
[----:B------:R-:W-:Y:S01]  /*2180*/  ISETP.GT.U32.AND P0, PT, R4, R9, PT ;  /* 0x000000090400720c */ /* 0x000fe20003f04070 */
[----:B------:R-:W-:Y:S01]  /*2190*/  @!P2 IMAD.MOV R0, RZ, RZ, -R0 ;  /* 0x000000ffff00a224 */ /* 0x000fe200078e0a00 */
[----:B------:R-:W-:Y:S01]  /*21a0*/  ISETP.GE.AND P2, PT, R5, RZ, PT ;  /* 0x000000ff0500720c */ /* 0x000fe20003f46270 */
[----:B------:R-:W-:-:S02]  /*21b0*/  @!P5 IMAD.IADD R6, R6, 0x1, -R4 ;  /* 0x000000010606d824 */ /* 0x000fc400078e0a04 */
[----:B------:R-:W-:Y:S01]  /*21c0*/  IMAD R5, R4, R13, R11 ;  /* 0x0000000d04057224 */ /* 0x000fe200078e020b */
[----:B------:R0:W-:Y:S01]  /*21d0*/  STL [R1+0x394], R0 ;  /* 0x0003940001007387 */ /* 0x0001e20000100800 */
[----:B------:R-:W-:Y:S01]  /*21e0*/  IMAD.HI.U32 R2, R8, R10, RZ ;  /* 0x0000000a08027227 */ /* 0x000fe200078e00ff */
[----:B------:R-:W-:-:S03]  /*21f0*/  ISETP.GT.U32.AND P5, PT, R4, R6, PT ;  /* 0x000000060400720c */ /* 0x000fc60003fa4070 */
[----:B------:R-:W-:Y:S02]  /*2200*/  IMAD.MOV R2, RZ, RZ, -R2 ;  /* 0x000000ffff027224 */ /* 0x000fe400078e0a02 */
[----:B------:R-:W-:Y:S02]  /*2210*/  VIADD R11, R26, 0xe6 ;  /* 0x000000e61a0b7836 */ /* 0x000fe40000000000 */
[----:B------:R-:W-:Y:S02]  /*2220*/  @!P0 IMAD.IADD R9, R9, 0x1, -R4 ;  /* 0x0000000109098824 */ /* 0x000fe400078e0a04 */
[----:B0-----:R-:W-:Y:S01]  /*2230*/  IMAD.MOV.U32 R0, RZ, RZ, R12 ;  /* 0x000000ffff007224 */ /* 0x001fe200078e000c */
[----:B------:R-:W-:Y:S01]  /*2240*/  ISETP.GE.AND P0, PT, R11, RZ, PT ;  /* 0x000000ff0b00720c */ /* 0x000fe20003f06270 */
[C---:B------:R-:W-:Y:S01]  /*2250*/  IMAD R12, R4.reuse, R2, R10 ;  /* 0x00000002040c7224 */ /* 0x040fe200078e020a */
[----:B------:R-:W-:Y:S01]  /*2260*/  IABS R11, R11 ;  /* 0x0000000b000b7213 */ /* 0x000fe20000000000 */
[----:B------:R-:W-:Y:S01]  /*2270*/  @!P4 IMAD.MOV R0, RZ, RZ, -R0 ;  /* 0x000000ffff00c224 */ /* 0x000fe200078e0a00 */
[----:B------:R-:W-:Y:S01]  /*2280*/  ISETP.GT.U32.AND P4, PT, R4, R5, PT ;  /* 0x000000050400720c */ /* 0x000fe20003f84070 */
[----:B------:R-:W-:Y:S01]  /*2290*/  @!P5 IMAD.IADD R6, R6, 0x1, -R4 ;  /* 0x000000010606d824 */ /* 0x000fe200078e0a04 */
[----:B------:R-:W-:Y:S01]  /*22a0*/  ISETP.GT.U32.AND P5, PT, R4, R12, PT ;  /* 0x0000000c0400720c */ /* 0x000fe20003fa4070 */
[----:B------:R-:W-:Y:S01]  /*22b0*/  VIADD R10, R26, 0xe4 ;  /* 0x000000e41a0a7836 */ /* 0x000fe20000000000 */
[----:B------:R0:W-:Y:S01]  /*22c0*/  STL [R1+0x390], R0 ;  /* 0x0003900001007387 */ /* 0x0001e20000100800 */
[----:B------:R-:W-:-:S03]  /*22d0*/  IMAD.HI.U32 R14, R8, R11, RZ ;  /* 0x0000000b080e7227 */ /* 0x000fc600078e00ff */
[----:B------:R-:W-:Y:S01]  /*22e0*/  IABS R3, R10 ;  /* 0x0000000a00037213 */ /* 0x000fe20000000000 */
[----:B------:R-:W-:Y:S02]  /*22f0*/  VIADD R13, R26, 0xe5 ;  /* 0x000000e51a0d7836 */ /* 0x000fe40000000000 */
[----:B------:R-:W-:Y:S02]  /*2300*/  IMAD.MOV R14, RZ, RZ, -R14 ;  /* 0x000000ffff0e7224 */ /* 0x000fe400078e0a0e */
[--C-:B------:R-:W-:Y:S01]  /*2310*/  @!P4 IMAD.IADD R5, R5, 0x1, -R4.reuse ;  /* 0x000000010505c824 */ /* 0x100fe200078e0a04 */
[----:B------:R-:W-:Y:S01]  /*2320*/  IABS R2, R13 ;  /* 0x0000000d00027213 */ /* 0x000fe20000000000 */
[----:B0-----:R-:W-:Y:S01]  /*2330*/  IMAD.MOV.U32 R0, RZ, RZ, R9 ;  /* 0x000000ffff007224 */ /* 0x001fe200078e0009 */
[----:B------:R-:W-:Y:S01]  /*2340*/  ISETP.GE.AND P4, PT, R13, RZ, PT ;  /* 0x000000ff0d00720c */ /* 0x000fe20003f86270 */
[----:B------:R-:W-:Y:S02]  /*2350*/  @!P5 IMAD.IADD R12, R12, 0x1, -R4 ;  /* 0x000000010c0cd824 */ /* 0x000fe400078e0a04 */
[----:B------:R-:W-:Y:S01]  /*2360*/  @!P3 IMAD.MOV R0, RZ, RZ, -R0 ;  /* 0x000000ffff00b224 */ /* 0x000fe200078e0a00 */
[----:B------:R-:W-:Y:S01]  /*2370*/  ISETP.GT.U32.AND P3, PT, R4, R5, PT ;  /* 0x000000050400720c */ /* 0x000fe20003f64070 */
[----:B------:R-:W-:Y:S01]  /*2380*/  IMAD.HI.U32 R9, R8, R3, RZ ;  /* 0x0000000308097227 */ /* 0x000fe200078e00ff */
[----:B------:R-:W-:-:S02]  /*2390*/  ISETP.GT.U32.AND P5, PT, R4, R12, PT ;  /* 0x0000000c0400720c */ /* 0x000fc40003fa4070 */
[----:B------:R0:W-:Y:S01]  /*23a0*/  STL [R1+0x38c], R0 ;  /* 0x00038c0001007387 */ /* 0x0001e20000100800 */
[----:B------:R-:W-:-:S04]  /*23b0*/  IMAD.HI.U32 R13, R8, R2, RZ ;  /* 0x00000002080d7227 */ /* 0x000fc800078e00ff */
[----:B------:R-:W-:Y:S02]  /*23c0*/  IMAD.MOV R9, RZ, RZ, -R9 ;  /* 0x000000ffff097224 */ /* 0x000fe400078e0a09 */
[----:B------:R-:W-:Y:S02]  /*23d0*/  IMAD.MOV R13, RZ, RZ, -R13 ;  /* 0x000000ffff0d7224 */ /* 0x000fe400078e0a0d */
[----:B------:R-:W-:Y:S02]  /*23e0*/  @!P3 IMAD.IADD R5, R5, 0x1, -R4 ;  /* 0x000000010505b824 */ /* 0x000fe400078e0a04 */
[----:B0-----:R-:W-:Y:S02]  /*23f0*/  IMAD.MOV.U32 R0, RZ, RZ, R6 ;  /* 0x000000ffff007224 */ /* 0x001fe400078e0006 */
[----:B------:R-:W-:Y:S02]  /*2400*/  IMAD R6, R4, R14, R11 ;  /* 0x0000000e04067224 */ /* 0x000fe400078e020b */
[----:B------:R-:W-:Y:S01]  /*2410*/  @!P6 IMAD.MOV R0, RZ, RZ, -R0 ;  /* 0x000000ffff00e224 */ /* 0x000fe200078e0a00 */
[----:B------:R-:W-:Y:S01]  /*2420*/  ISETP.GE.AND P6, PT, R10, RZ, PT ;  /* 0x000000ff0a00720c */ /* 0x000fe20003fc6270 */
[C---:B------:R-:W-:Y:S01]  /*2430*/  IMAD R3, R4.reuse, R9, R3 ;  /* 0x0000000904037224 */ /* 0x040fe200078e0203 */
[C---:B------:R-:W-:Y:S01]  /*2440*/  ISETP.GT.U32.AND P3, PT, R4.reuse, R6, PT ;  /* 0x000000060400720c */ /* 0x040fe20003f64070 */
[----:B------:R-:W-:Y:S01]  /*2450*/  IMAD R2, R4, R13, R2 ;  /* 0x0000000d04027224 */ /* 0x000fe200078e0202 */
[----:B------:R0:W-:Y:S01]  /*2460*/  STL [R1+0x388], R0 ;  /* 0x0003880001007387 */ /* 0x0001e20000100800 */
[----:B------:R-:W-:-:S02]  /*2470*/  VIADD R15, R26, 0xe3 ;  /* 0x000000e31a0f7836 */ /* 0x000fc40000000000 */
[--C-:B------:R-:W-:Y:S01]  /*2480*/  @!P5 IMAD.IADD R12, R12, 0x1, -R4.reuse ;  /* 0x000000010c0cd824 */ /* 0x100fe200078e0a04 */
[----:B------:R-:W-:Y:S01]  /*2490*/  ISETP.GT.U32.AND P5, PT, R4, R2, PT ;  /* 0x000000020400720c */ /* 0x000fe20003fa4070 */
[C---:B------:R-:W-:Y:S01]  /*24a0*/  VIADD R10, R26.reuse, 0xe1 ;  /* 0x000000e11a0a7836 */ /* 0x040fe20000000000 */
[----:B------:R-:W-:Y:S01]  /*24b0*/  IABS R17, R15 ;  /* 0x0000000f00117213 */ /* 0x000fe20000000000 */
[C---:B------:R-:W-:Y:S02]  /*24c0*/  VIADD R11, R26.reuse, 0xe0 ;  /* 0x000000e01a0b7836 */ /* 0x040fe40000000000 */
[----:B------:R-:W-:Y:S01]  /*24d0*/  VIADD R13, R26, 0xe2 ;  /* 0x000000e21a0d7836 */ /* 0x000fe20000000000 */
[----:B------:R-:W-:Y:S01]  /*24e0*/  IABS R9, R10 ;  /* 0x0000000a00097213 */ /* 0x000fe20000000000 */
[----:B0-----:R-:W-:Y:S01]  /*24f0*/  IMAD.MOV.U32 R0, RZ, RZ, R5 ;  /* 0x000000ffff007224 */ /* 0x001fe200078e0005 */
[----:B------:R-:W-:Y:S01]  /*2500*/  IABS R14, R11 ;  /* 0x0000000b000e7213 */ /* 0x000fe20000000000 */
[----:B------:R-:W-:Y:S01]  /*2510*/  @!P3 IMAD.IADD R6, R6, 0x1, -R4 ;  /* 0x000000010606b824 */ /* 0x000fe200078e0a04 */
[----:B------:R-:W-:Y:S01]  /*2520*/  IABS R16, R13 ;  /* 0x0000000d00107213 */ /* 0x000fe20000000000 */
[----:B------:R-:W-:Y:S01]  /*2530*/  @!P1 IMAD.MOV R0, RZ, RZ, -R0 ;  /* 0x000000ffff009224 */ /* 0x000fe200078e0a00 */
[----:B------:R-:W-:Y:S01]  /*2540*/  ISETP.GT.U32.AND P1, PT, R4, R3, PT ;  /* 0x000000030400720c */ /* 0x000fe20003f24070 */
[----:B------:R-:W-:Y:S01]  /*2550*/  IMAD.HI.U32 R5, R8, R17, RZ ;  /* 0x0000001108057227 */ /* 0x000fe200078e00ff */
[----:B------:R-:W-:-:S02]  /*2560*/  ISETP.GT.U32.AND P3, PT, R4, R6, PT ;  /* 0x000000060400720c */ /* 0x000fc40003f64070 */
[----:B------:R0:W-:Y:S01]  /*2570*/  STL [R1+0x384], R0 ;  /* 0x0003840001007387 */ /* 0x0001e20000100800 */
[----:B------:R-:W-:Y:S02]  /*2580*/  IMAD.MOV R5, RZ, RZ, -R5 ;  /* 0x000000ffff057224 */ /* 0x000fe400078e0a05 */
[----:B------:R-:W-:Y:S02]  /*2590*/  @!P5 IMAD.IADD R2, R2, 0x1, -R4 ;  /* 0x000000010202d824 */ /* 0x000fe400078e0a04 */
[----:B------:R-:W-:Y:S02]  /*25a0*/  IMAD R5, R4, R5, R17 ;  /* 0x0000000504057224 */ /* 0x000fe400078e0211 */
[----:B------:R-:W-:Y:S01]  /*25b0*/  IMAD.HI.U32 R17, R8, R16, RZ ;  /* 0x0000001008117227 */ /* 0x000fe200078e00ff */
[----:B------:R-:W-:-:S03]  /*25c0*/  ISETP.GT.U32.AND P5, PT, R4, R2, PT ;  /* 0x000000020400720c */ /* 0x000fc60003fa4070 */
[----:B------:R-:W-:Y:S02]  /*25d0*/  @!P1 IMAD.IADD R3, R3, 0x1, -R4 ;  /* 0x0000000103039824 */ /* 0x000fe400078e0a04 */
[----:B0-----:R-:W-:Y:S02]  /*25e0*/  IMAD.MOV.U32 R0, RZ, RZ, R12 ;  /* 0x000000ffff007224 */ /* 0x001fe400078e000c */
[----:B------:R-:W-:Y:S01]  /*25f0*/  @!P3 IMAD.IADD R6, R6, 0x1, -R4 ;  /* 0x000000010606b824 */ /* 0x000fe200078e0a04 */
[C---:B------:R-:W-:Y:S01]  /*2600*/  ISETP.GT.U32.AND P1, PT, R4.reuse, R3, PT ;  /* 0x000000030400720c */ /* 0x040fe20003f24070 */
[----:B------:R-:W-:Y:S01]  /*2610*/  @!P2 IMAD.MOV R0, RZ, RZ, -R0 ;  /* 0x000000ffff00a224 */ /* 0x000fe200078e0a00 */
[----:B------:R-:W-:Y:S01]  /*2620*/  ISETP.GE.AND P2, PT, R15, RZ, PT ;  /* 0x000000ff0f00720c */ /* 0x000fe20003f46270 */
[----:B------:R-:W-:Y:S01]  /*2630*/  IMAD.MOV.U32 R12, RZ, RZ, R14 ;  /* 0x000000ffff0c7224 */ /* 0x000fe200078e000e */
[----:B------:R-:W-:Y:S01]  /*2640*/  ISETP.GT.U32.AND P3, PT, R4, R5, PT ;  /* 0x000000050400720c */ /* 0x000fe20003f64070 */
[C---:B------:R-:W-:Y:S01]  /*2650*/  IMAD.HI.U32 R15, R8.reuse, R9, RZ ;  /* 0x00000009080f7227 */ /* 0x040fe200078e00ff */
[----:B------:R0:W-:Y:S03]  /*2660*/  STL [R1+0x380], R0 ;  /* 0x0003800001007387 */ /* 0x0001e60000100800 */
[----:B------:R-:W-:-:S04]  /*2670*/  IMAD.HI.U32 R14, R8, R12, RZ ;  /* 0x0000000c080e7227 */ /* 0x000fc800078e00ff */
[----:B------:R-:W-:Y:S02]  /*2680*/  IMAD.MOV R15, RZ, RZ, -R15 ;  /* 0x000000ffff0f7224 */ /* 0x000fe400078e0a0f */
[----:B------:R-:W-:Y:S02]  /*2690*/  IMAD.MOV R17, RZ, RZ, -R17 ;  /* 0x000000ffff117224 */ /* 0x000fe400078e0a11 */
[----:B0-----:R-:W-:Y:S02]  /*26a0*/  IMAD.MOV.U32 R0, RZ, RZ, R6 ;  /* 0x000000ffff007224 */ /* 0x001fe400078e0006 */
[----:B------:R-:W-:Y:S02]  /*26b0*/  IMAD.MOV R14, RZ, RZ, -R14 ;  /* 0x000000ffff0e7224 */ /* 0x000fe400078e0a0e */
[----:B------:R-:W-:Y:S02]  /*26c0*/  @!P0 IMAD.MOV R0, RZ, RZ, -R0 ;  /* 0x000000ffff008224 */ /* 0x000fe400078e0a00 */
[----:B------:R-:W-:-:S02]  /*26d0*/  IMAD R9, R4, R15, R9 ;  /* 0x0000000f04097224 */ /* 0x000fc400078e0209 */
[--C-:B------:R-:W-:Y:S01]  /*26e0*/  @!P1 IMAD.IADD R3, R3, 0x1, -R4.reuse ;  /* 0x0000000103039824 */ /* 0x100fe200078e0a04 */
[----:B------:R0:W-:Y:S01]  /*26f0*/  STL [R1+0x37c], R0 ;  /* 0x00037c0001007387 */ /* 0x0001e20000100800 */
[----:B------:R-:W-:Y:S01]  /*2700*/  @!P5 IMAD.IADD R2, R2, 0x1, -R4 ;  /* 0x000000010202d824 */ /* 0x000fe200078e0a04 */
[----:B------:R-:W-:Y:S01]  /*2710*/  ISETP.GE.AND P5, PT, R13, RZ, PT ;  /* 0x000000ff0d00720c */ /* 0x000fe20003fa6270 */
[C---:B------:R-:W-:Y:S01]  /*2720*/  IMAD R13, R4.reuse, R17, R16 ;  /* 0x00000011040d7224 */ /* 0x040fe200078e0210 */
[C---:B------:R-:W-:Y:S01]  /*2730*/  ISETP.GT.U32.AND P1, PT, R4.reuse, R9, PT ;  /* 0x000000090400720c */ /* 0x040fe20003f24070 */
[----:B------:R-:W-:Y:S02]  /*2740*/  @!P3 IMAD.IADD R5, R5, 0x1, -R4 ;  /* 0x000000010505b824 */ /* 0x000fe400078e0a04 */
[C---:B------:R-:W-:Y:S01]  /*2750*/  IMAD R6, R4.reuse, R14, R12 ;  /* 0x0000000e04067224 */ /* 0x040fe200078e020c */
[C---:B------:R-:W-:Y:S01]  /*2760*/  ISETP.GT.U32.AND P0, PT, R4.reuse, R13, PT ;  /* 0x0000000d0400720c */ /* 0x040fe20003f04070 */
[----:B------:R-:W-:Y:S01]  /*2770*/  IMAD.MOV.U32 R14, RZ, RZ, R2 ;  /* 0x000000ffff0e7224 */ /* 0x000fe200078e0002 */
[----:B------:R-:W-:Y:S01]  /*2780*/  ISETP.GT.U32.AND P3, PT, R4, R5, PT ;  /* 0x000000050400720c */ /* 0x000fe20003f64070 */
[----:B0-----:R-:W-:-:S02]  /*2790*/  IMAD.MOV.U32 R0, RZ, RZ, R3 ;  /* 0x000000ffff007224 */ /* 0x001fc400078e0003 */
[----:B------:R-:W-:Y:S01]  /*27a0*/  @!P4 IMAD.MOV R14, RZ, RZ, -R14 ;  /* 0x000000ffff0ec224 */ /* 0x000fe200078e0a0e */
[----:B------:R-:W-:Y:S01]  /*27b0*/  ISETP.GE.AND P4, PT, R10, RZ, PT ;  /* 0x000000ff0a00720c */ /* 0x000fe20003f86270 */
[----:B------:R-:W-:Y:S01]  /*27c0*/  @!P6 IMAD.MOV R0, RZ, RZ, -R0 ;  /* 0x000000ffff00e224 */ /* 0x000fe200078e0a00 */
[----:B------:R-:W-:Y:S01]  /*27d0*/  ISETP.GT.U32.AND P6, PT, R4, R6, PT ;  /* 0x000000060400720c */ /* 0x000fe20003fc4070 */
[C---:B------:R-:W-:Y:S01]  /*27e0*/  VIADD R15, R26.reuse, 0xdf ;  /* 0x000000df1a0f7836 */ /* 0x040fe20000000000 */
[----:B------:R0:W-:Y:S01]  /*27f0*/  STL [R1+0x378], R14 ;  /* 0x0003780e01007387 */ /* 0x0001e20000100800 */
[----:B------:R-:W-:Y:S02]  /*2800*/  VIADD R10, R26, 0xde ;  /* 0x000000de1a0a7836 */ /* 0x000fe40000000000 */
[--C-:B------:R-:W-:Y:S01]  /*2810*/  @!P1 IMAD.IADD R9, R9, 0x1, -R4.reuse ;  /* 0x0000000109099824 */ /* 0x100fe200078e0a04 */
[----:B------:R-:W-:Y:S01]  /*2820*/  IABS R12, R15 ;  /* 0x0000000f000c7213 */ /* 0x000fe20000000000 */
[--C-:B------:R-:W-:Y:S01]  /*2830*/  @!P3 IMAD.IADD R5, R5, 0x1, -R4.reuse ;  /* 0x000000010505b824 */ /* 0x100fe200078e0a04 */
[----:B------:R-:W-:Y:S01]  /*2840*/  ISETP.GE.AND P3, PT, R11, RZ, PT ;  /* 0x000000ff0b00720c */ /* 0x000fe20003f66270 */
[----:B------:R-:W-:Y:S01]  /*2850*/  @!P0 IMAD.IADD R13, R13, 0x1, -R4 ;  /* 0x000000010d0d8824 */ /* 0x000fe200078e0a04 */
[----:B------:R1:W-:Y:S01]  /*2860*/  STL [R1+0x374], R0 ;  /* 0x0003740001007387 */ /* 0x0003e20000100800 */
[----:B------:R-:W-:Y:S01]  /*2870*/  IMAD.MOV.U32 R2, RZ, RZ, R12 ;  /* 0x000000ffff027224 */ /* 0x000fe200078e000c */
[----:B0-----:R-:W-:Y:S01]  /*2880*/  IABS R14, R10 ;  /* 0x0000000a000e7213 */ /* 0x001fe20000000000 */
[----:B------:R-:W-:Y:S01]  /*2890*/  @!P6 IMAD.IADD R6, R6, 0x1, -R4 ;  /* 0x000000010606e824 */ /* 0x000fe200078e0a04 */
[----:B------:R-:W-:Y:S01]  /*28a0*/  ISETP.GT.U32.AND P6, PT, R4, R9, PT ;  /* 0x000000090400720c */ /* 0x000fe20003fc4070 */
[----:B------:R-:W-:Y:S01]  /*28b0*/  IMAD.HI.U32 R3, R8, R2, RZ ;  /* 0x0000000208037227 */ /* 0x000fe200078e00ff */
[----:B------:R-:W-:-:S02]  /*28c0*/  ISETP.GT.U32.AND P1, PT, R4, R13, PT ;  /* 0x0000000d0400720c */ /* 0x000fc40003f24070 */
[----:B------:R-:W-:Y:S01]  /*28d0*/  ISETP.GE.AND P0, PT, R15, RZ, PT ;  /* 0x000000ff0f00720c */ /* 0x000fe20003f06270 */
[----:B------:R-:W-:-:S04]  /*28e0*/  IMAD.HI.U32 R11, R8, R14, RZ ;  /* 0x0000000e080b7227 */ /* 0x000fc800078e00ff */
[----:B-1----:R-:W-:Y:S02]  /*28f0*/  IMAD.MOV.U32 R0, RZ, RZ, R5 ;  /* 0x000000ffff007224 */ /* 0x002fe400078e0005 */
[----:B------:R-:W-:Y:S02]  /*2900*/  IMAD.MOV R11, RZ, RZ, -R11 ;  /* 0x000000ffff0b7224 */ /* 0x000fe400078e0a0b */
[----:B------:R-:W-:Y:S01]  /*2910*/  @!P2 IMAD.MOV R0, RZ, RZ, -R0 ;  /* 0x000000ffff00a224 */ /* 0x000fe200078e0a00 */
[C---:B------:R-:W-:Y:S01]  /*2920*/  ISETP.GT.U32.AND P2, PT, R4.reuse, R6, PT ;  /* 0x000000060400720c */ /* 0x040fe20003f44070 */
[----:B------:R-:W-:Y:S02]  /*2930*/  IMAD.MOV R3, RZ, RZ, -R3 ;  /* 0x000000ffff037224 */ /* 0x000fe400078e0a03 */
[C---:B------:R-:W-:Y:S01]  /*2940*/  IMAD R14, R4.reuse, R11, R14 ;  /* 0x0000000b040e7224 */ /* 0x040fe200078e020e */
[----:B------:R0:W-:Y:S01]  /*2950*/  STL [R1+0x370], R0 ;  /* 0x0003700001007387 */ /* 0x0001e20000100800 */
[----:B------:R-:W-:-:S02]  /*2960*/  IMAD R5, R4, R3, R2 ;  /* 0x0000000304057224 */ /* 0x000fc400078e0202 */
[--C-:B------:R-:W-:Y:S01]  /*2970*/  @!P6 IMAD.IADD R9, R9, 0x1, -R4.reuse ;  /* 0x000000010909e824 */ /* 0x100fe200078e0a04 */
[----:B------:R-:W-:Y:S01]  /*2980*/  ISETP.GT.U32.AND P6, PT, R4, R14, PT ;  /* 0x0000000e0400720c */ /* 0x000fe20003fc4070 */
[C---:B------:R-:W-:Y:S02]  /*2990*/  VIADD R3, R26.reuse, 0xdb ;  /* 0x000000db1a037836 */ /* 0x040fe40000000000 */
[----:B------:R-:W-:Y:S02]  /*29a0*/  VIADD R12, R26, 0xdd ;  /* 0x000000dd1a0c7836 */ /* 0x000fe40000000000 */
[--C-:B------:R-:W-:Y:S01]  /*29b0*/  @!P1 IMAD.IADD R13, R13, 0x1, -R4.reuse ;  /* 0x000000010d0d9824 */ /* 0x100fe200078e0a04 */
[----:B------:R-:W-:Y:S01]  /*29c0*/  ISETP.GT.U32.AND P1, PT, R4, R5, PT ;  /* 0x000000050400720c */ /* 0x000fe20003f24070 */
[----:B------:R-:W-:Y:S01]  /*29d0*/  VIADD R2, R26, 0xdc ;  /* 0x000000dc1a027836 */ /* 0x000fe20000000000 */
[----:B------:R-:W-:Y:S01]  /*29e0*/  IABS R16, R3 ;  /* 0x0000000300107213 */ /* 0x000fe20000000000 */
[----:B------:R-:W-:Y:S01]  /*29f0*/  @!P2 IMAD.IADD R6, R6, 0x1, -R4 ;  /* 0x000000010606a824 */ /* 0x000fe200078e0a04 */
[----:B------:R-:W-:Y:S01]  /*2a00*/  IABS R15, R12 ;  /* 0x0000000c000f7213 */ /* 0x000fe20000000000 */
[----:B0-----:R-:W-:Y:S01]  /*2a10*/  IMAD.MOV.U32 R0, RZ, RZ, R13 ;  /* 0x000000ffff007224 */ /* 0x001fe200078e000d */
[----:B------:R-:W-:Y:S01]  /*2a20*/  ISETP.GE.AND P2, PT, R10, RZ, PT ;  /* 0x000000ff0a00720c */ /* 0x000fe20003f46270 */
[----:B------:R-:W-:Y:S01]  /*2a30*/  IMAD.MOV.U32 R10, RZ, RZ, R16 ;  /* 0x000000ffff0a7224 */ /* 0x000fe200078e0010 */
[----:B------:R-:W-:Y:S01]  /*2a40*/  IABS R11, R2 ;  /* 0x00000002000b7213 */ /* 0x000fe20000000000 */
[----:B------:R-:W-:-:S04]  /*2a50*/  IMAD.HI.U32 R16, R8, R15, RZ ;  /* 0x0000000f08107227 */ /* 0x000fc800078e00ff */
[----:B------:R-:W-:Y:S02]  /*2a60*/  @!P6 IMAD.IADD R14, R14, 0x1, -R4 ;  /* 0x000000010e0ee824 */ /* 0x000fe400078e0a04 */
[----:B------:R-:W-:-:S03]  /*2a70*/  IMAD.HI.U32 R17, R8, R11, RZ ;  /* 0x0000000b08117227 */ /* 0x000fc600078e00ff */
[----:B------:R-:W-:Y:S01]  /*2a80*/  ISETP.GT.U32.AND P6, PT, R4, R14, PT ;  /* 0x0000000e0400720c */ /* 0x000fe20003fc4070 */
[----:B------:R-:W-:Y:S02]  /*2a90*/  IMAD.MOV R16, RZ, RZ, -R16 ;  /* 0x000000ffff107224 */ /* 0x000fe400078e0a10 */
[----:B------:R-:W-:Y:S01]  /*2aa0*/  @!P1 IMAD.IADD R5, R5, 0x1, -R4 ;  /* 0x0000000105059824 */ /* 0x000fe200078e0a04 */
[----:B------:R-:W-:Y:S01]  /*2ab0*/  ISETP.GE.AND P1, PT, R12, RZ, PT ;  /* 0x000000ff0c00720c */ /* 0x000fe20003f26270 */
[----:B------:R-:W-:Y:S02]  /*2ac0*/  @!P5 IMAD.MOV R0, RZ, RZ, -R0 ;  /* 0x000000ffff00d224 */ /* 0x000fe400078e0a00 */
[----:B------:R-:W-:Y:S01]  /*2ad0*/  IMAD.HI.U32 R12, R8, R10, RZ ;  /* 0x0000000a080c7227 */ /* 0x000fe200078e00ff */
[----:B------:R-:W-:Y:S02]  /*2ae0*/  ISETP.GT.U32.AND P5, PT, R4, R5, PT ;  /* 0x000000050400720c */ /* 0x000fe40003fa4070 */
[----:B------:R0:W-:Y:S01]  /*2af0*/  STL [R1+0x36c], R0 ;  /* 0x00036c0001007387 */ /* 0x0001e20000100800 */
[----:B------:R-:W-:-:S02]  /*2b00*/  IMAD.MOV R17, RZ, RZ, -R17 ;  /* 0x000000ffff117224 */ /* 0x000fc400078e0a11 */
[C---:B------:R-:W-:Y:S02]  /*2b10*/  IMAD R15, R4.reuse, R16, R15 ;  /* 0x00000010040f7224 */ /* 0x040fe400078e020f */
[----:B------:R-:W-:Y:S02]  /*2b20*/  IMAD.MOV R12, RZ, RZ, -R12 ;  /* 0x000000ffff0c7224 */ /* 0x000fe400078e0a0c */
[C---:B------:R-:W-:Y:S02]  /*2b30*/  IMAD R11, R4.reuse, R17, R11 ;  /* 0x00000011040b7224 */ /* 0x040fe400078e020b */
[----:B------:R-:W-:Y:S01]  /*2b40*/  @!P4 IMAD.MOV R9, RZ, RZ, -R9 ;  /* 0x000000ffff09c224 */ /* 0x000fe200078e0a09 */
[C---:B------:R-:W-:Y:S01]  /*2b50*/  ISETP.GT.U32.AND P4, PT, R4.reuse, R15, PT ;  /* 0x0000000f0400720c */ /* 0x040fe20003f84070 */
[----:B0-----:R-:W-:Y:S02]  /*2b60*/  IMAD.MOV.U32 R0, RZ, RZ, R6 ;  /* 0x000000ffff007224 */ /* 0x001fe400078e0006 */
[C---:B------:R-:W-:Y:S01]  /*2b70*/  IMAD R10, R4.reuse, R12, R10 ;  /* 0x0000000c040a7224 */ /* 0x040fe200078e020a */
[----:B------:R0:W-:Y:S01]  /*2b80*/  STL [R1+0x368], R9 ;  /* 0x0003680901007387 */ /* 0x0001e20000100800 */
[----:B------:R-:W-:Y:S01]  /*2b90*/  @!P3 IMAD.MOV R0, RZ, RZ, -R0 ;  /* 0x000000ffff00b224 */ /* 0x000fe200078e0a00 */
[----:B------:R-:W-:Y:S01]  /*2ba0*/  ISETP.GT.U32.AND P3, PT, R4, R11, PT ;  /* 0x0000000b0400720c */ /* 0x000fe20003f64070 */
[--C-:B------:R-:W-:Y:S01]  /*2bb0*/  @!P6 IMAD.IADD R14, R14, 0x1, -R4.reuse ;  /* 0x000000010e0ee824 */ /* 0x100fe200078e0a04 */
[----:B------:R-:W-:Y:S01]  /*2bc0*/  ISETP.GT.U32.AND P6, PT, R4, R10, PT ;  /* 0x0000000a0400720c */ /* 0x000fe20003fc4070 */
[----:B------:R-:W-:Y:S01]  /*2bd0*/  VIADD R16, R26, 0xda ;  /* 0x000000da1a107836 */ /* 0x000fe20000000000 */
[----:B------:R1:W-:Y:S01]  /*2be0*/  STL [R1+0x364], R0 ;  /* 0x0003640001007387 */ /* 0x0003e20000100800 */
[--C-:B------:R-:W-:Y:S01]  /*2bf0*/  @!P5 IMAD.IADD R5, R5, 0x1, -R4.reuse ;  /* 0x000000010505d824 */ /* 0x100fe200078e0a04 */
[----:B------:R-:W-:Y:S01]  /*2c00*/  ISETP.GE.AND P5, PT, R2, RZ, PT ;  /* 0x000000ff0200720c */ /* 0x000fe20003fa6270 */
[C---:B------:R-:W-:Y:S01]  /*2c10*/  VIADD R2, R26.reuse, 0xd9 ;  /* 0x000000d91a027836 */ /* 0x040fe20000000000 */
[----:B0-----:R-:W-:Y:S01]  /*2c20*/  IABS R9, R16 ;  /* 0x0000001000097213 */ /* 0x001fe20000000000 */
[--C-:B------:R-:W-:Y:S01]  /*2c30*/  @!P4 IMAD.IADD R15, R15, 0x1, -R4.reuse ;  /* 0x000000010f0fc824 */ /* 0x100fe200078e0a04 */
[----:B------:R-:W-:Y:S01]  /*2c40*/  ISETP.GE.AND P4, PT, R3, RZ, PT ;  /* 0x000000ff0300720c */ /* 0x000fe20003f86270 */
[----:B------:R-:W-:Y:S01]  /*2c50*/  VIADD R3, R26, 0xd8 ;  /* 0x000000d81a037836 */ /* 0x000fe20000000000 */
[----:B------:R-:W-:Y:S01]  /*2c60*/  IABS R6, R2 ;  /* 0x0000000200067213 */ /* 0x000fe20000000000 */
[----:B------:R-:W-:Y:S01]  /*2c70*/  @!P3 IMAD.IADD R11, R11, 0x1, -R4 ;  /* 0x000000010b0bb824 */ /* 0x000fe200078e0a04 */
[----:B------:R-:W-:Y:S01]  /*2c80*/  ISETP.GT.U32.AND P3, PT, R4, R15, PT ;  /* 0x0000000f0400720c */ /* 0x000fe20003f64070 */
[----:B------:R-:W-:Y:S01]  /*2c90*/  IMAD.HI.U32 R12, R8, R9, RZ ;  /* 0x00000009080c7227 */ /* 0x000fe200078e00ff */
[----:B------:R-:W-:-:S03]  /*2ca0*/  IABS R18, R3 ;  /* 0x0000000300127213 */ /* 0x000fc60000000000 */
[----:B-1----:R-:W-:Y:S02]  /*2cb0*/  IMAD.MOV.U32 R0, RZ, RZ, R5 ;  /* 0x000000ffff007224 */ /* 0x002fe400078e0005 */
[----:B------:R-:W-:Y:S01]  /*2cc0*/  @!P6 IMAD.IADD R10, R10, 0x1, -R4 ;  /* 0x000000010a0ae824 */ /* 0x000fe200078e0a04 */
[----:B------:R-:W-:Y:S01]  /*2cd0*/  ISETP.GT.U32.AND P6, PT, R4, R11, PT ;  /* 0x0000000b0400720c */ /* 0x000fe20003fc4070 */
[----:B------:R-:W-:Y:S02]  /*2ce0*/  IMAD.MOV R5, RZ, RZ, -R12 ;  /* 0x000000ffff057224 */ /* 0x000fe400078e0a0c */
[----:B------:R-:W-:-:S04]  /*2cf0*/  IMAD.HI.U32 R12, R8, R6, RZ ;  /* 0x00000006080c7227 */ /* 0x000fc800078e00ff */
[C---:B------:R-:W-:Y:S02]  /*2d00*/  IMAD R5, R4.reuse, R5, R9 ;  /* 0x0000000504057224 */ /* 0x040fe400078e0209 */
[----:B------:R-:W-:Y:S02]  /*2d10*/  IMAD.MOV R12, RZ, RZ, -R12 ;  /* 0x000000ffff0c7224 */ /* 0x000fe400078e0a0c */
[----:B------:R-:W-:Y:S01]  /*2d20*/  @!P3 IMAD.IADD R15, R15, 0x1, -R4 ;  /* 0x000000010f0fb824 */ /* 0x000fe200078e0a04 */
[C---:B------:R-:W-:Y:S01]  /*2d30*/  ISETP.GT.U32.AND P3, PT, R4.reuse, R5, PT ;  /* 0x000000050400720c */ /* 0x040fe20003f64070 */
[C---:B------:R-:W-:Y:S02]  /*2d40*/  IMAD R6, R4.reuse, R12, R6 ;  /* 0x0000000c04067224 */ /* 0x040fe400078e0206 */
[----:B------:R-:W-:Y:S02]  /*2d50*/  @!P6 IMAD.IADD R11, R11, 0x1, -R4 ;  /* 0x000000010b0be824 */ /* 0x000fe400078e0a04 */
[----:B------:R-:W-:Y:S01]  /*2d60*/  @!P0 IMAD.MOV R0, RZ, RZ, -R0 ;  /* 0x000000ffff008224 */ /* 0x000fe200078e0a00 */
[----:B------:R-:W-:Y:S01]  /*2d70*/  ISETP.GT.U32.AND P6, PT, R4, R6, PT ;  /* 0x000000060400720c */ /* 0x000fe20003fc4070 */
[----:B------:R-:W-:Y:S01]  /*2d80*/  VIADD R9, R26, 0xd7 ;  /* 0x000000d71a097836 */ /* 0x000fe20000000000 */
[----:B------:R-:W-:Y:S01]  /*2d90*/  ISETP.GT.U32.AND P0, PT, R4, R10, PT ;  /* 0x0000000a0400720c */ /* 0x000fe20003f04070 */
[----:B------:R-:W-:Y:S01]  /*2da0*/  IMAD.HI.U32 R19, R8, R18, RZ ;  /* 0x0000001208137227 */ /* 0x000fe200078e00ff */
[----:B------:R0:W-:Y:S02]  /*2db0*/  STL [R1+0x360], R0 ;  /* 0x0003600001007387 */ /* 0x0001e40000100800 */
[----:B------:R-:W-:Y:S01]  /*2dc0*/  IABS R12, R9 ;  /* 0x00000009000c7213 */ /* 0x000fe20000000000 */
[----:B------:R-:W-:Y:S01]  /*2dd0*/  @!P3 IMAD.IADD R5, R5, 0x1, -R4 ;  /* 0x000000010505b824 */ /* 0x000fe200078e0a04 */
[----:B------:R-:W-:Y:S01]  /*2de0*/  ISETP.GE.AND P3, PT, R2, RZ, PT ;  /* 0x000000ff0200720c */ /* 0x000fe20003f66270 */
[----:B------:R-:W-:-:S02]  /*2df0*/  @!P2 IMAD.MOV R14, RZ, RZ, -R14 ;  /* 0x000000ffff0ea224 */ /* 0x000fc400078e0a0e */
[----:B------:R-:W-:Y:S02]  /*2e00*/  IMAD.MOV R19, RZ, RZ, -R19 ;  /* 0x000000ffff137224 */ /* 0x000fe400078e0a13 */
[----:B------:R-:W-:Y:S01]  /*2e10*/  @!P6 IMAD.IADD R6, R6, 0x1, -R4 ;  /* 0x000000010606e824 */ /* 0x000fe200078e0a04 */
[----:B------:R-:W-:Y:S01]  /*2e20*/  ISETP.GT.U32.AND P6, PT, R4, R5, PT ;  /* 0x000000050400720c */ /* 0x000fe20003fc4070 */
[----:B0-----:R-:W-:Y:S01]  /*2e30*/  IMAD.MOV.U32 R0, RZ, RZ, R15 ;  /* 0x000000ffff007224 */ /* 0x001fe200078e000f */
[----:B------:R-:W-:Y:S01]  /*2e40*/  STL [R1+0x35c], R14 ;  /* 0x00035c0e01007387 */ /* 0x000fe20000100800 */
[----:B------:R-:W-:-:S04]  /*2e50*/  IMAD.HI.U32 R17, R8, R12, RZ ;  /* 0x0000000c08117227 */ /* 0x000fc800078e00ff */
[----:B------:R-:W-:Y:S01]  /*2e60*/  @!P1 IMAD.MOV R0, RZ, RZ, -R0 ;  /* 0x000000ffff009224 */ /* 0x000fe200078e0a00 */
[----:B------:R-:W-:Y:S01]  /*2e70*/  ISETP.GT.U32.AND P1, PT, R4, R6, PT ;  /* 0x000000060400720c */ /* 0x000fe20003f24070 */
[----:B------:R-:W-:Y:S01]  /*2e80*/  @!P0 IMAD.IADD R10, R10, 0x1, -R4 ;  /* 0x000000010a0a8824 */ /* 0x000fe200078e0a04 */
[----:B------:R-:W-:Y:S01]  /*2e90*/  ISETP.GE.AND P0, PT, R16, RZ, PT ;  /* 0x000000ff1000720c */ /* 0x000fe20003f06270 */
[----:B------:R-:W-:Y:S01]  /*2ea0*/  IMAD R2, R4, R19, R18 ;  /* 0x0000001304027224 */ /* 0x000fe200078e0212 */
[----:B------:R0:W-:Y:S01]  /*2eb0*/  STL [R1+0x358], R0 ;  /* 0x0003580001007387 */ /* 0x0001e20000100800 */
[----:B------:R-:W-:Y:S02]  /*2ec0*/  IMAD.MOV R17, RZ, RZ, -R17 ;  /* 0x000000ffff117224 */ /* 0x000fe400078e0a11 */
[----:B------:R-:W-:Y:S01]  /*2ed0*/  VIADD R13, R26, 0xd6 ;  /* 0x000000d61a0d7836 */ /* 0x000fe20000000000 */
[C---:B------:R-:W-:Y:S01]  /*2ee0*/  ISETP.GT.U32.AND P2, PT, R4.reuse, R2, PT ;  /* 0x000000020400720c */ /* 0x040fe20003f44070 */
[----:B------:R-:W-:-:S02]  /*2ef0*/  IMAD R12, R4, R17, R12 ;  /* 0x00000011040c7224 */ /* 0x000fc400078e020c */
[----:B------:R-:W-:Y:S01]  /*2f00*/  @!P5 IMAD.MOV R11, RZ, RZ, -R11 ;  /* 0x000000ffff0bd224 */ /* 0x000fe200078e0a0b */
[----:B------:R-:W-:Y:S01]  /*2f10*/  IABS R16, R13 ;  /* 0x0000000d00107213 */ /* 0x000fe20000000000 */
[----:B------:R-:W-:Y:S01]  /*2f20*/  @!P6 IMAD.IADD R5, R5, 0x1, -R4 ;  /* 0x000000010505e824 */ /* 0x000fe200078e0a04 */
[----:B------:R-:W-:Y:S01]  /*2f30*/  ISETP.GT.U32.AND P6, PT, R4, R12, PT ;  /* 0x0000000c0400720c */ /* 0x000fe20003fc4070 */
[----:B0-----:R-:W-:Y:S01]  /*2f40*/  IMAD.MOV.U32 R0, RZ, RZ, R10 ;  /* 0x000000ffff007224 */ /* 0x001fe200078e000a */
[----:B------:R-:W-:Y:S01]  /*2f50*/  STL [R1+0x354], R11 ;  /* 0x0003540b01007387 */ /* 0x000fe20000100800 */
[----:B------:R-:W-:Y:S01]  /*2f60*/  ISETP.GE.AND P5, PT, R3, RZ, PT ;  /* 0x000000ff0300720c */ /* 0x000fe20003fa6270 */
[----:B------:R-:W-:-:S04]  /*2f70*/  IMAD.HI.U32 R3, R8, R16, RZ ;  /* 0x0000001008037227 */ /* 0x000fc800078e00ff */
[----:B------:R-:W-:Y:S01]  /*2f80*/  @!P4 IMAD.MOV R0, RZ, RZ, -R0 ;  /* 0x000000ffff00c224 */ /* 0x000fe200078e0a00 */
[----:B------:R-:W-:Y:S01]  /*2f90*/  ISETP.GE.AND P4, PT, R9, RZ, PT ;  /* 0x000000ff0900720c */ /* 0x000fe20003f86270 */
[----:B------:R-:W-:Y:S02]  /*2fa0*/  VIADD R9, R26, 0xd5 ;  /* 0x000000d51a097836 */ /* 0x000fe40000000000 */
[----:B------:R-:W-:Y:S01]  /*2fb0*/  IMAD.MOV R3, RZ, RZ, -R3 ;  /* 0x000000ffff037224 */ /* 0x000fe200078e0a03 */
[----:B------:R0:W-:Y:S01]  /*2fc0*/  STL [R1+0x350], R0 ;  /* 0x0003500001007387 */ /* 0x0001e20000100800 */
[--C-:B------:R-:W-:Y:S01]  /*2fd0*/  @!P1 IMAD.IADD R6, R6, 0x1, -R4.reuse ;  /* 0x0000000106069824 */ /* 0x100fe200078e0a04 */
[----:B------:R-:W-:Y:S01]  /*2fe0*/  IABS R18, R9 ;  /* 0x0000000900127213 */ /* 0x000fe20000000000 */
[----:B------:R-:W-:Y:S01]  /*2ff0*/  @!P2 IMAD.IADD R2, R2, 0x1, -R4 ;  /* 0x000000010202a824 */ /* 0x000fe200078e0a04 */
[----:B------:R-:W-:Y:S01]  /*3000*/  ISETP.GE.AND P2, PT, R9, RZ, PT ;  /* 0x000000ff0900720c */ /* 0x000fe20003f46270 */
[----:B------:R-:W-:Y:S01]  /*3010*/  IMAD R19, R4, R3, R16 ;  /* 0x0000000304137224 */ /* 0x000fe200078e0210 */
[----:B------:R-:W-:Y:S01]  /*3020*/  ISETP.GE.AND P1, PT, R13, RZ, PT ;  /* 0x000000ff0d00720c */ /* 0x000fe20003f26270 */
[----:B------:R-:W-:Y:S01]  /*3030*/  @!P6 IMAD.IADD R12, R12, 0x1, -R4 ;  /* 0x000000010c0ce824 */ /* 0x000fe200078e0a04 */
[----:B------:R-:W-:Y:S01]  /*3040*/  ISETP.GT.U32.AND P6, PT, R4, R2, PT ;  /* 0x000000020400720c */ /* 0x000fe20003fc4070 */
[----:B------:R-:W-:-:S02]  /*3050*/  VIADD R10, R26, 0xd4 ;  /* 0x000000d41a0a7836 */ /* 0x000fc40000000000 */
[----:B0-----:R-:W-:Y:S02]  /*3060*/  IMAD.MOV.U32 R0, RZ, RZ, R5 ;  /* 0x000000ffff007224 */ /* 0x001fe400078e0005 */
[----:B------:R-:W-:Y:S01]  /*3070*/  IMAD.HI.U32 R5, R8, R18, RZ ;  /* 0x0000001208057227 */ /* 0x000fe200078e00ff */
[----:B------:R-:W-:-:S03]  /*3080*/  IABS R14, R10 ;  /* 0x0000000a000e7213 */ /* 0x000fc60000000000 */
[----:B------:R-:W-:Y:S01]  /*3090*/  @!P0 IMAD.MOV R0, RZ, RZ, -R0 ;  /* 0x000000ffff008224 */ /* 0x000fe200078e0a00 */
[----:B------:R-:W-:Y:S01]  /*30a0*/  ISETP.GT.U32.AND P0, PT, R4, R12, PT ;  /* 0x0000000c0400720c */ /* 0x000fe20003f04070 */
[----:B------:R-:W-:Y:S02]  /*30b0*/  IMAD.MOV R5, RZ, RZ, -R5 ;  /* 0x000000ffff057224 */ /* 0x000fe400078e0a05 */
[----:B------:R-:W-:Y:S01]  /*30c0*/  VIADD R9, R26, 0xd3 ;  /* 0x000000d31a097836 */ /* 0x000fe20000000000 */
[----:B------:R0:W-:Y:S01]  /*30d0*/  STL [R1+0x34c], R0 ;  /* 0x00034c0001007387 */ /* 0x0001e20000100800 */
[----:B------:R-:W-:Y:S02]  /*30e0*/  IMAD R18, R4, R5, R18 ;  /* 0x0000000504127224 */ /* 0x000fe400078e0212 */
[----:B------:R-:W-:Y:S01]  /*30f0*/  @!P6 IMAD.IADD R2, R2, 0x1, -R4 ;  /* 0x000000010202e824 */ /* 0x000fe200078e0a04 */
[----:B------:R-:W-:Y:S01]  /*3100*/  IABS R17, R9 ;  /* 0x0000000900117213 */ /* 0x000fe20000000000 */
[----:B------:R-:W-:Y:S01]  /*3110*/  IMAD.HI.U32 R5, R8, R14, RZ ;  /* 0x0000000e08057227 */ /* 0x000fe200078e00ff */
[----:B------:R-:W-:-:S03]  /*3120*/  ISETP.GT.U32.AND P6, PT, R4, R18, PT ;  /* 0x000000120400720c */ /* 0x000fc60003fc4070 */
[----:B------:R-:W-:Y:S01]  /*3130*/  @!P0 IMAD.IADD R12, R12, 0x1, -R4 ;  /* 0x000000010c0c8824 */ /* 0x000fe200078e0a04 */
[----:B------:R-:W-:Y:S01]  /*3140*/  ISETP.GE.AND P0, PT, R10, RZ, PT ;  /* 0x000000ff0a00720c */ /* 0x000fe20003f06270 */
[----:B0-----:R-:W-:Y:S02]  /*3150*/  IMAD.MOV.U32 R0, RZ, RZ, R6 ;  /* 0x000000ffff007224 */ /* 0x001fe400078e0006 */
[----:B------:R-:W-:-:S04]  /*3160*/  IMAD.HI.U32 R6, R8, R17, RZ ;  /* 0x0000001108067227 */ /* 0x000fc800078e00ff */
[----:B------:R-:W-:Y:S01]  /*3170*/  @!P3 IMAD.MOV R0, RZ, RZ, -R0 ;  /* 0x000000ffff00b224 */ /* 0x000fe200078e0a00 */
[----:B------:R-:W-:Y:S01]  /*3180*/  ISETP.GT.U32.AND P3, PT, R4, R19, PT ;  /* 0x000000130400720c */ /* 0x000fe20003f64070 */
[----:B------:R-:W-:Y:S02]  /*3190*/  IMAD.MOV R10, RZ, RZ, -R5 ;  /* 0x000000ffff0a7224 */ /* 0x000fe400078e0a05 */
[----:B------:R-:W-:Y:S01]  /*31a0*/  VIADD R3, R26, 0xd2 ;  /* 0x000000d21a037836 */ /* 0x000fe20000000000 */
[----:B------:R0:W-:Y:S01]  /*31b0*/  STL [R1+0x348], R0 ;  /* 0x0003480001007387 */ /* 0x0001e20000100800 */
[----:B------:R-:W-:Y:S02]  /*31c0*/  IMAD.MOV R6, RZ, RZ, -R6 ;  /* 0x000000ffff067224 */ /* 0x000fe400078e0a06 */
[----:B------:R-:W-:Y:S01]  /*31d0*/  IMAD R14, R4, R10, R14 ;  /* 0x0000000a040e7224 */ /* 0x000fe200078e020e */
[----:B------:R-:W-:Y:S01]  /*31e0*/  IABS R16, R3 ;  /* 0x0000000300107213 */ /* 0x000fe20000000000 */
[----:B------:R-:W-:-:S02]  /*31f0*/  @!P6 IMAD.IADD R18, R18, 0x1, -R4 ;  /* 0x000000011212e824 */ /* 0x000fc400078e0a04 */
[C---:B------:R-:W-:Y:S02]  /*3200*/  IMAD R17, R4.reuse, R6, R17 ;  /* 0x0000000604117224 */ /* 0x040fe400078e0211 */
[----:B------:R-:W-:Y:S01]  /*3210*/  @!P3 IMAD.IADD R19, R19, 0x1, -R4 ;  /* 0x000000011313b824 */ /* 0x000fe200078e0a04 */
[----:B------:R-:W-:Y:S01]  /*3220*/  ISETP.GT.U32.AND P6, PT, R4, R18, PT ;  /* 0x000000120400720c */ /* 0x000fe20003fc4070 */
[----:B0-----:R-:W-:Y:S01]  /*3230*/  IMAD.MOV.U32 R0, RZ, RZ, R2 ;  /* 0x000000ffff007224 */ /* 0x001fe200078e0002 */
[----:B------:R-:W-:Y:S01]  /*3240*/  ISETP.GE.AND P3, PT, R9, RZ, PT ;  /* 0x000000ff0900720c */ /* 0x000fe20003f66270 */
[----:B------:R-:W-:-:S04]  /*3250*/  IMAD.HI.U32 R5, R8, R16, RZ ;  /* 0x0000001008057227 */ /* 0x000fc800078e00ff */
[----:B------:R-:W-:Y:S01]  /*3260*/  @!P5 IMAD.MOV R0, RZ, RZ, -R0 ;  /* 0x000000ffff00d224 */ /* 0x000fe200078e0a00 */
[----:B------:R-:W-:Y:S01]  /*3270*/  ISETP.GT.U32.AND P5, PT, R4, R19, PT ;  /* 0x000000130400720c */ /* 0x000fe20003fa4070 */
[----:B------:R-:W-:Y:S02]  /*3280*/  IMAD.MOV R5, RZ, RZ, -R5 ;  /* 0x000000ffff057224 */ /* 0x000fe400078e0a05 */
[----:B------:R-:W-:Y:S01]  /*3290*/  VIADD R10, R26, 0xd1 ;  /* 0x000000d11a0a7836 */ /* 0x000fe20000000000 */
[----:B------:R0:W-:Y:S01]  /*32a0*/  STL [R1+0x260], R0 ;  /* 0x0002600001007387 */ /* 0x0001e20000100800 */
[----:B------:R-:W-:Y:S02]  /*32b0*/  IMAD R16, R4, R5, R16 ;  /* 0x0000000504107224 */ /* 0x000fe400078e0210 */
[----:B------:R-:W-:Y:S02]  /*32c0*/  @!P6 IMAD.IADD R18, R18, 0x1, -R4 ;  /* 0x000000011212e824 */ /* 0x000fe400078e0a04 */
[----:B------:R-:W-:Y:S01]  /*32d0*/  VIADD R2, R26, 0xd0 ;  /* 0x000000d01a027836 */ /* 0x000fe20000000000 */
[----:B------:R-:W-:Y:S01]  /*32e0*/  ISETP.GT.U32.AND P6, PT, R4, R16, PT ;  /* 0x000000100400720c */ /* 0x000fe20003fc4070 */
[----:B------:R-:W-:-:S02]  /*32f0*/  VIADD R13, R26, 0xce ;  /* 0x000000ce1a0d7836 */ /* 0x000fc40000000000 */
[----:B------:R-:W-:Y:S01]  /*3300*/  @!P5 IMAD.IADD R19, R19, 0x1, -R4 ;  /* 0x000000011313d824 */ /* 0x000fe200078e0a04 */
[C---:B------:R-:W-:Y:S01]  /*3310*/  ISETP.GT.U32.AND P5, PT, R4.reuse, R17, PT ;  /* 0x000000110400720c */ /* 0x040fe20003fa4070 */
[----:B0-----:R-:W-:Y:S01]  /*3320*/  IMAD.MOV.U32 R0, RZ, RZ, R12 ;  /* 0x000000ffff007224 */ /* 0x001fe200078e000c */
[----:B------:R-:W-:Y:S01]  /*3330*/  IABS R12, R10 ;  /* 0x0000000a000c7213 */ /* 0x000fe20000000000 */
[----:B------:R-:W-:Y:S01]  /*3340*/  IMAD.MOV.U32 R20, RZ, RZ, R19 ;  /* 0x000000ffff147224 */ /* 0x000fe200078e0013 */
[----:B------:R-:W-:Y:S01]  /*3350*/  IABS R9, R2 ;  /* 0x0000000200097213 */ /* 0x000fe20000000000 */
[----:B------:R-:W-:Y:S01]  /*3360*/  @!P4 IMAD.MOV R0, RZ, RZ, -R0 ;  /* 0x000000ffff00c224 */ /* 0x000fe200078e0a00 */
[----:B------:R-:W-:Y:S01]  /*3370*/  ISETP.GT.U32.AND P4, PT, R4, R14, PT ;  /* 0x0000000e0400720c */ /* 0x000fe20003f84070 */
[----:B------:R-:W-:Y:S01]  /*3380*/  IMAD.HI.U32 R15, R8, R12, RZ ;  /* 0x0000000c080f7227 */ /* 0x000fe200078e00ff */
[----:B------:R-:W-:Y:S02]  /*3390*/  IABS R5, R13 ;  /* 0x0000000d00057213 */ /* 0x000fe40000000000 */
[----:B------:R0:W-:Y:S01]  /*33a0*/  STL [R1+0x344], R0 ;  /* 0x0003440001007387 */ /* 0x0001e20000100800 */
[----:B------:R-:W-:-:S02]  /*33b0*/  IMAD.MOV R15, RZ, RZ, -R15 ;  /* 0x000000ffff0f7224 */ /* 0x000fc400078e0a0f */
[----:B------:R-:W-:Y:S02]  /*33c0*/  @!P5 IMAD.IADD R17, R17, 0x1, -R4 ;  /* 0x000000011111d824 */ /* 0x000fe400078e0a04 */
[----:B------:R-:W-:Y:S02]  /*33d0*/  IMAD R12, R4, R15, R12 ;  /* 0x0000000f040c7224 */ /* 0x000fe400078e020c */
[--C-:B------:R-:W-:Y:S01]  /*33e0*/  @!P6 IMAD.IADD R16, R16, 0x1, -R4.reuse ;  /* 0x000000011010e824 */ /* 0x100fe200078e0a04 */
[----:B------:R-:W-:Y:S01]  /*33f0*/  ISETP.GT.U32.AND P6, PT, R4, R17, PT ;  /* 0x000000110400720c */ /* 0x000fe20003fc4070 */
[----:B------:R-:W-:Y:S01]  /*3400*/  @!P4 IMAD.IADD R14, R14, 0x1, -R4 ;  /* 0x000000010e0ec824 */ /* 0x000fe200078e0a04 */
[----:B------:R-:W-:Y:S01]  /*3410*/  ISETP.GE.AND P4, PT, R3, RZ, PT ;  /* 0x000000ff0300720c */ /* 0x000fe20003f86270 */
[----:B------:R-:W-:-:S03]  /*3420*/  IMAD.HI.U32 R3, R8, R9, RZ ;  /* 0x0000000908037227 */ /* 0x000fc600078e00ff */
[C---:B------:R-:W-:Y:S01]  /*3430*/  ISETP.GT.U32.AND P5, PT, R4.reuse, R14, PT ;  /* 0x0000000e0400720c */ /* 0x040fe20003fa4070 */
[----:B------:R-:W-:Y:S02]  /*3440*/  IMAD.MOV R3, RZ, RZ, -R3 ;  /* 0x000000ffff037224 */ /* 0x000fe400078e0a03 */
[----:B0-----:R-:W-:Y:S02]  /*3450*/  IMAD.MOV.U32 R0, RZ, RZ, R18 ;  /* 0x000000ffff007224 */ /* 0x001fe400078e0012 */
[----:B------:R-:W-:Y:S01]  /*3460*/  @!P1 IMAD.MOV R20, RZ, RZ, -R20 ;  /* 0x000000ffff149224 */ /* 0x000fe200078e0a14 */
[----:B------:R-:W-:Y:S01]  /*3470*/  ISETP.GT.U32.AND P1, PT, R4, R16, PT ;  /* 0x000000100400720c */ /* 0x000fe20003f24070 */
[----:B------:R-:W-:Y:S01]  /*3480*/  @!P2 IMAD.MOV R0, RZ, RZ, -R0 ;  /* 0x000000ffff00a224 */ /* 0x000fe200078e0a00 */
[----:B------:R-:W-:Y:S01]  /*3490*/  ISETP.GE.AND P2, PT, R10, RZ, PT ;  /* 0x000000ff0a00720c */ /* 0x000fe20003f46270 */
[----:B------:R-:W-:Y:S01]  /*34a0*/  IMAD R9, R4, R3, R9 ;  /* 0x0000000304097224 */ /* 0x000fe200078e0209 */
[----:B------:R-:W-:Y:S01]  /*34b0*/  STL [R1+0x258], R20 ;  /* 0x0002581401007387 */ /* 0x000fe20000100800 */
[----:B------:R-:W-:-:S03]  /*34c0*/  IMAD.HI.U32 R10, R8, R5, RZ ;  /* 0x00000005080a7227 */ /* 0x000fc600078e00ff */
[----:B------:R0:W-:Y:S01]  /*34d0*/  STL [R1+0x228], R0 ;  /* 0x0002280001007387 */ /* 0x0001e20000100800 */
[--C-:B------:R-:W-:Y:S01]  /*34e0*/  @!P5 IMAD.IADD R14, R14, 0x1, -R4.reuse ;  /* 0x000000010e0ed824 */ /* 0x100fe200078e0a04 */
[C---:B------:R-:W-:Y:S01]  /*34f0*/  ISETP.GT.U32.AND P5, PT, R4.reuse, R12, PT ;  /* 0x0000000c0400720c */ /* 0x040fe20003fa4070 */
[----:B------:R-:W-:Y:S01]  /*3500*/  @!P6 IMAD.IADD R17, R17, 0x1, -R4 ;  /* 0x000000011111e824 */ /* 0x000fe200078e0a04 */
[----:B------:R-:W-:Y:S01]  /*3510*/  ISETP.GT.U32.AND P6, PT, R4, R9, PT ;  /* 0x000000090400720c */ /* 0x000fe20003fc4070 */
[C---:B------:R-:W-:Y:S02]  /*3520*/  VIADD R11, R26.reuse, 0xcf ;  /* 0x000000cf1a0b7836 */ /* 0x040fe40000000000 */
[----:B------:R-:W-:Y:S02]  /*3530*/  IMAD.MOV R10, RZ, RZ, -R10 ;  /* 0x000000ffff0a7224 */ /* 0x000fe400078e0a0a */
[----:B------:R-:W-:Y:S01]  /*3540*/  VIADD R3, R26, 0xcd ;  /* 0x000000cd1a037836 */ /* 0x000fe20000000000 */
[----:B------:R-:W-:Y:S01]  /*3550*/  IABS R6, R11 ;  /* 0x0000000b00067213 */ /* 0x000fe20000000000 */
[----:B0-----:R-:W-:-:S02]  /*3560*/  IMAD.MOV.U32 R0, RZ, RZ, R14 ;  /* 0x000000ffff007224 */ /* 0x001fc400078e000e */
[----:B------:R-:W-:Y:S02]  /*3570*/  IMAD R5, R4, R10, R5 ;  /* 0x0000000a04057224 */ /* 0x000fe400078e0205 */
[----:B------:R-:W-:Y:S02]  /*3580*/  @!P5 IMAD.IADD R12, R12, 0x1, -R4 ;  /* 0x000000010c0cd824 */ /* 0x000fe400078e0a04 */
[----:B------:R-:W-:Y:S02]  /*3590*/  @!P0 IMAD.MOV R0, RZ, RZ, -R0 ;  /* 0x000000ffff008224 */ /* 0x000fe400078e0a00 */
[----:B------:R-:W-:Y:S01]  /*35a0*/  @!P1 IMAD.IADD R16, R16, 0x1, -R4 ;  /* 0x0000000110109824 */ /* 0x000fe200078e0a04 */
[C---:B------:R-:W-:Y:S01]  /*35b0*/  ISETP.GT.U32.AND P0, PT, R4.reuse, R12, PT ;  /* 0x0000000c0400720c */ /* 0x040fe20003f04070 */
[----:B------:R-:W-:Y:S01]  /*35c0*/  @!P3 IMAD.MOV R17, RZ, RZ, -R17 ;  /* 0x000000ffff11b224 */ /* 0x000fe200078e0a11 */
[----:B------:R-:W-:Y:S01]  /*35d0*/  ISETP.GT.U32.AND P3, PT, R4, R5, PT ;  /* 0x000000050400720c */ /* 0x000fe20003f64070 */
[----:B------:R-:W-:Y:S01]  /*35e0*/  IMAD.HI.U32 R15, R8, R6, RZ ;  /* 0x00000006080f7227 */ /* 0x000fe200078e00ff */
[----:B------:R0:W-:Y:S01]  /*35f0*/  STL [R1+0x224], R0 ;  /* 0x0002240001007387 */ /* 0x0001e20000100800 */
[----:B------:R-:W-:-:S02]  /*3600*/  ISETP.GE.AND P1, PT, R2, RZ, PT ;  /* 0x000000ff0200720c */ /* 0x000fc40003f26270 */
[----:B------:R-:W-:Y:S01]  /*3610*/  @!P6 IMAD.IADD R9, R9, 0x1, -R4 ;  /* 0x000000010909e824 */ /* 0x000fe200078e0a04 */
[----:B------:R-:W-:Y:S01]  /*3620*/  IABS R2, R3 ;  /* 0x0000000300027213 */ /* 0x000fe20000000000 */
[----:B------:R-:W-:Y:S01]  /*3630*/  IMAD.MOV R15, RZ, RZ, -R15 ;  /* 0x000000ffff0f7224 */ /* 0x000fe200078e0a0f */
[----:B------:R-:W-:Y:S01]  /*3640*/  STL [R1+0x220], R17 ;  /* 0x0002201101007387 */ /* 0x000fe20000100800 */
[----:B------:R-:W-:Y:S01]  /*3650*/  VIADD R10, R26, 0xcc ;  /* 0x000000cc1a0a7836 */ /* 0x000fe20000000000 */
[C---:B------:R-:W-:Y:S01]  /*3660*/  ISETP.GT.U32.AND P6, PT, R4.reuse, R9, PT ;  /* 0x000000090400720c */ /* 0x040fe20003fc4070 */
[----:B------:R-:W-:Y:S02]  /*3670*/  IMAD R6, R4, R15, R6 ;  /* 0x0000000f04067224 */ /* 0x000fe400078e0206 */
[----:B0-----:R-:W-:Y:S01]  /*3680*/  IMAD.MOV.U32 R0, RZ, RZ, R16 ;  /* 0x000000ffff007224 */ /* 0x001fe200078e0010 */
[----:B------:R-:W-:Y:S01]  /*3690*/  IABS R15, R10 ;  /* 0x0000000a000f7213 */ /* 0x000fe20000000000 */
[----:B------:R-:W-:Y:S01]  /*36a0*/  IMAD.HI.U32 R14, R8, R2, RZ ;  /* 0x00000002080e7227 */ /* 0x000fe200078e00ff */
[----:B------:R-:W-:-:S03]  /*36b0*/  ISETP.GT.U32.AND P5, PT, R4, R6, PT ;  /* 0x000000060400720c */ /* 0x000fc60003fa4070 */
[----:B------:R-:W-:Y:S01]  /*36c0*/  @!P4 IMAD.MOV R0, RZ, RZ, -R0 ;  /* 0x000000ffff00c224 */ /* 0x000fe200078e0a00 */
[----:B------:R-:W-:Y:S01]  /*36d0*/  ISETP.GE.AND P4, PT, R11, RZ, PT ;  /* 0x000000ff0b00720c */ /* 0x000fe20003f86270 */
[----:B------:R-:W-:Y:S01]  /*36e0*/  @!P0 IMAD.IADD R12, R12, 0x1, -R4 ;  /* 0x000000010c0c8824 */ /* 0x000fe200078e0a04 */
[----:B------:R-:W-:Y:S01]  /*36f0*/  ISETP.GE.AND P0, PT, R13, RZ, PT ;  /* 0x000000ff0d00720c */ /* 0x000fe20003f06270 */
[----:B------:R-:W-:Y:S01]  /*3700*/  IMAD.MOV R14, RZ, RZ, -R14 ;  /* 0x000000ffff0e7224 */ /* 0x000fe200078e0a0e */
[----:B------:R0:W-:Y:S01]  /*3710*/  STL [R1+0x21c], R0 ;  /* 0x00021c0001007387 */ /* 0x0001e20000100800 */
[----:B------:R-:W-:Y:S01]  /*3720*/  @!P3 IMAD.IADD R5, R5, 0x1, -R4 ;  /* 0x000000010505b824 */ /* 0x000fe200078e0a04 */
[----:B------:R-:W-:Y:S01]  /*3730*/  ISETP.GE.AND P3, PT, R3, RZ, PT ;  /* 0x000000ff0300720c */ /* 0x000fe20003f66270 */
[----:B------:R-:W-:Y:S02]  /*3740*/  IMAD.MOV.U32 R11, RZ, RZ, R15 ;  /* 0x000000ffff0b7224 */ /* 0x000fe400078e000f */
[----:B------:R-:W-:-:S02]  /*3750*/  IMAD R2, R4, R14, R2 ;  /* 0x0000000e04027224 */ /* 0x000fc400078e0202 */
[----:B------:R-:W-:-:S04]  /*3760*/  IMAD.HI.U32 R13, R8, R11, RZ ;  /* 0x0000000b080d7227 */ /* 0x000fc800078e00ff */
[----:B0-----:R-:W-:Y:S02]  /*3770*/  IMAD.MOV.U32 R0, RZ, RZ, R12 ;  /* 0x000000ffff007224 */ /* 0x001fe400078e000c */
[----:B------:R-:W-:Y:S01]  /*3780*/  @!P6 IMAD.IADD R9, R9, 0x1, -R4 ;  /* 0x000000010909e824 */ /* 0x000fe200078e0a04 */
[C---:B------:R-:W-:Y:S01]  /*3790*/  ISETP.GT.U32.AND P6, PT, R4.reuse, R2, PT ;  /* 0x000000020400720c */ /* 0x040fe20003fc4070 */
[----:B------:R-:W-:Y:S01]  /*37a0*/  @!P2 IMAD.MOV R0, RZ, RZ, -R0 ;  /* 0x000000ffff00a224 */ /* 0x000fe200078e0a00 */
[----:B------:R-:W-:Y:S01]  /*37b0*/  ISETP.GT.U32.AND P2, PT, R4, R5, PT ;  /* 0x000000050400720c */ /* 0x000fe20003f44070 */
[----:B------:R-:W-:Y:S02]  /*37c0*/  IMAD.MOV R13, RZ, RZ, -R13 ;  /* 0x000000ffff0d7224 */ /* 0x000fe400078e0a0d */
[----:B------:R-:W-:Y:S01]  /*37d0*/  @!P5 IMAD.IADD R6, R6, 0x1, -R4 ;  /* 0x000000010606d824 */ /* 0x000fe200078e0a04 */
[----:B------:R0:W-:Y:S01]  /*37e0*/  STL [R1+0x218], R0 ;  /* 0x0002180001007387 */ /* 0x0001e20000100800 */
[----:B------:R-:W-:-:S02]  /*37f0*/  IMAD R3, R4, R13, R11 ;  /* 0x0000000d04037224 */ /* 0x000fc400078e020b */
[----:B------:R-:W-:Y:S01]  /*3800*/  VIADD R18, R26, 0xcb ;  /* 0x000000cb1a127836 */ /* 0x000fe20000000000 */
[----:B------:R-:W-:Y:S01]  /*3810*/  ISETP.GT.U32.AND P5, PT, R4, R6, PT ;  /* 0x000000060400720c */ /* 0x000fe20003fa4070 */
[----:B------:R-:W-:Y:S02]  /*3820*/  VIADD R13, R26, 0xca ;  /* 0x000000ca1a0d7836 */ /* 0x000fe40000000000 */
[--C-:B------:R-:W-:Y:S02]  /*3830*/  @!P6 IMAD.IADD R2, R2, 0x1, -R4.reuse ;  /* 0x000000010202e824 */ /* 0x100fe400078e0a04 */
[----:B------:R-:W-:Y:S01]  /*3840*/  @!P2 IMAD.IADD R5, R5, 0x1, -R4 ;  /* 0x000000010505a824 */ /* 0x000fe200078e0a04 */
[C---:B------:R-:W-:Y:S01]  /*3850*/  ISETP.GT.U32.AND P2, PT, R4.reuse, R3, PT ;  /* 0x000000030400720c */ /* 0x040fe20003f44070 */
[----:B0-----:R-:W-:Y:S01]  /*3860*/  IMAD.MOV.U32 R0, RZ, RZ, R9 ;  /* 0x000000ffff007224 */ /* 0x001fe200078e0009 */
[----:B------:R-:W-:Y:S01]  /*3870*/  ISETP.GT.U32.AND P6, PT, R4, R2, PT ;  /* 0x000000020400720c */ /* 0x000fe20003fc4070 */
[----:B------:R-:W-:-:S02]  /*3880*/  VIADD R11, R26, 0xc9 ;  /* 0x000000c91a0b7836 */ /* 0x000fc40000000000 */
[----:B------:R-:W-:Y:S01]  /*3890*/  @!P1 IMAD.MOV R0, RZ, RZ, -R0 ;  /* 0x000000ffff009224 */ /* 0x000fe200078e0a00 */
[----:B------:R-:W-:Y:S01]  /*38a0*/  ISETP.GE.AND P1, PT, R18, RZ, PT ;  /* 0x000000ff1200720c */ /* 0x000fe20003f26270 */
[----:B------:R-:W-:Y:S01]  /*38b0*/  @!P5 IMAD.IADD R6, R6, 0x1, -R4 ;  /* 0x000000010606d824 */ /* 0x000fe200078e0a04 */
[----:B------:R-:W-:Y:S01]  /*38c0*/  IABS R18, R18 ;  /* 0x0000001200127213 */ /* 0x000fe20000000000 */
[----:B------:R-:W-:Y:S01]  /*38d0*/  VIADD R19, R26, 0xc7 ;  /* 0x000000c71a137836 */ /* 0x000fe20000000000 */
[----:B------:R0:W-:Y:S01]  /*38e0*/  STL [R1+0x214], R0 ;  /* 0x0002140001007387 */ /* 0x0001e20000100800 */
[----:B------:R-:W-:Y:S01]  /*38f0*/  @!P4 IMAD.MOV R6, RZ, RZ, -R6 ;  /* 0x000000ffff06c224 */ /* 0x000fe200078e0a06 */
[----:B------:R-:W-:Y:S01]  /*3900*/  ISETP.GE.AND P4, PT, R13, RZ, PT ;  /* 0x000000ff0d00720c */ /* 0x000fe20003f86270 */
[----:B------:R-:W-:Y:S01]  /*3910*/  @!P2 IMAD.IADD R3, R3, 0x1, -R4 ;  /* 0x000000010303a824 */ /* 0x000fe200078e0a04 */
[----:B------:R-:W-:Y:S01]  /*3920*/  IABS R13, R13 ;  /* 0x0000000d000d7213 */ /* 0x000fe20000000000 */
[----:B------:R-:W-:Y:S01]  /*3930*/  IMAD.HI.U32 R9, R8, R18, RZ ;  /* 0x0000001208097227 */ /* 0x000fe200078e00ff */
[----:B------:R1:W-:Y:S01]  /*3940*/  STL [R1+0x330], R6 ;  /* 0x0003300601007387 */ /* 0x0003e20000100800 */
[----:B------:R-:W-:-:S02]  /*3950*/  ISETP.GE.AND P5, PT, R10, RZ, PT ;  /* 0x000000ff0a00720c */ /* 0x000fc40003fa6270 */
[----:B------:R-:W-:Y:S01]  /*3960*/  ISETP.GT.U32.AND P2, PT, R4, R3, PT ;  /* 0x000000030400720c */ /* 0x000fe20003f44070 */
[----:B0-----:R-:W-:Y:S02]  /*3970*/  IMAD.MOV.U32 R0, RZ, RZ, R5 ;  /* 0x000000ffff007224 */ /* 0x001fe400078e0005 */
[----:B------:R-:W-:Y:S02]  /*3980*/  @!P6 IMAD.IADD R2, R2, 0x1, -R4 ;  /* 0x000000010202e824 */ /* 0x000fe400078e0a04 */
[----:B------:R-:W-:Y:S01]  /*3990*/  @!P0 IMAD.MOV R0, RZ, RZ, -R0 ;  /* 0x000000ffff008224 */ /* 0x000fe200078e0a00 */
[----:B------:R-:W-:Y:S01]  /*39a0*/  ISETP.GE.AND P0, PT, R11, RZ, PT ;  /* 0x000000ff0b00720c */ /* 0x000fe20003f06270 */
[----:B------:R-:W-:Y:S01]  /*39b0*/  IMAD.MOV R9, RZ, RZ, -R9 ;  /* 0x000000ffff097224 */ /* 0x000fe200078e0a09 */
[----:B------:R-:W-:Y:S01]  /*39c0*/  IABS R11, R11 ;  /* 0x0000000b000b7213 */ /* 0x000fe20000000000 */
[C---:B-1----:R-:W-:Y:S01]  /*39d0*/  IMAD.HI.U32 R6, R8.reuse, R13, RZ ;  /* 0x0000000d08067227 */ /* 0x042fe200078e00ff */
[----:B------:R0:W-:Y:S03]  /*39e0*/  STL [R1+0x338], R0 ;  /* 0x0003380001007387 */ /* 0x0001e60000100800 */
[----:B------:R-:W-:-:S04]  /*39f0*/  IMAD.HI.U32 R5, R8, R11, RZ ;  /* 0x0000000b08057227 */ /* 0x000fc800078e00ff */
[C---:B------:R-:W-:Y:S02]  /*3a00*/  IMAD R18, R4.reuse, R9, R18 ;  /* 0x0000000904127224 */ /* 0x040fe400078e0212 */
[----:B------:R-:W-:Y:S02]  /*3a10*/  IMAD.MOV R6, RZ, RZ, -R6 ;  /* 0x000000ffff067224 */ /* 0x000fe400078e0a06 */
[----:B0-----:R-:W-:Y:S02]  /*3a20*/  IMAD.MOV.U32 R0, RZ, RZ, R2 ;  /* 0x000000ffff007224 */ /* 0x001fe400078e0002 */
[----:B------:R-:W-:Y:S02]  /*3a30*/  IMAD.MOV R5, RZ, RZ, -R5 ;  /* 0x000000ffff057224 */ /* 0x000fe400078e0a05 */
[----:B------:R-:W-:Y:S01]  /*3a40*/  @!P3 IMAD.MOV R0, RZ, RZ, -R0 ;  /* 0x000000ffff00b224 */ /* 0x000fe200078e0a00 */
[----:B------:R-:W-:Y:S01]  /*3a50*/  ISETP.GT.U32.AND P3, PT, R4, R18, PT ;  /* 0x000000120400720c */ /* 0x000fe20003f64070 */
[----:B------:R-:W-:-:S02]  /*3a60*/  @!P2 IMAD.IADD R3, R3, 0x1, -R4 ;  /* 0x000000010303a824 */ /* 0x000fc400078e0a04 */
[C---:B------:R-:W-:Y:S01]  /*3a70*/  IMAD R13, R4.reuse, R6, R13 ;  /* 0x00000006040d7224 */ /* 0x040fe200078e020d */
[----:B------:R0:W-:Y:S01]  /*3a80*/  STL [R1+0x33c], R0 ;  /* 0x00033c0001007387 */ /* 0x0001e20000100800 */
[----:B------:R-:W-:Y:S02]  /*3a90*/  IMAD R11, R4, R5, R11 ;  /* 0x00000005040b7224 */ /* 0x000fe400078e020b */
[----:B------:R-:W-:Y:S01]  /*3aa0*/  VIADD R10, R26, 0xc8 ;  /* 0x000000c81a0a7836 */ /* 0x000fe20000000000 */
[----:B------:R-:W-:Y:S01]  /*3ab0*/  ISETP.GT.U32.AND P2, PT, R4, R13, PT ;  /* 0x0000000d0400720c */ /* 0x000fe20003f44070 */
[C---:B------:R-:W-:Y:S02]  /*3ac0*/  VIADD R15, R26.reuse, 0xc6 ;  /* 0x000000c61a0f7836 */ /* 0x040fe40000000000 */
[----:B------:R-:W-:Y:S01]  /*3ad0*/  VIADD R9, R26, 0xc4 ;  /* 0x000000c41a097836 */ /* 0x000fe20000000000 */
[----:B------:R-:W-:Y:S01]  /*3ae0*/  ISETP.GE.AND P6, PT, R10, RZ, PT ;  /* 0x000000ff0a00720c */ /* 0x000fe20003fc6270 */
[----:B------:R-:W-:Y:S01]  /*3af0*/  @!P3 IMAD.IADD R18, R18, 0x1, -R4 ;  /* 0x000000011212b824 */ /* 0x000fe200078e0a04 */
[----:B------:R-:W-:Y:S01]  /*3b00*/  IABS R10, R10 ;  /* 0x0000000a000a7213 */ /* 0x000fe20000000000 */
[----:B0-----:R-:W-:Y:S01]  /*3b10*/  IMAD.MOV.U32 R0, RZ, RZ, R3 ;  /* 0x000000ffff007224 */ /* 0x001fe200078e0003 */
[----:B------:R-:W-:-:S02]  /*3b20*/  IABS R3, R19 ;  /* 0x0000001300037213 */ /* 0x000fc40000000000 */
[C---:B------:R-:W-:Y:S01]  /*3b30*/  ISETP.GT.U32.AND P3, PT, R4.reuse, R18, PT ;  /* 0x000000120400720c */ /* 0x040fe20003f64070 */
[----:B------:R-:W-:Y:S01]  /*3b40*/  @!P5 IMAD.MOV R0, RZ, RZ, -R0 ;  /* 0x000000ffff00d224 */ /* 0x000fe200078e0a00 */
[----:B------:R-:W-:Y:S01]  /*3b50*/  ISETP.GT.U32.AND P5, PT, R4, R11, PT ;  /* 0x0000000b0400720c */ /* 0x000fe20003fa4070 */
[C---:B------:R-:W-:Y:S01]  /*3b60*/  IMAD.HI.U32 R2, R8.reuse, R10, RZ ;  /* 0x0000000a08027227 */ /* 0x040fe200078e00ff */
[----:B------:R-:W-:Y:S02]  /*3b70*/  IABS R17, R15 ;  /* 0x0000000f00117213 */ /* 0x000fe40000000000 */
[----:B------:R0:W-:Y:S01]  /*3b80*/  STL [R1+0x340], R0 ;  /* 0x0003400001007387 */ /* 0x0001e20000100800 */
[----:B------:R-:W-:Y:S01]  /*3b90*/  @!P2 IMAD.IADD R13, R13, 0x1, -R4 ;  /* 0x000000010d0da824 */ /* 0x000fe200078e0a04 */
[----:B------:R-:W-:Y:S01]  /*3ba0*/  IABS R16, R9 ;  /* 0x0000000900107213 */ /* 0x000fe20000000000 */
[----:B------:R-:W-:Y:S02]  /*3bb0*/  IMAD.MOV R2, RZ, RZ, -R2 ;  /* 0x000000ffff027224 */ /* 0x000fe400078e0a02 */
[----:B------:R-:W-:Y:S01]  /*3bc0*/  IMAD.HI.U32 R12, R8, R3, RZ ;  /* 0x00000003080c7227 */ /* 0x000fe200078e00ff */
[----:B------:R-:W-:-:S03]  /*3bd0*/  ISETP.GT.U32.AND P2, PT, R4, R13, PT ;  /* 0x0000000d0400720c */ /* 0x000fc60003f44070 */
[----:B------:R-:W-:Y:S02]  /*3be0*/  @!P5 IMAD.IADD R11, R11, 0x1, -R4 ;  /* 0x000000010b0bd824 */ /* 0x000fe400078e0a04 */
[----:B------:R-:W-:Y:S02]  /*3bf0*/  IMAD R10, R4, R2, R10 ;  /* 0x00000002040a7224 */ /* 0x000fe400078e020a */
[----:B------:R-:W-:Y:S01]  /*3c00*/  IMAD.HI.U32 R6, R8, R17, RZ ;  /* 0x0000001108067227 */ /* 0x000fe200078e00ff */
[----:B------:R-:W-:-:S03]  /*3c10*/  ISETP.GT.U32.AND P5, PT, R4, R11, PT ;  /* 0x0000000b0400720c */ /* 0x000fc60003fa4070 */
[----:B------:R-:W-:Y:S02]  /*3c20*/  IMAD.MOV R12, RZ, RZ, -R12 ;  /* 0x000000ffff0c7224 */ /* 0x000fe400078e0a0c */
[----:B------:R-:W-:Y:S02]  /*3c30*/  IMAD.MOV R6, RZ, RZ, -R6 ;  /* 0x000000ffff067224 */ /* 0x000fe400078e0a06 */
[--C-:B------:R-:W-:Y:S01]  /*3c40*/  @!P3 IMAD.IADD R18, R18, 0x1, -R4.reuse ;  /* 0x000000011212b824 */ /* 0x100fe200078e0a04 */
[C---:B------:R-:W-:Y:S01]  /*3c50*/  ISETP.GT.U32.AND P3, PT, R4.reuse, R10, PT ;  /* 0x0000000a0400720c */ /* 0x040fe20003f64070 */
[C---:B------:R-:W-:Y:S02]  /*3c60*/  IMAD R3, R4.reuse, R12, R3 ;  /* 0x0000000c04037224 */ /* 0x040fe400078e0203 */
[C---:B------:R-:W-:Y:S02]  /*3c70*/  IMAD R17, R4.reuse, R6, R17 ;  /* 0x0000000604117224 */ /* 0x040fe400078e0211 */
[--C-:B------:R-:W-:Y:S01]  /*3c80*/  @!P2 IMAD.IADD R13, R13, 0x1, -R4.reuse ;  /* 0x000000010d0da824 */ /* 0x100fe200078e0a04 */
[C---:B------:R-:W-:Y:S01]  /*3c90*/  ISETP.GT.U32.AND P2, PT, R4.reuse, R3, PT ;  /* 0x000000030400720c */ /* 0x040fe20003f44070 */
[----:B------:R-:W-:Y:S01]  /*3ca0*/  @!P5 IMAD.IADD R11, R11, 0x1, -R4 ;  /* 0x000000010b0bd824 */ /* 0x000fe200078e0a04 */
[----:B------:R-:W-:Y:S01]  /*3cb0*/  ISETP.GT.U32.AND P5, PT, R4, R17, PT ;  /* 0x000000110400720c */ /* 0x000fe20003fa4070 */
[----:B------:R-:W-:-:S02]  /*3cc0*/  VIADD R2, R26, 0xc5 ;  /* 0x000000c51a027836 */ /* 0x000fc40000000000 */
[----:B------:R-:W-:Y:S02]  /*3cd0*/  VIADD R6, R26, 0xc3 ;  /* 0x000000c31a067836 */ /* 0x000fe40000000000 */
[----:B0-----:R-:W-:Y:S01]  /*3ce0*/  IMAD.MOV.U32 R0, RZ, RZ, R18 ;  /* 0x000000ffff007224 */ /* 0x001fe200078e0012 */
[----:B------:R-:W-:Y:S01]  /*3cf0*/  IABS R5, R2 ;  /* 0x0000000200057213 */ /* 0x000fe20000000000 */
[----:B------:R-:W-:Y:S01]  /*3d00*/  @!P3 IMAD.IADD R10, R10, 0x1, -R4 ;  /* 0x000000010a0ab824 */ /* 0x000fe200078e0a04 */
[----:B------:R-:W-:Y:S01]  /*3d10*/  IABS R18, R6 ;  /* 0x0000000600127213 */ /* 0x000fe20000000000 */
[----:B------:R-:W-:Y:S01]  /*3d20*/  @!P1 IMAD.MOV R0, RZ, RZ, -R0 ;  /* 0x000000ffff009224 */ /* 0x000fe200078e0a00 */
[----:B------:R-:W-:Y:S01]  /*3d30*/  ISETP.GE.AND P3, PT, R19, RZ, PT ;  /* 0x000000ff1300720c */ /* 0x000fe20003f66270 */
[----:B------:R-:W-:Y:S01]  /*3d40*/  IMAD.HI.U32 R12, R8, R16, RZ ;  /* 0x00000010080c7227 */ /* 0x000fe200078e00ff */
[----:B------:R-:W-:Y:S02]  /*3d50*/  ISETP.GT.U32.AND P1, PT, R4, R10, PT ;  /* 0x0000000a0400720c */ /* 0x000fe40003f24070 */
[----:B------:R0:W-:Y:S01]  /*3d60*/  STL [R1+0x334], R0 ;  /* 0x0003340001007387 */ /* 0x0001e20000100800 */
[--C-:B------:R-:W-:Y:S01]  /*3d70*/  @!P2 IMAD.IADD R3, R3, 0x1, -R4.reuse ;  /* 0x000000010303a824 */ /* 0x100fe200078e0a04 */
[----:B------:R-:W-:Y:S01]  /*3d80*/  ISETP.GE.AND P2, PT, R15, RZ, PT ;  /* 0x000000ff0f00720c */ /* 0x000fe20003f46270 */
[----:B------:R-:W-:-:S02]  /*3d90*/  @!P5 IMAD.IADD R17, R17, 0x1, -R4 ;  /* 0x000000011111d824 */ /* 0x000fc400078e0a04 */
[----:B------:R-:W-:-:S03]  /*3da0*/  IMAD.HI.U32 R14, R8, R5, RZ ;  /* 0x00000005080e7227 */ /* 0x000fc600078e00ff */
[C---:B------:R-:W-:Y:S01]  /*3db0*/  ISETP.GT.U32.AND P5, PT, R4.reuse, R17, PT ;  /* 0x000000110400720c */ /* 0x040fe20003fa4070 */
[----:B------:R-:W-:Y:S02]  /*3dc0*/  IMAD.MOV R12, RZ, RZ, -R12 ;  /* 0x000000ffff0c7224 */ /* 0x000fe400078e0a0c */
[----:B------:R-:W-:Y:S02]  /*3dd0*/  IMAD.MOV.U32 R15, RZ, RZ, R18 ;  /* 0x000000ffff0f7224 */ /* 0x000fe400078e0012 */
[----:B0-----:R-:W-:Y:S02]  /*3de0*/  IMAD.MOV.U32 R0, RZ, RZ, R13 ;  /* 0x000000ffff007224 */ /* 0x001fe400078e000d */
[----:B------:R-:W-:Y:S02]  /*3df0*/  IMAD.MOV R14, RZ, RZ, -R14 ;  /* 0x000000ffff0e7224 */ /* 0x000fe400078e0a0e */
[----:B------:R-:W-:Y:S02]  /*3e00*/  IMAD R16, R4, R12, R16 ;  /* 0x0000000c04107224 */ /* 0x000fe400078e0210 */
[----:B------:R-:W-:-:S04]  /*3e10*/  IMAD.HI.U32 R12, R8, R15, RZ ;  /* 0x0000000f080c7227 */ /* 0x000fc800078e00ff */
[----:B------:R-:W-:Y:S01]  /*3e20*/  @!P4 IMAD.MOV R0, RZ, RZ, -R0 ;  /* 0x000000ffff00c224 */ /* 0x000fe200078e0a00 */
[C---:B------:R-:W-:Y:S01]  /*3e30*/  ISETP.GT.U32.AND P4, PT, R4.reuse, R3, PT ;  /* 0x000000030400720c */ /* 0x040fe20003f84070 */
[----:B------:R-:W-:Y:S02]  /*3e40*/  IMAD R5, R4, R14, R5 ;  /* 0x0000000e04057224 */ /* 0x000fe400078e0205 */
[----:B------:R-:W-:Y:S01]  /*3e50*/  @!P1 IMAD.IADD R10, R10, 0x1, -R4 ;  /* 0x000000010a0a9824 */ /* 0x000fe200078e0a04 */
[----:B------:R0:W-:Y:S01]  /*3e60*/  STL [R1+0x2f4], R0 ;  /* 0x0002f40001007387 */ /* 0x0001e20000100800 */
[----:B------:R-:W-:Y:S01]  /*3e70*/  IMAD.MOV R12, RZ, RZ, -R12 ;  /* 0x000000ffff0c7224 */ /* 0x000fe200078e0a0c */
[C---:B------:R-:W-:Y:S01]  /*3e80*/  ISETP.GT.U32.AND P1, PT, R4.reuse, R5, PT ;  /* 0x000000050400720c */ /* 0x040fe20003f24070 */
[----:B------:R-:W-:Y:S02]  /*3e90*/  @!P5 IMAD.IADD R17, R17, 0x1, -R4 ;  /* 0x000000011111d824 */ /* 0x000fe400078e0a04 */
[----:B------:R-:W-:-:S02]  /*3ea0*/  IMAD R15, R4, R12, R15 ;  /* 0x0000000c040f7224 */ /* 0x000fc400078e020f */
[----:B------:R-:W-:Y:S01]  /*3eb0*/  @!P0 IMAD.MOV R11, RZ, RZ, -R11 ;  /* 0x000000ffff0b8224 */ /* 0x000fe200078e0a0b */
[----:B------:R-:W-:Y:S01]  /*3ec0*/  ISETP.GE.AND P0, PT, R2, RZ, PT ;  /* 0x000000ff0200720c */ /* 0x000fe20003f06270 */
[----:B------:R-:W-:Y:S01]  /*3ed0*/  @!P4 IMAD.IADD R3, R3, 0x1, -R4 ;  /* 0x000000010303c824 */ /* 0x000fe200078e0a04 */
[----:B------:R-:W-:Y:S01]  /*3ee0*/  ISETP.GT.U32.AND P5, PT, R4, R15, PT ;  /* 0x0000000f0400720c */ /* 0x000fe20003fa4070 */
[----:B0-----:R-:W-:Y:S01]  /*3ef0*/  IMAD.MOV.U32 R0, RZ, RZ, R10 ;  /* 0x000000ffff007224 */ /* 0x001fe200078e000a */
[----:B------:R-:W-:Y:S01]  /*3f00*/  ISETP.GE.AND P4, PT, R9, RZ, PT ;  /* 0x000000ff0900720c */ /* 0x000fe20003f86270 */
[----:B------:R-:W-:Y:S01]  /*3f10*/  VIADD R2, R26, 0xc2 ;  /* 0x000000c21a027836 */ /* 0x000fe20000000000 */
[----:B------:R0:W-:Y:S01]  /*3f20*/  STL [R1+0x300], R11 ;  /* 0x0003000b01007387 */ /* 0x0001e20000100800 */
[----:B------:R-:W-:Y:S01]  /*3f30*/  @!P6 IMAD.MOV R0, RZ, RZ, -R0 ;  /* 0x000000ffff00e224 */ /* 0x000fe200078e0a00 */
[----:B------:R-:W-:Y:S01]  /*3f40*/  ISETP.GT.U32.AND P6, PT, R4, R16, PT ;  /* 0x000000100400720c */ /* 0x000fe20003fc4070 */
[----:B------:R-:W-:-:S02]  /*3f50*/  VIADD R9, R26, 0xc1 ;  /* 0x000000c11a097836 */ /* 0x000fc40000000000 */
[--C-:B------:R-:W-:Y:S01]  /*3f60*/  @!P1 IMAD.IADD R5, R5, 0x1, -R4.reuse ;  /* 0x0000000105059824 */ /* 0x100fe200078e0a04 */
[----:B------:R-:W-:Y:S01]  /*3f70*/  ISETP.GE.AND P1, PT, R6, RZ, PT ;  /* 0x000000ff0600720c */ /* 0x000fe20003f26270 */
[----:B------:R1:W-:Y:S01]  /*3f80*/  STL [R1+0x328], R0 ;  /* 0x0003280001007387 */ /* 0x0003e20000100800 */
[----:B------:R-:W-:Y:S01]  /*3f90*/  IABS R6, R9 ;  /* 0x0000000900067213 */ /* 0x000fe20000000000 */
[--C-:B------:R-:W-:Y:S01]  /*3fa0*/  @!P5 IMAD.IADD R15, R15, 0x1, -R4.reuse ;  /* 0x000000010f0fd824 */ /* 0x100fe200078e0a04 */
[----:B0-----:R-:W-:Y:S01]  /*3fb0*/  IABS R11, R2 ;  /* 0x00000002000b7213 */ /* 0x001fe20000000000 */
[C---:B------:R-:W-:Y:S02]  /*3fc0*/  VIADD R13, R26.reuse, 0xc0 ;  /* 0x000000c01a0d7836 */ /* 0x040fe40000000000 */
[----:B------:R-:W-:Y:S02]  /*3fd0*/  VIADD R12, R26, 0xbf ;  /* 0x000000bf1a0c7836 */ /* 0x000fe40000000000 */
[----:B------:R-:W-:Y:S01]  /*3fe0*/  @!P6 IMAD.IADD R16, R16, 0x1, -R4 ;  /* 0x000000011010e824 */ /* 0x000fe200078e0a04 */
[----:B------:R-:W-:Y:S01]  /*3ff0*/  ISETP.GT.U32.AND P6, PT, R4, R5, PT ;  /* 0x000000050400720c */ /* 0x000fe20003fc4070 */
[----:B-1----:R-:W-:Y:S01]  /*4000*/  IMAD.MOV.U32 R0, RZ, RZ, R3 ;  /* 0x000000ffff007224 */ /* 0x002fe200078e0003 */
[----:B------:R-:W-:Y:S01]  /*4010*/  IABS R14, R13 ;  /* 0x0000000d000e7213 */ /* 0x000fe20000000000 */
[----:B------:R-:W-:Y:S01]  /*4020*/  IMAD.HI.U32 R10, R8, R11, RZ ;  /* 0x0000000b080a7227 */ /* 0x000fe200078e00ff */
[----:B------:R-:W-:-:S02]  /*4030*/  ISETP.GT.U32.AND P5, PT, R4, R16, PT ;  /* 0x000000100400720c */ /* 0x000fc40003fa4070 */
[----:B------:R-:W-:Y:S01]  /*4040*/  IABS R19, R12 ;  /* 0x0000000c00137213 */ /* 0x000fe20000000000 */
[----:B------:R-:W-:Y:S02]  /*4050*/  IMAD.MOV.U32 R3, RZ, RZ, R6 ;  /* 0x000000ffff037224 */ /* 0x000fe400078e0006 */
[----:B------:R-:W-:Y:S01]  /*4060*/  @!P3 IMAD.MOV R0, RZ, RZ, -R0 ;  /* 0x000000ffff00b224 */ /* 0x000fe200078e0a00 */
[----:B------:R-:W-:Y:S01]  /*4070*/  ISETP.GT.U32.AND P3, PT, R4, R15, PT ;  /* 0x0000000f0400720c */ /* 0x000fe20003f64070 */
[----:B------:R-:W-:Y:S02]  /*4080*/  IMAD.MOV R10, RZ, RZ, -R10 ;  /* 0x000000ffff0a7224 */ /* 0x000fe400078e0a0a */
[----:B------:R-:W-:Y:S01]  /*4090*/  IMAD.HI.U32 R6, R8, R3, RZ ;  /* 0x0000000308067227 */ /* 0x000fe200078e00ff */
[----:B------:R0:W-:Y:S03]  /*40a0*/  STL [R1+0x32c], R0 ;  /* 0x00032c0001007387 */ /* 0x0001e60000100800 */
[----:B------:R-:W-:-:S02]  /*40b0*/  IMAD R11, R4, R10, R11 ;  /* 0x0000000a040b7224 */ /* 0x000fc400078e020b */
[----:B------:R-:W-:Y:S02]  /*40c0*/  IMAD.MOV R6, RZ, RZ, -R6 ;  /* 0x000000ffff067224 */ /* 0x000fe400078e0a06 */
[--C-:B------:R-:W-:Y:S01]  /*40d0*/  @!P6 IMAD.IADD R5, R5, 0x1, -R4.reuse ;  /* 0x000000010505e824 */ /* 0x100fe200078e0a04 */
[C---:B------:R-:W-:Y:S01]  /*40e0*/  ISETP.GT.U32.AND P6, PT, R4.reuse, R11, PT ;  /* 0x0000000b0400720c */ /* 0x040fe20003fc4070 */
[----:B------:R-:W-:Y:S02]  /*40f0*/  IMAD R3, R4, R6, R3 ;  /* 0x0000000604037224 */ /* 0x000fe400078e0203 */
[----:B------:R-:W-:Y:S02]  /*4100*/  @!P3 IMAD.IADD R15, R15, 0x1, -R4 ;  /* 0x000000010f0fb824 */ /* 0x000fe400078e0a04 */
[----:B------:R-:W-:Y:S01]  /*4110*/  IMAD.HI.U32 R6, R8, R14, RZ ;  /* 0x0000000e08067227 */ /* 0x000fe200078e00ff */
[----:B------:R-:W-:-:S03]  /*4120*/  ISETP.GT.U32.AND P3, PT, R4, R3, PT ;  /* 0x000000030400720c */ /* 0x000fc60003f64070 */
[----:B------:R-:W-:Y:S01]  /*4130*/  @!P5 IMAD.IADD R16, R16, 0x1, -R4 ;  /* 0x000000011010d824 */ /* 0x000fe200078e0a04 */
[----:B------:R-:W-:Y:S01]  /*4140*/  ISETP.GE.AND P5, PT, R2, RZ, PT ;  /* 0x000000ff0200720c */ /* 0x000fe20003fa6270 */
[----:B------:R-:W-:-:S04]  /*4150*/  IMAD.HI.U32 R10, R8, R19, RZ ;  /* 0x00000013080a7227 */ /* 0x000fc800078e00ff */
[----:B------:R-:W-:Y:S01]  /*4160*/  @!P6 IMAD.IADD R11, R11, 0x1, -R4 ;  /* 0x000000010b0be824 */ /* 0x000fe200078e0a04 */
[----:B------:R-:W-:Y:S01]  /*4170*/  ISETP.GE.AND P6, PT, R9, RZ, PT ;  /* 0x000000ff0900720c */ /* 0x000fe20003fc6270 */
[----:B------:R-:W-:Y:S02]  /*4180*/  VIADD R2, R26, 0xbe ;  /* 0x000000be1a027836 */ /* 0x000fe40000000000 */
[----:B------:R-:W-:Y:S02]  /*4190*/  IMAD.MOV R6, RZ, RZ, -R6 ;  /* 0x000000ffff067224 */ /* 0x000fe400078e0a06 */
[----:B------:R-:W-:Y:S01]  /*41a0*/  @!P3 IMAD.IADD R3, R3, 0x1, -R4 ;  /* 0x000000010303b824 */ /* 0x000fe200078e0a04 */
[----:B------:R-:W-:Y:S01]  /*41b0*/  ISETP.GT.U32.AND P3, PT, R4, R11, PT ;  /* 0x0000000b0400720c */ /* 0x000fe20003f64070 */
[----:B0-----:R-:W-:Y:S02]  /*41c0*/  IMAD.MOV.U32 R0, RZ, RZ, R5 ;  /* 0x000000ffff007224 */ /* 0x001fe400078e0005 */
[----:B------:R-:W-:-:S02]  /*41d0*/  IMAD.MOV R10, RZ, RZ, -R10 ;  /* 0x000000ffff0a7224 */ /* 0x000fc400078e0a0a */
[----:B------:R-:W-:Y:S02]  /*41e0*/  VIADD R9, R26, 0xbd ;  /* 0x000000bd1a097836 */ /* 0x000fe40000000000 */
[C---:B------:R-:W-:Y:S01]  /*41f0*/  IMAD R14, R4.reuse, R6, R14 ;  /* 0x00000006040e7224 */ /* 0x040fe200078e020e */
[----:B------:R-:W-:Y:S01]  /*4200*/  IABS R6, R2 ;  /* 0x0000000200067213 */ /* 0x000fe20000000000 */
[----:B------:R-:W-:Y:S01]  /*4210*/  @!P0 IMAD.MOV R0, RZ, RZ, -R0 ;  /* 0x000000ffff008224 */ /* 0x000fe200078e0a00 */
[C---:B------:R-:W-:Y:S01]  /*4220*/  ISETP.GT.U32.AND P0, PT, R4.reuse, R3, PT ;  /* 0x000000030400720c */ /* 0x040fe20003f04070 */
[----:B------:R-:W-:Y:S01]  /*4230*/  @!P2 IMAD.MOV R17, RZ, RZ, -R17 ;  /* 0x000000ffff11a224 */ /* 0x000fe200078e0a11 */
[C---:B------:R-:W-:Y:S01]  /*4240*/  ISETP.GT.U32.AND P2, PT, R4.reuse, R14, PT ;  /* 0x0000000e0400720c */ /* 0x040fe20003f44070 */
[----:B------:R-:W-:Y:S01]  /*4250*/  IMAD R19, R4, R10, R19 ;  /* 0x0000000a04137224 */ /* 0x000fe200078e0213 */
[----:B------:R-:W-:Y:S01]  /*4260*/  IABS R10, R9 ;  /* 0x00000009000a7213 */ /* 0x000fe20000000000 */
[----:B------:R-:W-:Y:S01]  /*4270*/  IMAD.HI.U32 R5, R8, R6, RZ ;  /* 0x0000000608057227 */ /* 0x000fe200078e00ff */
[----:B------:R-:W-:Y:S03]  /*4280*/  STL [R1+0x308], R17 ;  /* 0x0003081101007387 */ /* 0x000fe60000100800 */
[----:B------:R-:W-:Y:S01]  /*4290*/  @!P4 IMAD.MOV R16, RZ, RZ, -R16 ;  /* 0x000000ffff10c224 */ /* 0x000fe200078e0a10 */
[----:B------:R0:W-:Y:S01]  /*42a0*/  STL [R1+0x324], R0 ;  /* 0x0003240001007387 */ /* 0x0001e20000100800 */
[----:B------:R-:W-:Y:S01]  /*42b0*/  ISETP.GT.U32.AND P4, PT, R4, R19, PT ;  /* 0x000000130400720c */ /* 0x000fe20003f84070 */
[--C-:B------:R-:W-:Y:S01]  /*42c0*/  @!P3 IMAD.IADD R11, R11, 0x1, -R4.reuse ;  /* 0x000000010b0bb824 */ /* 0x100fe200078e0a04 */
[----:B------:R-:W-:Y:S01]  /*42d0*/  ISETP.GE.AND P3, PT, R12, RZ, PT ;  /* 0x000000ff0c00720c */ /* 0x000fe20003f66270 */
[----:B------:R-:W-:Y:S01]  /*42e0*/  IMAD.MOV R5, RZ, RZ, -R5 ;  /* 0x000000ffff057224 */ /* 0x000fe200078e0a05 */
[----:B------:R1:W-:Y:S01]  /*42f0*/  STL [R1+0x310], R16 ;  /* 0x0003101001007387 */ /* 0x0003e20000100800 */
[----:B------:R-:W-:Y:S01]  /*4300*/  @!P0 IMAD.IADD R3, R3, 0x1, -R4 ;  /* 0x0000000103038824 */ /* 0x000fe200078e0a04 */
[----:B------:R-:W-:Y:S01]  /*4310*/  ISETP.GE.AND P0, PT, R2, RZ, PT ;  /* 0x000000ff0200720c */ /* 0x000fe20003f06270 */
[----:B------:R-:W-:-:S02]  /*4320*/  IMAD R6, R4, R5, R6 ;  /* 0x0000000504067224 */ /* 0x000fc400078e0206 */
[----:B0-----:R-:W-:Y:S02]  /*4330*/  IMAD.MOV.U32 R0, RZ, RZ, R15 ;  /* 0x000000ffff007224 */ /* 0x001fe400078e000f */
[----:B------:R-:W-:-:S04]  /*4340*/  IMAD.HI.U32 R15, R8, R10, RZ ;  /* 0x0000000a080f7227 */ /* 0x000fc800078e00ff */
[----:B------:R-:W-:Y:S01]  /*4350*/  @!P1 IMAD.MOV R0, RZ, RZ, -R0 ;  /* 0x000000ffff009224 */ /* 0x000fe200078e0a00 */
[----:B------:R-:W-:Y:S01]  /*4360*/  ISETP.GE.AND P1, PT, R13, RZ, PT ;  /* 0x000000ff0d00720c */ /* 0x000fe20003f26270 */
[----:B------:R-:W-:Y:S02]  /*4370*/  IMAD.MOV R15, RZ, RZ, -R15 ;  /* 0x000000ffff0f7224 */ /* 0x000fe400078e0a0f */
[----:B-1----:R-:W-:Y:S01]  /*4380*/  IMAD.MOV.U32 R16, RZ, RZ, R11 ;  /* 0x000000ffff107224 */ /* 0x002fe200078e000b */
[----:B------:R0:W-:Y:S01]  /*4390*/  STL [R1+0x320], R0 ;  /* 0x0003200001007387 */ /* 0x0001e20000100800 */
[C---:B------:R-:W-:Y:S02]  /*43a0*/  IMAD R10, R4.reuse, R15, R10 ;  /* 0x0000000f040a7224 */ /* 0x040fe400078e020a */
[----:B------:R-:W-:Y:S01]  /*43b0*/  @!P5 IMAD.MOV R16, RZ, RZ, -R16 ;  /* 0x000000ffff10d224 */ /* 0x000fe200078e0a10 */
[----:B------:R-:W-:Y:S01]  /*43c0*/  ISETP.GT.U32.AND P5, PT, R4, R6, PT ;  /* 0x000000060400720c */ /* 0x000fe20003fa4070 */
[----:B------:R-:W-:-:S02]  /*43d0*/  @!P4 IMAD.IADD R19, R19, 0x1, -R4 ;  /* 0x000000011313c824 */ /* 0x000fc400078e0a04 */
[C---:B------:R-:W-:Y:S01]  /*43e0*/  VIADD R2, R26.reuse, 0xbc ;  /* 0x000000bc1a027836 */ /* 0x040fe20000000000 */
[----:B------:R-:W-:Y:S01]  /*43f0*/  STL [R1+0x314], R16 ;  /* 0x0003141001007387 */ /* 0x000fe20000100800 */
[----:B------:R-:W-:Y:S01]  /*4400*/  VIADD R5, R26, 0xbb ;  /* 0x000000bb1a057836 */ /* 0x000fe20000000000 */
[----:B------:R-:W-:Y:S01]  /*4410*/  ISETP.GT.U32.AND P4, PT, R4, R19, PT ;  /* 0x000000130400720c */ /* 0x000fe20003f84070 */
[----:B0-----:R-:W-:Y:S01]  /*4420*/  IMAD.MOV.U32 R0, RZ, RZ, R3 ;  /* 0x000000ffff007224 */ /* 0x001fe200078e0003 */
[----:B------:R-:W-:Y:S01]  /*4430*/  IABS R11, R2 ;  /* 0x00000002000b7213 */ /* 0x000fe20000000000 */
[----:B------:R-:W-:Y:S01]  /*4440*/  @!P2 IMAD.IADD R14, R14, 0x1, -R4 ;  /* 0x000000010e0ea824 */ /* 0x000fe200078e0a04 */
[----:B------:R-:W-:Y:S01]  /*4450*/  IABS R3, R5 ;  /* 0x0000000500037213 */ /* 0x000fe20000000000 */
[----:B------:R-:W-:Y:S01]  /*4460*/  @!P6 IMAD.MOV R0, RZ, RZ, -R0 ;  /* 0x000000ffff00e224 */ /* 0x000fe200078e0a00 */
[----:B------:R-:W-:Y:S01]  /*4470*/  ISETP.GT.U32.AND P6, PT, R4, R10, PT ;  /* 0x0000000a0400720c */ /* 0x000fe20003fc4070 */
[--C-:B------:R-:W-:Y:S01]  /*4480*/  @!P5 IMAD.IADD R6, R6, 0x1, -R4.reuse ;  /* 0x000000010606d824 */ /* 0x100fe200078e0a04 */
[----:B------:R-:W-:Y:S01]  /*4490*/  ISETP.GT.U32.AND P2, PT, R4, R14, PT ;  /* 0x0000000e0400720c */ /* 0x000fe20003f44070 */
[----:B------:R-:W-:Y:S01]  /*44a0*/  IMAD.HI.U32 R12, R8, R11, RZ ;  /* 0x0000000b080c7227 */ /* 0x000fe200078e00ff */
[----:B------:R0:W-:Y:S02]  /*44b0*/  STL [R1+0x31c], R0 ;  /* 0x00031c0001007387 */ /* 0x0001e40000100800 */
[----:B------:R-:W-:Y:S01]  /*44c0*/  ISETP.GT.U32.AND P5, PT, R4, R6, PT ;  /* 0x000000060400720c */ /* 0x000fe20003fa4070 */
[----:B------:R-:W-:Y:S01]  /*44d0*/  @!P4 IMAD.IADD R19, R19, 0x1, -R4 ;  /* 0x000000011313c824 */ /* 0x000fe200078e0a04 */
[----:B------:R-:W-:Y:S01]  /*44e0*/  ISETP.GE.AND P4, PT, R2, RZ, PT ;  /* 0x000000ff0200720c */ /* 0x000fe20003f86270 */
[----:B------:R-:W-:-:S04]  /*44f0*/  IMAD.HI.U32 R2, R8, R3, RZ ;  /* 0x0000000308027227 */ /* 0x000fc800078e00ff */
[----:B------:R-:W-:Y:S02]  /*4500*/  @!P6 IMAD.IADD R10, R10, 0x1, -R4 ;  /* 0x000000010a0ae824 */ /* 0x000fe400078e0a04 */
[----:B------:R-:W-:Y:S02]  /*4510*/  IMAD.MOV R12, RZ, RZ, -R12 ;  /* 0x000000ffff0c7224 */ /* 0x000fe400078e0a0c */
[----:B------:R-:W-:Y:S01]  /*4520*/  IMAD.MOV R2, RZ, RZ, -R2 ;  /* 0x000000ffff027224 */ /* 0x000fe200078e0a02 */
[C---:B------:R-:W-:Y:S01]  /*4530*/  ISETP.GT.U32.AND P6, PT, R4.reuse, R10, PT ;  /* 0x0000000a0400720c */ /* 0x040fe20003fc4070 */
[C---:B------:R-:W-:Y:S02]  /*4540*/  IMAD R11, R4.reuse, R12, R11 ;  /* 0x0000000c040b7224 */ /* 0x040fe400078e020b */
[----:B------:R-:W-:Y:S02]  /*4550*/  IMAD R3, R4, R2, R3 ;  /* 0x0000000204037224 */ /* 0x000fe400078e0203 */
[--C-:B------:R-:W-:Y:S01]  /*4560*/  @!P5 IMAD.IADD R6, R6, 0x1, -R4.reuse ;  /* 0x000000010606d824 */ /* 0x100fe200078e0a04 */
[----:B------:R-:W-:Y:S01]  /*4570*/  ISETP.GT.U32.AND P5, PT, R4, R11, PT ;  /* 0x0000000b0400720c */ /* 0x000fe20003fa4070 */
[----:B------:R-:W-:Y:S01]  /*4580*/  @!P2 IMAD.IADD R14, R14, 0x1, -R4 ;  /* 0x000000010e0ea824 */ /* 0x000fe200078e0a04 */
[----:B------:R-:W-:Y:S01]  /*4590*/  ISETP.GE.AND P2, PT, R9, RZ, PT ;  /* 0x000000ff0900720c */ /* 0x000fe20003f46270 */
[----:B------:R-:W-:-:S02]  /*45a0*/  VIADD R9, R26, 0xba ;  /* 0x000000ba1a097836 */ /* 0x000fc40000000000 */
[----:B------:R-:W-:Y:S02]  /*45b0*/  VIADD R12, R26, 0xb9 ;  /* 0x000000b91a0c7836 */ /* 0x000fe40000000000 */
[----:B------:R-:W-:Y:S01]  /*45c0*/  @!P6 IMAD.IADD R10, R10, 0x1, -R4 ;  /* 0x000000010a0ae824 */ /* 0x000fe200078e0a04 */
[----:B------:R-:W-:Y:S01]  /*45d0*/  ISETP.GT.U32.AND P6, PT, R4, R3, PT ;  /* 0x000000030400720c */ /* 0x000fe20003fc4070 */
[----:B0-----:R-:W-:Y:S01]  /*45e0*/  IMAD.MOV.U32 R0, RZ, RZ, R14 ;  /* 0x000000ffff007224 */ /* 0x001fe200078e000e */
[----:B------:R-:W-:Y:S01]  /*45f0*/  IABS R13, R9 ;  /* 0x00000009000d7213 */ /* 0x000fe20000000000 */
[----:B------:R-:W-:Y:S01]  /*4600*/  VIADD R14, R26, 0xb8 ;  /* 0x000000b81a0e7836 */ /* 0x000fe20000000000 */
[----:B------:R-:W-:Y:S01]  /*4610*/  IABS R16, R12 ;  /* 0x0000000c00107213 */ /* 0x000fe20000000000 */
[----:B------:R-:W-:Y:S02]  /*4620*/  @!P5 IMAD.IADD R11, R11, 0x1, -R4 ;  /* 0x000000010b0bd824 */ /* 0x000fe400078e0a04 */
[----:B------:R-:W-:Y:S01]  /*4630*/  IMAD.HI.U32 R2, R8, R13, RZ ;  /* 0x0000000d08027227 */ /* 0x000fe200078e00ff */
[----:B------:R-:W-:-:S03]  /*4640*/  IABS R18, R14 ;  /* 0x0000000e00127213 */ /* 0x000fc60000000000 */
[----:B------:R-:W-:Y:S01]  /*4650*/  @!P1 IMAD.MOV R0, RZ, RZ, -R0 ;  /* 0x000000ffff009224 */ /* 0x000fe200078e0a00 */
[----:B------:R-:W-:Y:S01]  /*4660*/  ISETP.GE.AND P1, PT, R5, RZ, PT ;  /* 0x000000ff0500720c */ /* 0x000fe20003f26270 */
[----:B------:R-:W-:Y:S01]  /*4670*/  @!P6 IMAD.IADD R3, R3, 0x1, -R4 ;  /* 0x000000010303e824 */ /* 0x000fe200078e0a04 */
[----:B------:R-:W-:Y:S01]  /*4680*/  ISETP.GT.U32.AND P6, PT, R4, R11, PT ;  /* 0x0000000b0400720c */ /* 0x000fe20003fc4070 */
[----:B------:R-:W-:Y:S01]  /*4690*/  IMAD.MOV R2, RZ, RZ, -R2 ;  /* 0x000000ffff027224 */ /* 0x000fe200078e0a02 */
[----:B------:R0:W-:Y:S01]  /*46a0*/  STL [R1+0x318], R0 ;  /* 0x0003180001007387 */ /* 0x0001e20000100800 */
[----:B------:R-:W-:-:S04]  /*46b0*/  IMAD.HI.U32 R20, R8, R16, RZ ;  /* 0x0000001008147227 */ /* 0x000fc800078e00ff */
[----:B------:R-:W-:Y:S02]  /*46c0*/  IMAD R13, R4, R2, R13 ;  /* 0x00000002040d7224 */ /* 0x000fe400078e020d */
[----:B------:R-:W-:Y:S02]  /*46d0*/  VIADD R5, R26, 0xb7 ;  /* 0x000000b71a057836 */ /* 0x000fe40000000000 */
[----:B------:R-:W-:Y:S01]  /*46e0*/  IMAD.MOV R20, RZ, RZ, -R20 ;  /* 0x000000ffff147224 */ /* 0x000fe200078e0a14 */
[C---:B------:R-:W-:Y:S01]  /*46f0*/  ISETP.GT.U32.AND P5, PT, R4.reuse, R13, PT ;  /* 0x0000000d0400720c */ /* 0x040fe20003fa4070 */
[----:B0-----:R-:W-:Y:S01]  /*4700*/  IMAD.MOV.U32 R0, RZ, RZ, R19 ;  /* 0x000000ffff007224 */ /* 0x001fe200078e0013 */
[----:B------:R-:W-:Y:S01]  /*4710*/  IABS R15, R5 ;  /* 0x00000005000f7213 */ /* 0x000fe20000000000 */
[----:B------:R-:W-:Y:S02]  /*4720*/  @!P6 IMAD.IADD R11, R11, 0x1, -R4 ;  /* 0x000000010b0be824 */ /* 0x000fe400078e0a04 */
[----:B------:R-:W-:Y:S01]  /*4730*/  @!P3 IMAD.MOV R0, RZ, RZ, -R0 ;  /* 0x000000ffff00b224 */ /* 0x000fe200078e0a00 */
[----:B------:R-:W-:Y:S01]  /*4740*/  ISETP.GE.AND P3, PT, R9, RZ, PT ;  /* 0x000000ff0900720c */ /* 0x000fe20003f66270 */
[----:B------:R-:W-:-:S02]  /*4750*/  IMAD R9, R4, R20, R16 ;  /* 0x0000001404097224 */ /* 0x000fc400078e0210 */
[----:B------:R-:W-:Y:S01]  /*4760*/  IMAD.HI.U32 R17, R8, R18, RZ ;  /* 0x0000001208117227 */ /* 0x000fe200078e00ff */
[----:B------:R0:W-:Y:S02]  /*4770*/  STL [R1+0x30c], R0 ;  /* 0x00030c0001007387 */ /* 0x0001e40000100800 */
[----:B------:R-:W-:Y:S01]  /*4780*/  ISETP.GT.U32.AND P6, PT, R4, R9, PT ;  /* 0x000000090400720c */ /* 0x000fe20003fc4070 */
[----:B------:R-:W-:Y:S02]  /*4790*/  VIADD R2, R26, 0xb6 ;  /* 0x000000b61a027836 */ /* 0x000fe40000000000 */
[----:B------:R-:W-:Y:S02]  /*47a0*/  IMAD.MOV R17, RZ, RZ, -R17 ;  /* 0x000000ffff117224 */ /* 0x000fe400078e0a11 */
[----:B------:R-:W-:Y:S01]  /*47b0*/  @!P5 IMAD.IADD R13, R13, 0x1, -R4 ;  /* 0x000000010d0dd824 */ /* 0x000fe200078e0a04 */
[----:B------:R-:W-:Y:S01]  /*47c0*/  IABS R16, R2 ;  /* 0x0000000200107213 */ /* 0x000fe20000000000 */
[----:B------:R-:W-:-:S02]  /*47d0*/  IMAD R18, R4, R17, R18 ;  /* 0x0000001104127224 */ /* 0x000fc400078e0212 */
[----:B0-----:R-:W-:Y:S01]  /*47e0*/  IMAD.MOV.U32 R0, RZ, RZ, R6 ;  /* 0x000000ffff007224 */ /* 0x001fe200078e0006 */
[----:B------:R-:W-:Y:S01]  /*47f0*/  ISETP.GT.U32.AND P5, PT, R4, R13, PT ;  /* 0x0000000d0400720c */ /* 0x000fe20003fa4070 */
[----:B------:R-:W-:-:S04]  /*4800*/  IMAD.HI.U32 R6, R8, R15, RZ ;  /* 0x0000000f08067227 */ /* 0x000fc800078e00ff */
[----:B------:R-:W-:Y:S01]  /*4810*/  @!P0 IMAD.MOV R0, RZ, RZ, -R0 ;  /* 0x000000ffff008224 */ /* 0x000fe200078e0a00 */
[C---:B------:R-:W-:Y:S01]  /*4820*/  ISETP.GT.U32.AND P0, PT, R4.reuse, R3, PT ;  /* 0x000000030400720c */ /* 0x040fe20003f04070 */
[----:B------:R-:W-:Y:S02]  /*4830*/  IMAD.MOV R6, RZ, RZ, -R6 ;  /* 0x000000ffff067224 */ /* 0x000fe400078e0a06 */
[----:B------:R-:W-:Y:S01]  /*4840*/  IMAD.MOV.U32 R17, RZ, RZ, R10 ;  /* 0x000000ffff117224 */ /* 0x000fe200078e000a */
[----:B------:R0:W-:Y:S01]  /*4850*/  STL [R1+0x304], R0 ;  /* 0x0003040001007387 */ /* 0x0001e20000100800 */
[----:B------:R-:W-:Y:S02]  /*4860*/  IMAD R15, R4, R6, R15 ;  /* 0x00000006040f7224 */ /* 0x000fe400078e020f */
[----:B------:R-:W-:Y:S02]  /*4870*/  @!P6 IMAD.IADD R9, R9, 0x1, -R4 ;  /* 0x000000010909e824 */ /* 0x000fe400078e0a04 */
[----:B------:R-:W-:Y:S01]  /*4880*/  IMAD.HI.U32 R10, R8, R16, RZ ;  /* 0x00000010080a7227 */ /* 0x000fe200078e00ff */
[----:B------:R-:W-:-:S03]  /*4890*/  ISETP.GT.U32.AND P6, PT, R4, R15, PT ;  /* 0x0000000f0400720c */ /* 0x000fc60003fc4070 */
[----:B------:R-:W-:Y:S02]  /*48a0*/  IMAD.MOV R10, RZ, RZ, -R10 ;  /* 0x000000ffff0a7224 */ /* 0x000fe400078e0a0a */
[----:B0-----:R-:W-:Y:S02]  /*48b0*/  IMAD.MOV.U32 R0, RZ, RZ, R11 ;  /* 0x000000ffff007224 */ /* 0x001fe400078e000b */
[C---:B------:R-:W-:Y:S02]  /*48c0*/  IMAD R6, R4.reuse, R10, R16 ;  /* 0x0000000a04067224 */ /* 0x040fe400078e0210 */
[----:B------:R-:W-:Y:S01]  /*48d0*/  @!P4 IMAD.MOV R0, RZ, RZ, -R0 ;  /* 0x000000ffff00c224 */ /* 0x000fe200078e0a00 */
[----:B------:R-:W-:Y:S01]  /*48e0*/  ISETP.GT.U32.AND P4, PT, R4, R18, PT ;  /* 0x000000120400720c */ /* 0x000fe20003f84070 */
[----:B------:R-:W-:Y:S02]  /*48f0*/  VIADD R16, R26, 0xb5 ;  /* 0x000000b51a107836 */ /* 0x000fe40000000000 */
[----:B------:R-:W-:Y:S01]  /*4900*/  @!P2 IMAD.MOV R17, RZ, RZ, -R17 ;  /* 0x000000ffff11a224 */ /* 0x000fe200078e0a11 */
[----:B------:R-:W-:Y:S01]  /*4910*/  ISETP.GE.AND P2, PT, R12, RZ, PT ;  /* 0x000000ff0c00720c */ /* 0x000fe20003f46270 */
[--C-:B------:R-:W-:Y:S01]  /*4920*/  @!P5 IMAD.IADD R13, R13, 0x1, -R4.reuse ;  /* 0x000000010d0dd824 */ /* 0x100fe200078e0a04 */
[----:B------:R-:W-:Y:S01]  /*4930*/  ISETP.GE.AND P5, PT, R5, RZ, PT ;  /* 0x000000ff0500720c */ /* 0x000fe20003fa6270 */
[--C-:B------:R-:W-:Y:S01]  /*4940*/  @!P6 IMAD.IADD R15, R15, 0x1, -R4.reuse ;  /* 0x000000010f0fe824 */ /* 0x100fe200078e0a04 */
[----:B------:R-:W-:Y:S01]  /*4950*/  IABS R5, R16 ;  /* 0x0000001000057213 */ /* 0x000fe20000000000 */
[--C-:B------:R-:W-:Y:S01]  /*4960*/  @!P0 IMAD.IADD R3, R3, 0x1, -R4.reuse ;  /* 0x0000000103038824 */ /* 0x100fe200078e0a04 */
[----:B------:R0:W-:Y:S01]  /*4970*/  STL [R1+0x2fc], R17 ;  /* 0x0002fc1101007387 */ /* 0x0001e20000100800 */
[----:B------:R-:W-:Y:S01]  /*4980*/  VIADD R11, R26, 0xb3 ;  /* 0x000000b31a0b7836 */ /* 0x000fe20000000000 */
[----:B------:R-:W-:Y:S01]  /*4990*/  ISETP.GT.U32.AND P6, PT, R4, R15, PT ;  /* 0x0000000f0400720c */ /* 0x000fe20003fc4070 */
[----:B------:R-:W-:Y:S01]  /*49a0*/  @!P4 IMAD.IADD R18, R18, 0x1, -R4 ;  /* 0x000000011212c824 */ /* 0x000fe200078e0a04 */
[----:B------:R-:W-:Y:S01]  /*49b0*/  ISETP.GT.U32.AND P4, PT, R4, R9, PT ;  /* 0x000000090400720c */ /* 0x000fe20003f84070 */
[----:B------:R1:W-:Y:S01]  /*49c0*/  STL [R1+0x2f8], R0 ;  /* 0x0002f80001007387 */ /* 0x0003e20000100800 */
[----:B------:R-:W-:Y:S01]  /*49d0*/  VIADD R12, R26, 0xb2 ;  /* 0x000000b21a0c7836 */ /* 0x000fe20000000000 */
[----:B------:R-:W-:Y:S01]  /*49e0*/  ISETP.GE.AND P0, PT, R14, RZ, PT ;  /* 0x000000ff0e00720c */ /* 0x000fe20003f06270 */
[----:B------:R-:W-:Y:S01]  /*49f0*/  IMAD.MOV.U32 R21, RZ, RZ, R13 ;  /* 0x000000ffff157224 */ /* 0x000fe200078e000d */
[----:B------:R-:W-:Y:S01]  /*4a00*/  IABS R14, R11 ;  /* 0x0000000b000e7213 */ /* 0x000fe20000000000 */
[----:B0-----:R-:W-:Y:S01]  /*4a10*/  VIADD R17, R26, 0xb4 ;  /* 0x000000b41a117836 */ /* 0x001fe20000000000 */
[----:B------:R-:W-:Y:S01]  /*4a20*/  IABS R10, R12 ;  /* 0x0000000c000a7213 */ /* 0x000fe20000000000 */
[----:B------:R-:W-:-:S02]  /*4a30*/  @!P3 IMAD.MOV R21, RZ, RZ, -R21 ;  /* 0x000000ffff15b224 */ /* 0x000fc400078e0a15 */
[----:B-1----:R-:W-:Y:S01]  /*4a40*/  IMAD.MOV.U32 R0, RZ, RZ, R3 ;  /* 0x000000ffff007224 */ /* 0x002fe200078e0003 */
[----:B------:R-:W-:Y:S01]  /*4a50*/  IABS R19, R17 ;  /* 0x0000001100137213 */ /* 0x000fe20000000000 */
[----:B------:R-:W-:-:S04]  /*4a60*/  IMAD.HI.U32 R3, R8, R5, RZ ;  /* 0x0000000508037227 */ /* 0x000fc800078e00ff */
[----:B------:R-:W-:Y:S02]  /*4a70*/  IMAD.MOV R3, RZ, RZ, -R3 ;  /* 0x000000ffff037224 */ /* 0x000fe400078e0a03 */
[--C-:B------:R-:W-:Y:S01]  /*4a80*/  @!P4 IMAD.IADD R9, R9, 0x1, -R4.reuse ;  /* 0x000000010909c824 */ /* 0x100fe200078e0a04 */
[C---:B------:R-:W-:Y:S01]  /*4a90*/  ISETP.GT.U32.AND P4, PT, R4.reuse, R6, PT ;  /* 0x000000060400720c */ /* 0x040fe20003f84070 */
[C---:B------:R-:W-:Y:S02]  /*4aa0*/  IMAD R5, R4.reuse, R3, R5 ;  /* 0x0000000304057224 */ /* 0x040fe400078e0205 */
[----:B------:R-:W-:Y:S02]  /*4ab0*/  @!P6 IMAD.IADD R15, R15, 0x1, -R4 ;  /* 0x000000010f0fe824 */ /* 0x000fe400078e0a04 */
[----:B------:R-:W-:Y:S01]  /*4ac0*/  @!P1 IMAD.MOV R0, RZ, RZ, -R0 ;  /* 0x000000ffff009224 */ /* 0x000fe200078e0a00 */
[----:B------:R-:W-:Y:S01]  /*4ad0*/  ISETP.GT.U32.AND P6, PT, R4, R5, PT ;  /* 0x000000050400720c */ /* 0x000fe20003fc4070 */
[----:B------:R-:W-:Y:S01]  /*4ae0*/  IMAD.HI.U32 R20, R8, R19, RZ ;  /* 0x0000001308147227 */ /* 0x000fe200078e00ff */
[----:B------:R-:W-:-:S02]  /*4af0*/  ISETP.GT.U32.AND P1, PT, R4, R18, PT ;  /* 0x000000120400720c */ /* 0x000fc40003f24070 */
[----:B------:R0:W-:Y:S01]  /*4b00*/  STL [R1+0x2f0], R0 ;  /* 0x0002f00001007387 */ /* 0x0001e20000100800 */
[----:B------:R-:W-:-:S03]  /*4b10*/  IMAD.HI.U32 R3, R8, R14, RZ ;  /* 0x0000000e08037227 */ /* 0x000fc600078e00ff */
[----:B------:R-:W-:Y:S01]  /*4b20*/  STL [R1+0x2b0], R21 ;  /* 0x0002b01501007387 */ /* 0x000fe20000100800 */
[----:B------:R-:W-:Y:S01]  /*4b30*/  @!P4 IMAD.IADD R6, R6, 0x1, -R4 ;  /* 0x000000010606c824 */ /* 0x000fe200078e0a04 */
[----:B------:R-:W-:Y:S01]  /*4b40*/  ISETP.GE.AND P4, PT, R16, RZ, PT ;  /* 0x000000ff1000720c */ /* 0x000fe20003f86270 */
[----:B------:R-:W-:Y:S02]  /*4b50*/  IMAD.MOV R20, RZ, RZ, -R20 ;  /* 0x000000ffff147224 */ /* 0x000fe400078e0a14 */
[--C-:B------:R-:W-:Y:S01]  /*4b60*/  @!P6 IMAD.IADD R5, R5, 0x1, -R4.reuse ;  /* 0x000000010505e824 */ /* 0x100fe200078e0a04 */
[----:B------:R-:W-:Y:S01]  /*4b70*/  ISETP.GT.U32.AND P6, PT, R4, R6, PT ;  /* 0x000000060400720c */ /* 0x000fe20003fc4070 */
[----:B0-----:R-:W-:Y:S02]  /*4b80*/  IMAD.MOV.U32 R0, RZ, RZ, R9 ;  /* 0x000000ffff007224 */ /* 0x001fe400078e0009 */
[----:B------:R-:W-:Y:S01]  /*4b90*/  @!P1 IMAD.IADD R18, R18, 0x1, -R4 ;  /* 0x0000000112129824 */ /* 0x000fe200078e0a04 */
[----:B------:R-:W-:Y:S01]  /*4ba0*/  ISETP.GE.AND P1, PT, R2, RZ, PT ;  /* 0x000000ff0200720c */ /* 0x000fe20003f26270 */
[----:B------:R-:W-:Y:S01]  /*4bb0*/  @!P2 IMAD.MOV R0, RZ, RZ, -R0 ;  /* 0x000000ffff00a224 */ /* 0x000fe200078e0a00 */
[----:B------:R-:W-:Y:S01]  /*4bc0*/  ISETP.GT.U32.AND P2, PT, R4, R5, PT ;  /* 0x000000050400720c */ /* 0x000fe20003f44070 */
[----:B------:R-:W-:-:S03]  /*4bd0*/  IMAD.HI.U32 R2, R8, R10, RZ ;  /* 0x0000000a08027227 */ /* 0x000fc600078e00ff */
[----:B------:R0:W-:Y:S01]  /*4be0*/  STL [R1+0x2bc], R0 ;  /* 0x0002bc0001007387 */ /* 0x0001e20000100800 */
[----:B------:R-:W-:Y:S02]  /*4bf0*/  IMAD.MOV R3, RZ, RZ, -R3 ;  /* 0x000000ffff037224 */ /* 0x000fe400078e0a03 */
[C---:B------:R-:W-:Y:S02]  /*4c00*/  IMAD R16, R4.reuse, R20, R19 ;  /* 0x0000001404107224 */ /* 0x040fe400078e0213 */
[----:B------:R-:W-:Y:S02]  /*4c10*/  IMAD.MOV R2, RZ, RZ, -R2 ;  /* 0x000000ffff027224 */ /* 0x000fe400078e0a02 */
[C---:B------:R-:W-:Y:S01]  /*4c20*/  IMAD R14, R4.reuse, R3, R14 ;  /* 0x00000003040e7224 */ /* 0x040fe200078e020e */
[----:B------:R-:W-:Y:S01]  /*4c30*/  ISETP.GT.U32.AND P3, PT, R4, R16, PT ;  /* 0x000000100400720c */ /* 0x000fe20003f64070 */
[----:B------:R-:W-:Y:S02]  /*4c40*/  VIADD R3, R26, 0xb1 ;  /* 0x000000b11a037836 */ /* 0x000fe40000000000 */
[----:B0-----:R-:W-:-:S02]  /*4c50*/  IMAD.MOV.U32 R0, RZ, RZ, R15 ;  /* 0x000000ffff007224 */ /* 0x001fc400078e000f */
[----:B------:R-:W-:Y:S01]  /*4c60*/  @!P0 IMAD.MOV R18, RZ, RZ, -R18 ;  /* 0x000000ffff128224 */ /* 0x000fe200078e0a12 */
[----:B------:R-:W-:Y:S01]  /*4c70*/  IABS R13, R3 ;  /* 0x00000003000d7213 */ /* 0x000fe20000000000 */
[C---:B------:R-:W-:Y:S01]  /*4c80*/  IMAD R10, R4.reuse, R2, R10 ;  /* 0x00000002040a7224 */ /* 0x040fe200078e020a */
[----:B------:R-:W-:Y:S01]  /*4c90*/  ISETP.GT.U32.AND P0, PT, R4, R14, PT ;  /* 0x0000000e0400720c */ /* 0x000fe20003f04070 */
[----:B------:R-:W-:Y:S01]  /*4ca0*/  @!P5 IMAD.MOV R0, RZ, RZ, -R0 ;  /* 0x000000ffff00d224 */ /* 0x000fe200078e0a00 */
[----:B------:R-:W-:Y:S01]  /*4cb0*/  STL [R1+0x2c0], R18 ;  /* 0x0002c01201007387 */ /* 0x000fe20000100800 */
[----:B------:R-:W-:Y:S01]  /*4cc0*/  @!P6 IMAD.IADD R6, R6, 0x1, -R4 ;  /* 0x000000010606e824 */ /* 0x000fe200078e0a04 */
[----:B------:R-:W-:Y:S01]  /*4cd0*/  ISETP.GT.U32.AND P6, PT, R4, R10, PT ;  /* 0x0000000a0400720c */ /* 0x000fe20003fc4070 */
[----:B------:R-:W-:Y:S01]  /*4ce0*/  VIADD R2, R26, 0xb0 ;  /* 0x000000b01a027836 */ /* 0x000fe20000000000 */
[----:B------:R0:W-:Y:S01]  /*4cf0*/  STL [R1+0x2ec], R0 ;  /* 0x0002ec0001007387 */ /* 0x0001e20000100800 */
[----:B------:R-:W-:Y:S01]  /*4d00*/  IMAD.HI.U32 R15, R8, R13, RZ ;  /* 0x0000000d080f7227 */ /* 0x000fe200078e00ff */
[----:B------:R-:W-:-:S02]  /*4d10*/  ISETP.GE.AND P5, PT, R17, RZ, PT ;  /* 0x000000ff1100720c */ /* 0x000fc40003fa6270 */
[----:B------:R-:W-:Y:S01]  /*4d20*/  IABS R9, R2 ;  /* 0x0000000200097213 */ /* 0x000fe20000000000 */
[----:B------:R-:W-:Y:S02]  /*4d30*/  IMAD.MOV R15, RZ, RZ, -R15 ;  /* 0x000000ffff0f7224 */ /* 0x000fe400078e0a0f */
[--C-:B------:R-:W-:Y:S01]  /*4d40*/  @!P2 IMAD.IADD R5, R5, 0x1, -R4.reuse ;  /* 0x000000010505a824 */ /* 0x100fe200078e0a04 */
[----:B------:R-:W-:Y:S01]  /*4d50*/  ISETP.GE.AND P2, PT, R11, RZ, PT ;  /* 0x000000ff0b00720c */ /* 0x000fe20003f46270 */
[----:B------:R-:W-:Y:S01]  /*4d60*/  @!P3 IMAD.IADD R16, R16, 0x1, -R4 ;  /* 0x000000011010b824 */ /* 0x000fe200078e0a04 */
[----:B------:R-:W-:Y:S01]  /*4d70*/  ISETP.GE.AND P3, PT, R12, RZ, PT ;  /* 0x000000ff0c00720c */ /* 0x000fe20003f66270 */
[----:B0-----:R-:W-:Y:S02]  /*4d80*/  IMAD.MOV.U32 R0, RZ, RZ, R6 ;  /* 0x000000ffff007224 */ /* 0x001fe400078e0006 */
[----:B------:R-:W-:Y:S02]  /*4d90*/  IMAD R13, R4, R15, R13 ;  /* 0x0000000f040d7224 */ /* 0x000fe400078e020d */
[----:B------:R-:W-:-:S02]  /*4da0*/  @!P1 IMAD.MOV R0, RZ, RZ, -R0 ;  /* 0x000000ffff009224 */ /* 0x000fc400078e0a00 */
[--C-:B------:R-:W-:Y:S01]  /*4db0*/  @!P0 IMAD.IADD R14, R14, 0x1, -R4.reuse ;  /* 0x000000010e0e8824 */ /* 0x100fe200078e0a04 */
[----:B------:R-:W-:Y:S01]  /*4dc0*/  ISETP.GT.U32.AND P0, PT, R4, R16, PT ;  /* 0x000000100400720c */ /* 0x000fe20003f04070 */
[----:B------:R-:W-:Y:S01]  /*4dd0*/  IMAD.HI.U32 R11, R8, R9, RZ ;  /* 0x00000009080b7227 */ /* 0x000fe200078e00ff */
[----:B------:R0:W-:Y:S03]  /*4de0*/  STL [R1+0x2c4], R0 ;  /* 0x0002c40001007387 */ /* 0x0001e60000100800 */
[----:B------:R-:W-:Y:S01]  /*4df0*/  @!P6 IMAD.IADD R10, R10, 0x1, -R4 ;  /* 0x000000010a0ae824 */ /* 0x000fe200078e0a04 */
[----:B------:R-:W-:Y:S01]  /*4e00*/  ISETP.GT.U32.AND P6, PT, R4, R14, PT ;  /* 0x0000000e0400720c */ /* 0x000fe20003fc4070 */
[----:B------:R-:W-:Y:S02]  /*4e10*/  IMAD.MOV R6, RZ, RZ, -R11 ;  /* 0x000000ffff067224 */ /* 0x000fe400078e0a0b */
[----:B------:R-:W-:Y:S01]  /*4e20*/  VIADD R11, R26, 0xaf ;  /* 0x000000af1a0b7836 */ /* 0x000fe20000000000 */
[C---:B------:R-:W-:Y:S01]  /*4e30*/  ISETP.GT.U32.AND P1, PT, R4.reuse, R10, PT ;  /* 0x0000000a0400720c */ /* 0x040fe20003f24070 */
[----:B------:R-:W-:-:S02]  /*4e40*/  IMAD R9, R4, R6, R9 ;  /* 0x0000000604097224 */ /* 0x000fc400078e0209 */
[----:B0-----:R-:W-:Y:S01]  /*4e50*/  IMAD.MOV.U32 R0, RZ, RZ, R5 ;  /* 0x000000ffff007224 */ /* 0x001fe200078e0005 */
[----:B------:R-:W-:Y:S01]  /*4e60*/  IABS R5, R11 ;  /* 0x0000000b00057213 */ /* 0x000fe20000000000 */
[----:B------:R-:W-:Y:S01]  /*4e70*/  @!P0 IMAD.IADD R16, R16, 0x1, -R4 ;  /* 0x0000000110108824 */ /* 0x000fe200078e0a04 */
[----:B------:R-:W-:Y:S01]  /*4e80*/  ISETP.GE.AND P0, PT, R3, RZ, PT ;  /* 0x000000ff0300720c */ /* 0x000fe20003f06270 */
[----:B------:R-:W-:Y:S01]  /*4e90*/  @!P4 IMAD.MOV R0, RZ, RZ, -R0 ;  /* 0x000000ffff00c224 */ /* 0x000fe200078e0a00 */
[----:B------:R-:W-:Y:S01]  /*4ea0*/  ISETP.GT.U32.AND P4, PT, R4, R13, PT ;  /* 0x0000000d0400720c */ /* 0x000fe20003f84070 */
[----:B------:R-:W-:-:S03]  /*4eb0*/  IMAD.HI.U32 R15, R8, R5, RZ ;  /* 0x00000005080f7227 */ /* 0x000fc600078e00ff */
[----:B------:R0:W-:Y:S01]  /*4ec0*/  STL [R1+0x2e8], R0 ;  /* 0x0002e80001007387 */ /* 0x0001e20000100800 */
[--C-:B------:R-:W-:Y:S01]  /*4ed0*/  @!P1 IMAD.IADD R10, R10, 0x1, -R4.reuse ;  /* 0x000000010a0a9824 */ /* 0x100fe200078e0a04 */
[----:B------:R-:W-:Y:S01]  /*4ee0*/  ISETP.GE.AND P1, PT, R2, RZ, PT ;  /* 0x000000ff0200720c */ /* 0x000fe20003f26270 */
[----:B------:R-:W-:Y:S02]  /*4ef0*/  IMAD.MOV R15, RZ, RZ, -R15 ;  /* 0x000000ffff0f7224 */ /* 0x000fe400078e0a0f */
[----:B------:R-:W-:Y:S02]  /*4f00*/  VIADD R2, R26, 0xad ;  /* 0x000000ad1a027836 */ /* 0x000fe40000000000 */
[--C-:B------:R-:W-:Y:S01]  /*4f10*/  @!P6 IMAD.IADD R14, R14, 0x1, -R4.reuse ;  /* 0x000000010e0ee824 */ /* 0x100fe200078e0a04 */
[C---:B------:R-:W-:Y:S01]  /*4f20*/  ISETP.GT.U32.AND P6, PT, R4.reuse, R9, PT ;  /* 0x000000090400720c */ /* 0x040fe20003fc4070 */
[----:B------:R-:W-:Y:S01]  /*4f30*/  @!P4 IMAD.IADD R13, R13, 0x1, -R4 ;  /* 0x000000010d0dc824 */ /* 0x000fe200078e0a04 */
[----:B------:R-:W-:Y:S01]  /*4f40*/  ISETP.GE.AND P4, PT, R11, RZ, PT ;  /* 0x000000ff0b00720c */ /* 0x000fe20003f86270 */
[----:B0-----:R-:W-:Y:S01]  /*4f50*/  IMAD.MOV.U32 R0, RZ, RZ, R16 ;  /* 0x000000ffff007224 */ /* 0x001fe200078e0010 */
[----:B------:R-:W-:Y:S01]  /*4f60*/  IABS R11, R2 ;  /* 0x00000002000b7213 */ /* 0x000fe20000000000 */
[----:B------:R-:W-:-:S02]  /*4f70*/  IMAD R5, R4, R15, R5 ;  /* 0x0000000f04057224 */ /* 0x000fc400078e0205 */
[----:B------:R-:W-:Y:S01]  /*4f80*/  @!P5 IMAD.MOV R0, RZ, RZ, -R0 ;  /* 0x000000ffff00d224 */ /* 0x000fe200078e0a00 */
[----:B------:R-:W-:Y:S01]  /*4f90*/  ISETP.GT.U32.AND P5, PT, R4, R13, PT ;  /* 0x0000000d0400720c */ /* 0x000fe20003fa4070 */
[----:B------:R-:W-:Y:S02]  /*4fa0*/  VIADD R6, R26, 0xae ;  /* 0x000000ae1a067836 */ /* 0x000fe40000000000 */
[----:B------:R-:W-:Y:S01]  /*4fb0*/  @!P2 IMAD.MOV R14, RZ, RZ, -R14 ;  /* 0x000000ffff0ea224 */ /* 0x000fe200078e0a0e */
[----:B------:R-:W-:Y:S01]  /*4fc0*/  ISETP.GT.U32.AND P2, PT, R4, R5, PT ;  /* 0x000000050400720c */ /* 0x000fe20003f44070 */
[----:B------:R0:W-:Y:S01]  /*4fd0*/  STL [R1+0x2c8], R0 ;  /* 0x0002c80001007387 */ /* 0x0001e20000100800 */
[----:B------:R-:W-:Y:S01]  /*4fe0*/  IABS R3, R6 ;  /* 0x0000000600037213 */ /* 0x000fe20000000000 */
[----:B------:R-:W-:Y:S02]  /*4ff0*/  @!P6 IMAD.IADD R9, R9, 0x1, -R4 ;  /* 0x000000010909e824 */ /* 0x000fe400078e0a04 */
[----:B------:R1:W-:Y:S01]  /*5000*/  STL [R1+0x2e0], R14 ;  /* 0x0002e00e01007387 */ /* 0x0003e20000100800 */
[----:B------:R-:W-:-:S02]  /*5010*/  VIADD R17, R26, 0xa7 ;  /* 0x000000a71a117836 */ /* 0x000fc40000000000 */
[----:B------:R-:W-:Y:S01]  /*5020*/  IMAD.HI.U32 R12, R8, R3, RZ ;  /* 0x00000003080c7227 */ /* 0x000fe200078e00ff */
[----:B------:R-:W-:-:S03]  /*5030*/  ISETP.GT.U32.AND P6, PT, R4, R9, PT ;  /* 0x000000090400720c */ /* 0x000fc60003fc4070 */
[----:B0-----:R-:W-:Y:S02]  /*5040*/  IMAD.MOV.U32 R0, RZ, RZ, R10 ;  /* 0x000000ffff007224 */ /* 0x001fe400078e000a */
[----:B------:R-:W-:-:S04]  /*5050*/  IMAD.HI.U32 R10, R8, R11, RZ ;  /* 0x0000000b080a7227 */ /* 0x000fc800078e00ff */
[----:B------:R-:W-:Y:S02]  /*5060*/  IMAD.MOV R10, RZ, RZ, -R10 ;  /* 0x000000ffff0a7224 */ /* 0x000fe400078e0a0a */
[----:B------:R-:W-:Y:S02]  /*5070*/  @!P5 IMAD.IADD R13, R13, 0x1, -R4 ;  /* 0x000000010d0dd824 */ /* 0x000fe400078e0a04 */
[----:B------:R-:W-:Y:S02]  /*5080*/  IMAD.MOV R12, RZ, RZ, -R12 ;  /* 0x000000ffff0c7224 */ /* 0x000fe400078e0a0c */
[----:B------:R-:W-:Y:S02]  /*5090*/  IMAD R11, R4, R10, R11 ;  /* 0x0000000a040b7224 */ /* 0x000fe400078e020b */
[----:B-1----:R-:W-:Y:S02]  /*50a0*/  IMAD.MOV.U32 R14, RZ, RZ, R13 ;  /* 0x000000ffff0e7224 */ /* 0x002fe400078e000d */
[----:B------:R-:W-:-:S02]  /*50b0*/  @!P2 IMAD.IADD R5, R5, 0x1, -R4 ;  /* 0x000000010505a824 */ /* 0x000fc400078e0a04 */
[C---:B------:R-:W-:Y:S02]  /*50c0*/  IMAD R3, R4.reuse, R12, R3 ;  /* 0x0000000c04037224 */ /* 0x040fe400078e0203 */
[----:B------:R-:W-:Y:S01]  /*50d0*/  @!P0 IMAD.MOV R14, RZ, RZ, -R14 ;  /* 0x000000ffff0e8224 */ /* 0x000fe200078e0a0e */
[----:B------:R-:W-:Y:S01]  /*50e0*/  ISETP.GT.U32.AND P0, PT, R4, R11, PT ;  /* 0x0000000b0400720c */ /* 0x000fe20003f04070 */
[----:B------:R-:W-:Y:S01]  /*50f0*/  @!P3 IMAD.MOV R0, RZ, RZ, -R0 ;  /* 0x000000ffff00b224 */ /* 0x000fe200078e0a00 */
[----:B------:R-:W-:Y:S01]  /*5100*/  ISETP.GE.AND P3, PT, R6, RZ, PT ;  /* 0x000000ff0600720c */ /* 0x000fe20003f66270 */
[----:B------:R-:W-:Y:S01]  /*5110*/  VIADD R6, R26, 0xac ;  /* 0x000000ac1a067836 */ /* 0x000fe20000000000 */
[----:B------:R-:W-:Y:S01]  /*5120*/  ISETP.GT.U32.AND P2, PT, R4, R5, PT ;  /* 0x000000050400720c */ /* 0x000fe20003f44070 */
[----:B------:R-:W-:Y:S01]  /*5130*/  VIADD R12, R26, 0xab ;  /* 0x000000ab1a0c7836 */ /* 0x000fe20000000000 */
[----:B------:R-:W-:Y:S01]  /*5140*/  ISETP.GT.U32.AND P5, PT, R4, R3, PT ;  /* 0x000000030400720c */ /* 0x000fe20003fa4070 */
[--C-:B------:R-:W-:Y:S01]  /*5150*/  @!P6 IMAD.IADD R9, R9, 0x1, -R4.reuse ;  /* 0x000000010909e824 */ /* 0x100fe200078e0a04 */
[----:B------:R-:W-:Y:S01]  /*5160*/  IABS R20, R6 ;  /* 0x0000000600147213 */ /* 0x000fe20000000000 */
[----:B------:R0:W-:Y:S01]  /*5170*/  STL [R1+0x2e4], R0 ;  /* 0x0002e40001007387 */ /* 0x0001e20000100800 */
[----:B------:R-:W-:Y:S01]  /*5180*/  IABS R21, R12 ;  /* 0x0000000c00157213 */ /* 0x000fe20000000000 */
[----:B------:R-:W-:Y:S01]  /*5190*/  VIADD R10, R26, 0xaa ;  /* 0x000000aa1a0a7836 */ /* 0x000fe20000000000 */
[----:B------:R-:W-:Y:S01]  /*51a0*/  ISETP.GE.AND P6, PT, R2, RZ, PT ;  /* 0x000000ff0200720c */ /* 0x000fe20003fc6270 */
[----:B------:R-:W-:Y:S01]  /*51b0*/  IMAD.HI.U32 R13, R8, R20, RZ ;  /* 0x00000014080d7227 */ /* 0x000fe200078e00ff */
[----:B------:R1:W-:Y:S02]  /*51c0*/  STL [R1+0x2d8], R14 ;  /* 0x0002d80e01007387 */ /* 0x0003e40000100800 */
[----:B------:R-:W-:Y:S01]  /*51d0*/  IABS R2, R10 ;  /* 0x0000000a00027213 */ /* 0x000fe20000000000 */
[----:B------:R-:W-:-:S02]  /*51e0*/  @!P0 IMAD.IADD R11, R11, 0x1, -R4 ;  /* 0x000000010b0b8824 */ /* 0x000fc400078e0a04 */
[--C-:B------:R-:W-:Y:S01]  /*51f0*/  @!P2 IMAD.IADD R5, R5, 0x1, -R4.reuse ;  /* 0x000000010505a824 */ /* 0x100fe200078e0a04 */
[----:B------:R-:W-:Y:S01]  /*5200*/  ISETP.GE.AND P2, PT, R12, RZ, PT ;  /* 0x000000ff0c00720c */ /* 0x000fe20003f46270 */
[----:B------:R-:W-:Y:S01]  /*5210*/  @!P5 IMAD.IADD R3, R3, 0x1, -R4 ;  /* 0x000000010303d824 */ /* 0x000fe200078e0a04 */
[C---:B------:R-:W-:Y:S01]  /*5220*/  ISETP.GT.U32.AND P0, PT, R4.reuse, R11, PT ;  /* 0x0000000b0400720c */ /* 0x040fe20003f04070 */
[----:B------:R-:W-:Y:S02]  /*5230*/  IMAD.MOV R12, RZ, RZ, -R13 ;  /* 0x000000ffff0c7224 */ /* 0x000fe400078e0a0d */
[----:B0-----:R-:W-:Y:S01]  /*5240*/  IMAD.MOV.U32 R0, RZ, RZ, R9 ;  /* 0x000000ffff007224 */ /* 0x001fe200078e0009 */
[----:B------:R-:W-:Y:S01]  /*5250*/  ISETP.GT.U32.AND P5, PT, R4, R3, PT ;  /* 0x000000030400720c */ /* 0x000fe20003fa4070 */
[----:B------:R-:W-:-:S04]  /*5260*/  IMAD.HI.U32 R9, R8, R21, RZ ;  /* 0x0000001508097227 */ /* 0x000fc800078e00ff */
[C---:B------:R-:W-:Y:S02]  /*5270*/  IMAD R20, R4.reuse, R12, R20 ;  /* 0x0000000c04147224 */ /* 0x040fe400078e0214 */
[----:B-1----:R-:W-:Y:S02]  /*5280*/  IMAD.MOV.U32 R14, RZ, RZ, R5 ;  /* 0x000000ffff0e7224 */ /* 0x002fe400078e0005 */
[----:B------:R-:W-:Y:S02]  /*5290*/  IMAD.MOV R9, RZ, RZ, -R9 ;  /* 0x000000ffff097224 */ /* 0x000fe400078e0a09 */
[----:B------:R-:W-:Y:S01]  /*52a0*/  @!P4 IMAD.MOV R14, RZ, RZ, -R14 ;  /* 0x000000ffff0ec224 */ /* 0x000fe200078e0a0e */
[C---:B------:R-:W-:Y:S01]  /*52b0*/  ISETP.GT.U32.AND P4, PT, R4.reuse, R20, PT ;  /* 0x000000140400720c */ /* 0x040fe20003f84070 */
[----:B------:R-:W-:Y:S01]  /*52c0*/  IMAD R21, R4, R9, R21 ;  /* 0x0000000904157224 */ /* 0x000fe200078e0215 */
[----:B------:R-:W-:Y:S01]  /*52d0*/  IABS R9, R17 ;  /* 0x0000001100097213 */ /* 0x000fe20000000000 */
[----:B------:R-:W-:-:S02]  /*52e0*/  @!P0 IMAD.IADD R11, R11, 0x1, -R4 ;  /* 0x000000010b0b8824 */ /* 0x000fc400078e0a04 */
[----:B------:R-:W-:Y:S01]  /*52f0*/  @!P1 IMAD.MOV R0, RZ, RZ, -R0 ;  /* 0x000000ffff009224 */ /* 0x000fe200078e0a00 */
[----:B------:R-:W-:Y:S01]  /*5300*/  ISETP.GT.U32.AND P0, PT, R4, R21, PT ;  /* 0x000000150400720c */ /* 0x000fe20003f04070 */
[--C-:B------:R-:W-:Y:S01]  /*5310*/  @!P5 IMAD.IADD R3, R3, 0x1, -R4.reuse ;  /* 0x000000010303d824 */ /* 0x100fe200078e0a04 */
[----:B------:R-:W-:Y:S01]  /*5320*/  ISETP.GE.AND P1, PT, R6, RZ, PT ;  /* 0x000000ff0600720c */ /* 0x000fe20003f26270 */
[----:B------:R-:W-:Y:S01]  /*5330*/  VIADD R13, R26, 0xa9 ;  /* 0x000000a91a0d7836 */ /* 0x000fe20000000000 */
[----:B------:R0:W-:Y:S01]  /*5340*/  STL [R1+0x2dc], R0 ;  /* 0x0002dc0001007387 */ /* 0x0001e20000100800 */
[----:B------:R-:W-:Y:S01]  /*5350*/  IMAD.HI.U32 R6, R8, R2, RZ ;  /* 0x0000000208067227 */ /* 0x000fe200078e00ff */
[----:B------:R-:W-:Y:S02]  /*5360*/  ISETP.GE.AND P5, PT, R10, RZ, PT ;  /* 0x000000ff0a00720c */ /* 0x000fe40003fa6270 */
[----:B------:R1:W-:Y:S01]  /*5370*/  STL [R1+0x2d0], R14 ;  /* 0x0002d00e01007387 */ /* 0x0003e20000100800 */
[----:B------:R-:W-:-:S02]  /*5380*/  @!P4 IMAD.IADD R20, R20, 0x1, -R4 ;  /* 0x000000011414c824 */ /* 0x000fc400078e0a04 */
[----:B------:R-:W-:Y:S02]  /*5390*/  IMAD.MOV R6, RZ, RZ, -R6 ;  /* 0x000000ffff067224 */ /* 0x000fe400078e0a06 */
[----:B------:R-:W-:Y:S01]  /*53a0*/  VIADD R5, R26, 0xa8 ;  /* 0x000000a81a057836 */ /* 0x000fe20000000000 */
[C---:B------:R-:W-:Y:S01]  /*53b0*/  ISETP.GT.U32.AND P4, PT, R4.reuse, R20, PT ;  /* 0x000000140400720c */ /* 0x040fe20003f84070 */
[----:B0-----:R-:W-:Y:S02]  /*53c0*/  IMAD.MOV.U32 R0, RZ, RZ, R3 ;  /* 0x000000ffff007224 */ /* 0x001fe400078e0003 */
[----:B------:R-:W-:Y:S01]  /*53d0*/  @!P0 IMAD.IADD R21, R21, 0x1, -R4 ;  /* 0x0000000115158824 */ /* 0x000fe200078e0a04 */
[----:B------:R-:W-:Y:S01]  /*53e0*/  IABS R3, R5 ;  /* 0x0000000500037213 */ /* 0x000fe20000000000 */
[----:B------:R-:W-:Y:S01]  /*53f0*/  @!P3 IMAD.MOV R0, RZ, RZ, -R0 ;  /* 0x000000ffff00b224 */ /* 0x000fe200078e0a00 */
[----:B------:R-:W-:Y:S01]  /*5400*/  ISETP.GE.AND P3, PT, R13, RZ, PT ;  /* 0x000000ff0d00720c */ /* 0x000fe20003f66270 */
[----:B------:R-:W-:Y:S01]  /*5410*/  IMAD R2, R4, R6, R2 ;  /* 0x0000000604027224 */ /* 0x000fe200078e0202 */
[----:B------:R-:W-:Y:S01]  /*5420*/  IABS R13, R13 ;  /* 0x0000000d000d7213 */ /* 0x000fe20000000000 */
[----:B------:R-:W-:Y:S01]  /*5430*/  IMAD.HI.U32 R12, R8, R3, RZ ;  /* 0x00000003080c7227 */ /* 0x000fe200078e00ff */
[----:B------:R0:W-:Y:S01]  /*5440*/  STL [R1+0x2d4], R0 ;  /* 0x0002d40001007387 */ /* 0x0001e20000100800 */
[----:B------:R-:W-:-:S02]  /*5450*/  ISETP.GT.U32.AND P0, PT, R4, R21, PT ;  /* 0x000000150400720c */ /* 0x000fc40003f04070 */
[----:B-1----:R-:W-:-:S04]  /*5460*/  IMAD.HI.U32 R14, R8, R13, RZ ;  /* 0x0000000d080e7227 */ /* 0x002fc800078e00ff */
[----:B------:R-:W-:Y:S02]  /*5470*/  IMAD.MOV R14, RZ, RZ, -R14 ;  /* 0x000000ffff0e7224 */ /* 0x000fe400078e0a0e */
[----:B------:R-:W-:Y:S01]  /*5480*/  @!P4 IMAD.IADD R20, R20, 0x1, -R4 ;  /* 0x000000011414c824 */ /* 0x000fe200078e0a04 */
[----:B------:R-:W-:Y:S01]  /*5490*/  ISETP.GE.AND P4, PT, R5, RZ, PT ;  /* 0x000000ff0500720c */ /* 0x000fe20003f86270 */
[----:B0-----:R-:W-:Y:S02]  /*54a0*/  IMAD.MOV.U32 R0, RZ, RZ, R11 ;  /* 0x000000ffff007224 */ /* 0x001fe400078e000b */
[----:B------:R-:W-:Y:S02]  /*54b0*/  IMAD.MOV R12, RZ, RZ, -R12 ;  /* 0x000000ffff0c7224 */ /* 0x000fe400078e0a0c */
[----:B------:R-:W-:Y:S01]  /*54c0*/  @!P6 IMAD.MOV R0, RZ, RZ, -R0 ;  /* 0x000000ffff00e224 */ /* 0x000fe200078e0a00 */
[C---:B------:R-:W-:Y:S01]  /*54d0*/  ISETP.GT.U32.AND P6, PT, R4.reuse, R2, PT ;  /* 0x000000020400720c */ /* 0x040fe20003fc4070 */
[----:B------:R-:W-:-:S02]  /*54e0*/  IMAD R5, R4, R14, R13 ;  /* 0x0000000e04057224 */ /* 0x000fc400078e020d */
[C---:B------:R-:W-:Y:S01]  /*54f0*/  IMAD R3, R4.reuse, R12, R3 ;  /* 0x0000000c04037224 */ /* 0x040fe200078e0203 */
[----:B------:R0:W-:Y:S01]  /*5500*/  STL [R1+0x2cc], R0 ;  /* 0x0002cc0001007387 */ /* 0x0001e20000100800 */
[----:B------:R-:W-:Y:S01]  /*5510*/  @!P0 IMAD.IADD R21, R21, 0x1, -R4 ;  /* 0x0000000115158824 */ /* 0x000fe200078e0a04 */
[----:B------:R-:W-:Y:S01]  /*5520*/  ISETP.GT.U32.AND P0, PT, R4, R5, PT ;  /* 0x000000050400720c */ /* 0x000fe20003f04070 */
[----:B------:R-:W-:-:S04]  /*5530*/  IMAD.HI.U32 R15, R8, R9, RZ ;  /* 0x00000009080f7227 */ /* 0x000fc800078e00ff */
[----:B------:R-:W-:Y:S02]  /*5540*/  IMAD.MOV R11, RZ, RZ, -R15 ;  /* 0x000000ffff0b7224 */ /* 0x000fe400078e0a0f */
[--C-:B------:R-:W-:Y:S01]  /*5550*/  @!P6 IMAD.IADD R2, R2, 0x1, -R4.reuse ;  /* 0x000000010202e824 */ /* 0x100fe200078e0a04 */
[----:B------:R-:W-:Y:S01]  /*5560*/  ISETP.GT.U32.AND P6, PT, R4, R3, PT ;  /* 0x000000030400720c */ /* 0x000fe20003fc4070 */
[C---:B------:R-:W-:Y:S02]  /*5570*/  VIADD R10, R26.reuse, 0xa6 ;  /* 0x000000a61a0a7836 */ /* 0x040fe40000000000 */
[C---:B------:R-:W-:Y:S02]  /*5580*/  VIADD R15, R26.reuse, 0xa5 ;  /* 0x000000a51a0f7836 */ /* 0x040fe40000000000 */
[----:B------:R-:W-:Y:S01]  /*5590*/  VIADD R12, R26, 0xa4 ;  /* 0x000000a41a0c7836 */ /* 0x000fe20000000000 */
[----:B------:R-:W-:Y:S01]  /*55a0*/  IABS R16, R10 ;  /* 0x0000000a00107213 */ /* 0x000fe20000000000 */
[----:B------:R-:W-:Y:S01]  /*55b0*/  @!P0 IMAD.IADD R5, R5, 0x1, -R4 ;  /* 0x0000000105058824 */ /* 0x000fe200078e0a04 */
[----:B------:R-:W-:Y:S01]  /*55c0*/  IABS R13, R15 ;  /* 0x0000000f000d7213 */ /* 0x000fe20000000000 */
[----:B0-----:R-:W-:Y:S01]  /*55d0*/  IMAD.MOV.U32 R0, RZ, RZ, R20 ;  /* 0x000000ffff007224 */ /* 0x001fe200078e0014 */
[----:B------:R-:W-:Y:S01]  /*55e0*/  IABS R18, R12 ;  /* 0x0000000c00127213 */ /* 0x000fe20000000000 */
[----:B------:R-:W-:Y:S01]  /*55f0*/  IMAD.HI.U32 R6, R8, R16, RZ ;  /* 0x0000001008067227 */ /* 0x000fe200078e00ff */
[----:B------:R-:W-:-:S03]  /*5600*/  ISETP.GT.U32.AND P0, PT, R4, R2, PT ;  /* 0x000000020400720c */ /* 0x000fc60003f04070 */
[----:B------:R-:W-:Y:S02]  /*5610*/  @!P6 IMAD.IADD R3, R3, 0x1, -R4 ;  /* 0x000000010303e824 */ /* 0x000fe400078e0a04 */
[----:B------:R-:W-:Y:S01]  /*5620*/  @!P1 IMAD.MOV R0, RZ, RZ, -R0 ;  /* 0x000000ffff009224 */ /* 0x000fe200078e0a00 */
[----:B------:R-:W-:Y:S01]  /*5630*/  ISETP.GT.U32.AND P1, PT, R4, R5, PT ;  /* 0x000000050400720c */ /* 0x000fe20003f24070 */
[----:B------:R-:W-:Y:S01]  /*5640*/  IMAD.HI.U32 R22, R8, R13, RZ ;  /* 0x0000000d08167227 */ /* 0x000fe200078e00ff */
[----:B------:R-:W-:Y:S02]  /*5650*/  ISETP.GT.U32.AND P6, PT, R4, R3, PT ;  /* 0x000000030400720c */ /* 0x000fe40003fc4070 */
[----:B------:R0:W-:Y:S01]  /*5660*/  STL [R1+0x2b8], R0 ;  /* 0x0002b80001007387 */ /* 0x0001e20000100800 */
[----:B------:R-:W-:Y:S02]  /*5670*/  IMAD.MOV R6, RZ, RZ, -R6 ;  /* 0x000000ffff067224 */ /* 0x000fe400078e0a06 */
[----:B------:R-:W-:-:S04]  /*5680*/  IMAD.HI.U32 R20, R8, R18, RZ ;  /* 0x0000001208147227 */ /* 0x000fc800078e00ff */
[----:B------:R-:W-:Y:S02]  /*5690*/  IMAD.MOV R22, RZ, RZ, -R22 ;  /* 0x000000ffff167224 */ /* 0x000fe400078e0a16 */
[C---:B------:R-:W-:Y:S02]  /*56a0*/  IMAD R9, R4.reuse, R11, R9 ;  /* 0x0000000b04097224 */ /* 0x040fe400078e0209 */
[----:B0-----:R-:W-:Y:S02]  /*56b0*/  IMAD.MOV.U32 R0, RZ, RZ, R21 ;  /* 0x000000ffff007224 */ /* 0x001fe400078e0015 */
[C---:B------:R-:W-:Y:S02]  /*56c0*/  IMAD R16, R4.reuse, R6, R16 ;  /* 0x0000000604107224 */ /* 0x040fe400078e0210 */
[----:B------:R-:W-:Y:S02]  /*56d0*/  IMAD.MOV R20, RZ, RZ, -R20 ;  /* 0x000000ffff147224 */ /* 0x000fe400078e0a14 */
[----:B------:R-:W-:-:S02]  /*56e0*/  IMAD R13, R4, R22, R13 ;  /* 0x00000016040d7224 */ /* 0x000fc400078e020d */
[----:B------:R-:W-:Y:S01]  /*56f0*/  @!P2 IMAD.MOV R0, RZ, RZ, -R0 ;  /* 0x000000ffff00a224 */ /* 0x000fe200078e0a00 */
[----:B------:R-:W-:Y:S01]  /*5700*/  ISETP.GT.U32.AND P2, PT, R4, R9, PT ;  /* 0x000000090400720c */ /* 0x000fe20003f44070 */
[----:B------:R-:W-:Y:S02]  /*5710*/  VIADD R14, R26, 0xa3 ;  /* 0x000000a31a0e7836 */ /* 0x000fe40000000000 */
[----:B------:R-:W-:Y:S01]  /*5720*/  @!P0 IMAD.IADD R2, R2, 0x1, -R4 ;  /* 0x0000000102028824 */ /* 0x000fe200078e0a04 */
[C---:B------:R-:W-:Y:S01]  /*5730*/  ISETP.GT.U32.AND P0, PT, R4.reuse, R16, PT ;  /* 0x000000100400720c */ /* 0x040fe20003f04070 */
[C---:B------:R-:W-:Y:S01]  /*5740*/  IMAD R18, R4.reuse, R20, R18 ;  /* 0x0000001404127224 */ /* 0x040fe200078e0212 */
[----:B------:R-:W-:Y:S01]  /*5750*/  IABS R19, R14 ;  /* 0x0000000e00137213 */ /* 0x000fe20000000000 */
[--C-:B------:R-:W-:Y:S01]  /*5760*/  @!P1 IMAD.IADD R5, R5, 0x1, -R4.reuse ;  /* 0x0000000105059824 */ /* 0x100fe200078e0a04 */
[C---:B------:R-:W-:Y:S01]  /*5770*/  ISETP.GT.U32.AND P1, PT, R4.reuse, R13, PT ;  /* 0x0000000d0400720c */ /* 0x040fe20003f24070 */
[----:B------:R-:W-:Y:S01]  /*5780*/  @!P6 IMAD.IADD R3, R3, 0x1, -R4 ;  /* 0x000000010303e824 */ /* 0x000fe200078e0a04 */
[----:B------:R-:W-:Y:S01]  /*5790*/  ISETP.GT.U32.AND P6, PT, R4, R18, PT ;  /* 0x000000120400720c */ /* 0x000fe20003fc4070 */
[----:B------:R0:W-:Y:S01]  /*57a0*/  STL [R1+0x2b4], R0 ;  /* 0x0002b40001007387 */ /* 0x0001e20000100800 */
[----:B------:R-:W-:-:S02]  /*57b0*/  IMAD.MOV.U32 R23, RZ, RZ, R2 ;  /* 0x000000ffff177224 */ /* 0x000fc400078e0002 */
[----:B------:R-:W-:-:S04]  /*57c0*/  IMAD.HI.U32 R21, R8, R19, RZ ;  /* 0x0000001308157227 */ /* 0x000fc800078e00ff */
[----:B------:R-:W-:Y:S02]  /*57d0*/  @!P5 IMAD.MOV R23, RZ, RZ, -R23 ;  /* 0x000000ffff17d224 */ /* 0x000fe400078e0a17 */
[----:B------:R-:W-:Y:S01]  /*57e0*/  @!P2 IMAD.IADD R9, R9, 0x1, -R4 ;  /* 0x000000010909a824 */ /* 0x000fe200078e0a04 */
[----:B------:R-:W-:Y:S01]  /*57f0*/  ISETP.GE.AND P2, PT, R17, RZ, PT ;  /* 0x000000ff1100720c */ /* 0x000fe20003f46270 */
[----:B0-----:R-:W-:Y:S01]  /*5800*/  IMAD.MOV.U32 R0, RZ, RZ, R5 ;  /* 0x000000ffff007224 */ /* 0x001fe200078e0005 */
[----:B------:R-:W-:Y:S01]  /*5810*/  STL [R1+0x2ac], R23 ;  /* 0x0002ac1701007387 */ /* 0x000fe20000100800 */
[----:B------:R-:W-:Y:S02]  /*5820*/  IMAD.MOV R21, RZ, RZ, -R21 ;  /* 0x000000ffff157224 */ /* 0x000fe400078e0a15 */
[----:B------:R-:W-:Y:S02]  /*5830*/  @!P3 IMAD.MOV R0, RZ, RZ, -R0 ;  /* 0x000000ffff00b224 */ /* 0x000fe400078e0a00 */
[--C-:B------:R-:W-:Y:S01]  /*5840*/  @!P0 IMAD.IADD R16, R16, 0x1, -R4.reuse ;  /* 0x0000000110108824 */ /* 0x100fe200078e0a04 */
[----:B------:R-:W-:Y:S01]  /*5850*/  ISETP.GE.AND P0, PT, R10, RZ, PT ;  /* 0x000000ff0a00720c */ /* 0x000fe20003f06270 */
[--C-:B------:R-:W-:Y:S01]  /*5860*/  @!P1 IMAD.IADD R13, R13, 0x1, -R4.reuse ;  /* 0x000000010d0d9824 */ /* 0x100fe200078e0a04 */
[----:B------:R0:W-:Y:S01]  /*5870*/  STL [R1+0x2a8], R0 ;  /* 0x0002a80001007387 */ /* 0x0001e20000100800 */
[----:B------:R-:W-:Y:S01]  /*5880*/  VIADD R11, R26, 0xa2 ;  /* 0x000000a21a0b7836 */ /* 0x000fe20000000000 */
[C---:B------:R-:W-:Y:S01]  /*5890*/  ISETP.GT.U32.AND P1, PT, R4.reuse, R9, PT ;  /* 0x000000090400720c */ /* 0x040fe20003f24070 */
[C---:B------:R-:W-:Y:S01]  /*58a0*/  IMAD R19, R4.reuse, R21, R19 ;  /* 0x0000001504137224 */ /* 0x040fe200078e0213 */
[----:B------:R-:W-:Y:S01]  /*58b0*/  ISETP.GT.U32.AND P5, PT, R4, R16, PT ;  /* 0x000000100400720c */ /* 0x000fe20003fa4070 */
[----:B------:R-:W-:Y:S01]  /*58c0*/  @!P6 IMAD.IADD R18, R18, 0x1, -R4 ;  /* 0x000000011212e824 */ /* 0x000fe200078e0a04 */
[----:B------:R-:W-:Y:S01]  /*58d0*/  ISETP.GT.U32.AND P6, PT, R4, R13, PT ;  /* 0x0000000d0400720c */ /* 0x000fe20003fc4070 */
[C---:B------:R-:W-:Y:S01]  /*58e0*/  VIADD R17, R26.reuse, 0xa1 ;  /* 0x000000a11a117836 */ /* 0x040fe20000000000 */
[----:B------:R-:W-:Y:S01]  /*58f0*/  IABS R6, R11 ;  /* 0x0000000b00067213 */ /* 0x000fe20000000000 */
[----:B------:R-:W-:Y:S01]  /*5900*/  VIADD R10, R26, 0xa0 ;  /* 0x000000a01a0a7836 */ /* 0x000fe20000000000 */
[----:B------:R-:W-:Y:S01]  /*5910*/  ISETP.GT.U32.AND P3, PT, R4, R18, PT ;  /* 0x000000120400720c */ /* 0x000fe20003f64070 */
[----:B0-----:R-:W-:Y:S01]  /*5920*/  IMAD.MOV.U32 R0, RZ, RZ, R3 ;  /* 0x000000ffff007224 */ /* 0x001fe200078e0003 */
[----:B------:R-:W-:Y:S01]  /*5930*/  IABS R5, R17 ;  /* 0x0000001100057213 */ /* 0x000fe20000000000 */
[----:B------:R-:W-:Y:S01]  /*5940*/  IMAD.HI.U32 R22, R8, R6, RZ ;  /* 0x0000000608167227 */ /* 0x000fe200078e00ff */
[----:B------:R-:W-:-:S03]  /*5950*/  IABS R2, R10 ;  /* 0x0000000a00027213 */ /* 0x000fc60000000000 */
[----:B------:R-:W-:Y:S01]  /*5960*/  @!P4 IMAD.MOV R0, RZ, RZ, -R0 ;  /* 0x000000ffff00c224 */ /* 0x000fe200078e0a00 */
[----:B------:R-:W-:Y:S01]  /*5970*/  ISETP.GT.U32.AND P4, PT, R4, R19, PT ;  /* 0x000000130400720c */ /* 0x000fe20003f84070 */
[----:B------:R-:W-:Y:S02]  /*5980*/  IMAD.MOV R22, RZ, RZ, -R22 ;  /* 0x000000ffff167224 */ /* 0x000fe400078e0a16 */
[--C-:B------:R-:W-:Y:S01]  /*5990*/  @!P1 IMAD.IADD R9, R9, 0x1, -R4.reuse ;  /* 0x0000000109099824 */ /* 0x100fe200078e0a04 */
[----:B------:R-:W-:Y:S01]  /*59a0*/  ISETP.GE.AND P1, PT, R15, RZ, PT ;  /* 0x000000ff0f00720c */ /* 0x000fe20003f26270 */
[--C-:B------:R-:W-:Y:S01]  /*59b0*/  @!P5 IMAD.IADD R16, R16, 0x1, -R4.reuse ;  /* 0x000000011010d824 */ /* 0x100fe200078e0a04 */
[----:B------:R0:W-:Y:S01]  /*59c0*/  STL [R1+0x2a4], R0 ;  /* 0x0002a40001007387 */ /* 0x0001e20000100800 */
[----:B------:R-:W-:Y:S01]  /*59d0*/  @!P6 IMAD.IADD R13, R13, 0x1, -R4 ;  /* 0x000000010d0de824 */ /* 0x000fe200078e0a04 */
[----:B------:R-:W-:Y:S01]  /*59e0*/  ISETP.GE.AND P6, PT, R12, RZ, PT ;  /* 0x000000ff0c00720c */ /* 0x000fe20003fc6270 */
[----:B------:R-:W-:-:S02]  /*59f0*/  IMAD R6, R4, R22, R6 ;  /* 0x0000001604067224 */ /* 0x000fc400078e0206 */
[----:B------:R-:W-:-:S03]  /*5a00*/  IMAD.HI.U32 R12, R8, R5, RZ ;  /* 0x00000005080c7227 */ /* 0x000fc600078e00ff */
[----:B------:R-:W-:Y:S01]  /*5a10*/  ISETP.GT.U32.AND P5, PT, R4, R6, PT ;  /* 0x000000060400720c */ /* 0x000fe20003fa4070 */
[----:B------:R-:W-:Y:S02]  /*5a20*/  IMAD.MOV.U32 R20, RZ, RZ, R9 ;  /* 0x000000ffff147224 */ /* 0x000fe400078e0009 */
[----:B------:R-:W-:Y:S01]  /*5a30*/  @!P4 IMAD.IADD R19, R19, 0x1, -R4 ;  /* 0x000000011313c824 */ /* 0x000fe200078e0a04 */
[----:B------:R-:W-:Y:S01]  /*5a40*/  ISETP.GE.AND P4, PT, R11, RZ, PT ;  /* 0x000000ff0b00720c */ /* 0x000fe20003f86270 */
[----:B0-----:R-:W-:Y:S02]  /*5a50*/  IMAD.MOV.U32 R0, RZ, RZ, R16 ;  /* 0x000000ffff007224 */ /* 0x001fe400078e0010 */
[----:B------:R-:W-:-:S04]  /*5a60*/  IMAD.HI.U32 R3, R8, R2, RZ ;  /* 0x0000000208037227 */ /* 0x000fc800078e00ff */
[----:B------:R-:W-:Y:S02]  /*5a70*/  IMAD.MOV R11, RZ, RZ, -R12 ;  /* 0x000000ffff0b7224 */ /* 0x000fe400078e0a0c */
[----:B------:R-:W-:Y:S01]  /*5a80*/  @!P2 IMAD.MOV R20, RZ, RZ, -R20 ;  /* 0x000000ffff14a224 */ /* 0x000fe200078e0a14 */
[----:B------:R-:W-:Y:S01]  /*5a90*/  ISETP.GT.U32.AND P2, PT, R4, R19, PT ;  /* 0x000000130400720c */ /* 0x000fe20003f44070 */
[----:B------:R-:W-:Y:S02]  /*5aa0*/  @!P0 IMAD.MOV R0, RZ, RZ, -R0 ;  /* 0x000000ffff008224 */ /* 0x000fe400078e0a00 */
[----:B------:R-:W-:Y:S01]  /*5ab0*/  @!P3 IMAD.IADD R18, R18, 0x1, -R4 ;  /* 0x000000011212b824 */ /* 0x000fe200078e0a04 */
[----:B------:R-:W-:Y:S01]  /*5ac0*/  STL [R1+0x2a0], R20 ;  /* 0x0002a01401007387 */ /* 0x000fe20000100800 */
[----:B------:R-:W-:Y:S01]  /*5ad0*/  IMAD.MOV R3, RZ, RZ, -R3 ;  /* 0x000000ffff037224 */ /* 0x000fe200078e0a03 */
[----:B------:R-:W-:Y:S01]  /*5ae0*/  ISETP.GE.AND P3, PT, R14, RZ, PT ;  /* 0x000000ff0e00720c */ /* 0x000fe20003f66270 */
[----:B------:R-:W-:Y:S01]  /*5af0*/  IMAD R5, R4, R11, R5 ;  /* 0x0000000b04057224 */ /* 0x000fe200078e0205 */
[----:B------:R0:W-:Y:S01]  /*5b00*/  STL [R1+0x29c], R0 ;  /* 0x00029c0001007387 */ /* 0x0001e20000100800 */
[----:B------:R-:W-:-:S02]  /*5b10*/  IMAD.MOV.U32 R9, RZ, RZ, R13 ;  /* 0x000000ffff097224 */ /* 0x000fc400078e000d */
[C---:B------:R-:W-:Y:S02]  /*5b20*/  IMAD R2, R4.reuse, R3, R2 ;  /* 0x0000000304027224 */ /* 0x040fe400078e0202 */
[----:B------:R-:W-:Y:S01]  /*5b30*/  @!P1 IMAD.MOV R9, RZ, RZ, -R9 ;  /* 0x000000ffff099224 */ /* 0x000fe200078e0a09 */
[----:B------:R-:W-:Y:S01]  /*5b40*/  ISETP.GT.U32.AND P1, PT, R4, R5, PT ;  /* 0x000000050400720c */ /* 0x000fe20003f24070 */
[----:B------:R-:W-:Y:S01]  /*5b50*/  @!P5 IMAD.IADD R6, R6, 0x1, -R4 ;  /* 0x000000010606d824 */ /* 0x000fe200078e0a04 */
[----:B------:R-:W-:Y:S01]  /*5b60*/  ISETP.GE.AND P5, PT, R17, RZ, PT ;  /* 0x000000ff1100720c */ /* 0x000fe20003fa6270 */
[----:B------:R-:W-:Y:S01]  /*5b70*/  VIADD R3, R26, 0x9f ;  /* 0x0000009f1a037836 */ /* 0x000fe20000000000 */
[----:B------:R1:W-:Y:S01]  /*5b80*/  STL [R1+0x280], R9 ;  /* 0x0002800901007387 */ /* 0x0003e20000100800 */
[----:B0-----:R-:W-:Y:S01]  /*5b90*/  IMAD.MOV.U32 R0, RZ, RZ, R18 ;  /* 0x000000ffff007224 */ /* 0x001fe200078e0012 */
[C---:B------:R-:W-:Y:S01]  /*5ba0*/  ISETP.GT.U32.AND P0, PT, R4.reuse, R6, PT ;  /* 0x000000060400720c */ /* 0x040fe20003f04070 */
[----:B------:R-:W-:Y:S01]  /*5bb0*/  @!P2 IMAD.IADD R19, R19, 0x1, -R4 ;  /* 0x000000011313a824 */ /* 0x000fe200078e0a04 */
[----:B------:R-:W-:Y:S01]  /*5bc0*/  IABS R14, R3 ;  /* 0x00000003000e7213 */ /* 0x000fe20000000000 */
[----:B------:R-:W-:Y:S01]  /*5bd0*/  @!P6 IMAD.MOV R0, RZ, RZ, -R0 ;  /* 0x000000ffff00e224 */ /* 0x000fe200078e0a00 */
[----:B------:R-:W-:Y:S01]  /*5be0*/  ISETP.GT.U32.AND P6, PT, R4, R2, PT ;  /* 0x000000020400720c */ /* 0x000fe20003fc4070 */
[----:B------:R-:W-:Y:S01]  /*5bf0*/  VIADD R13, R26, 0x9d ;  /* 0x0000009d1a0d7836 */ /* 0x000fe20000000000 */
[----:B------:R-:W-:Y:S01]  /*5c00*/  ISETP.GE.AND P2, PT, R10, RZ, PT ;  /* 0x000000ff0a00720c */ /* 0x000fe20003f46270 */
[----:B------:R-:W-:Y:S01]  /*5c10*/  @!P1 IMAD.IADD R5, R5, 0x1, -R4 ;  /* 0x0000000105059824 */ /* 0x000fe200078e0a04 */
[----:B------:R0:W-:Y:S01]  /*5c20*/  STL [R1+0x210], R0 ;  /* 0x0002100001007387 */ /* 0x0001e20000100800 */
[----:B-1----:R-:W-:-:S02]  /*5c30*/  VIADD R9, R26, 0x9e ;  /* 0x0000009e1a097836 */ /* 0x002fc40000000000 */
[----:B------:R-:W-:Y:S02]  /*5c40*/  VIADD R12, R26, 0x9b ;  /* 0x0000009b1a0c7836 */ /* 0x000fe40000000000 */
[--C-:B------:R-:W-:Y:S01]  /*5c50*/  @!P0 IMAD.IADD R6, R6, 0x1, -R4.reuse ;  /* 0x0000000106068824 */ /* 0x100fe200078e0a04 */
[----:B------:R-:W-:Y:S01]  /*5c60*/  IABS R10, R9 ;  /* 0x00000009000a7213 */ /* 0x000fe20000000000 */
[----:B------:R-:W-:Y:S01]  /*5c70*/  VIADD R16, R26, 0x98 ;  /* 0x000000981a107836 */ /* 0x000fe20000000000 */
[----:B------:R-:W-:Y:S01]  /*5c80*/  ISETP.GE.AND P1, PT, R9, RZ, PT ;  /* 0x000000ff0900720c */ /* 0x000fe20003f26270 */
[----:B------:R-:W-:Y:S01]  /*5c90*/  @!P6 IMAD.IADD R2, R2, 0x1, -R4 ;  /* 0x000000010202e824 */ /* 0x000fe200078e0a04 */
[----:B------:R-:W-:Y:S01]  /*5ca0*/  ISETP.GT.U32.AND P6, PT, R4, R5, PT ;  /* 0x000000050400720c */ /* 0x000fe20003fc4070 */
[----:B------:R-:W-:Y:S01]  /*5cb0*/  IMAD.HI.U32 R9, R8, R14, RZ ;  /* 0x0000000e08097227 */ /* 0x000fe200078e00ff */
[----:B------:R-:W-:-:S03]  /*5cc0*/  ISETP.GE.AND P0, PT, R3, RZ, PT ;  /* 0x000000ff0300720c */ /* 0x000fc60003f06270 */
[----:B0-----:R-:W-:Y:S02]  /*5cd0*/  IMAD.MOV.U32 R0, RZ, RZ, R19 ;  /* 0x000000ffff007224 */ /* 0x001fe400078e0013 */
[----:B------:R-:W-:Y:S02]  /*5ce0*/  IMAD.MOV R9, RZ, RZ, -R9 ;  /* 0x000000ffff097224 */ /* 0x000fe400078e0a09 */
[----:B------:R-:W-:Y:S02]  /*5cf0*/  IMAD.MOV.U32 R3, RZ, RZ, R10 ;  /* 0x000000ffff037224 */ /* 0x000fe400078e000a */
[----:B------:R-:W-:Y:S01]  /*5d00*/  @!P3 IMAD.MOV R0, RZ, RZ, -R0 ;  /* 0x000000ffff00b224 */ /* 0x000fe200078e0a00 */
[C---:B------:R-:W-:Y:S01]  /*5d10*/  ISETP.GT.U32.AND P3, PT, R4.reuse, R2, PT ;  /* 0x000000020400720c */ /* 0x040fe20003f64070 */
[----:B------:R-:W-:Y:S02]  /*5d20*/  IMAD R14, R4, R9, R14 ;  /* 0x00000009040e7224 */ /* 0x000fe400078e020e */
[----:B------:R-:W-:Y:S01]  /*5d30*/  IMAD.HI.U32 R10, R8, R3, RZ ;  /* 0x00000003080a7227 */ /* 0x000fe200078e00ff */
[----:B------:R0:W-:Y:S03]  /*5d40*/  STL [R1+0x284], R0 ;  /* 0x0002840001007387 */ /* 0x0001e60000100800 */
[----:B------:R-:W-:Y:S01]  /*5d50*/  @!P6 IMAD.IADD R5, R5, 0x1, -R4 ;  /* 0x000000010505e824 */ /* 0x000fe200078e0a04 */
[----:B------:R-:W-:Y:S01]  /*5d60*/  ISETP.GT.U32.AND P6, PT, R4, R14, PT ;  /* 0x0000000e0400720c */ /* 0x000fe20003fc4070 */
[----:B------:R-:W-:-:S02]  /*5d70*/  VIADD R19, R26, 0x99 ;  /* 0x000000991a137836 */ /* 0x000fc40000000000 */
[----:B------:R-:W-:Y:S02]  /*5d80*/  IMAD.MOV.U32 R11, RZ, RZ, R5 ;  /* 0x000000ffff0b7224 */ /* 0x000fe400078e0005 */
[----:B------:R-:W-:Y:S02]  /*5d90*/  @!P3 IMAD.IADD R2, R2, 0x1, -R4 ;  /* 0x000000010202b824 */ /* 0x000fe400078e0a04 */
[----:B0-----:R-:W-:Y:S02]  /*5da0*/  IMAD.MOV.U32 R0, RZ, RZ, R6 ;  /* 0x000000ffff007224 */ /* 0x001fe400078e0006 */
[----:B------:R-:W-:Y:S02]  /*5db0*/  IMAD.MOV R6, RZ, RZ, -R10 ;  /* 0x000000ffff067224 */ /* 0x000fe400078e0a0a */
[----:B------:R-:W-:Y:S02]  /*5dc0*/  @!P5 IMAD.MOV R11, RZ, RZ, -R11 ;  /* 0x000000ffff0bd224 */ /* 0x000fe400078e0a0b */
[----:B------:R-:W-:-:S02]  /*5dd0*/  IMAD R6, R4, R6, R3 ;  /* 0x0000000604067224 */ /* 0x000fc400078e0203 */
[----:B------:R-:W-:Y:S01]  /*5de0*/  @!P4 IMAD.MOV R0, RZ, RZ, -R0 ;  /* 0x000000ffff00c224 */ /* 0x000fe200078e0a00 */
[----:B------:R-:W-:Y:S01]  /*5df0*/  ISETP.GE.AND P4, PT, R13, RZ, PT ;  /* 0x000000ff0d00720c */ /* 0x000fe20003f86270 */
[----:B------:R-:W-:Y:S01]  /*5e00*/  @!P6 IMAD.IADD R14, R14, 0x1, -R4 ;  /* 0x000000010e0ee824 */ /* 0x000fe200078e0a04 */
[----:B------:R-:W-:Y:S01]  /*5e10*/  ISETP.GT.U32.AND P5, PT, R4, R6, PT ;  /* 0x000000060400720c */ /* 0x000fe20003fa4070 */
[----:B------:R-:W-:Y:S01]  /*5e20*/  VIADD R10, R26, 0x9c ;  /* 0x0000009c1a0a7836 */ /* 0x000fe20000000000 */
[----:B------:R-:W-:Y:S01]  /*5e30*/  IABS R13, R13 ;  /* 0x0000000d000d7213 */ /* 0x000fe20000000000 */
[----:B------:R0:W-:Y:S01]  /*5e40*/  STL [R1+0x288], R0 ;  /* 0x0002880001007387 */ /* 0x0001e20000100800 */
[----:B------:R-:W-:Y:S01]  /*5e50*/  ISETP.GT.U32.AND P6, PT, R4, R14, PT ;  /* 0x0000000e0400720c */ /* 0x000fe20003fc4070 */
[----:B------:R-:W-:Y:S01]  /*5e60*/  VIADD R3, R26, 0x9a ;  /* 0x0000009a1a037836 */ /* 0x000fe20000000000 */
[----:B------:R-:W-:Y:S01]  /*5e70*/  ISETP.GE.AND P3, PT, R10, RZ, PT ;  /* 0x000000ff0a00720c */ /* 0x000fe20003f66270 */
[----:B------:R-:W-:Y:S01]  /*5e80*/  IMAD.HI.U32 R9, R8, R13, RZ ;  /* 0x0000000d08097227 */ /* 0x000fe200078e00ff */
[----:B------:R1:W-:Y:S01]  /*5e90*/  STL [R1+0x28c], R11 ;  /* 0x00028c0b01007387 */ /* 0x0003e20000100800 */
[----:B------:R-:W-:-:S02]  /*5ea0*/  IABS R10, R10 ;  /* 0x0000000a000a7213 */ /* 0x000fc40000000000 */
[----:B------:R-:W-:Y:S02]  /*5eb0*/  IMAD.MOV R5, RZ, RZ, -R9 ;  /* 0x000000ffff057224 */ /* 0x000fe400078e0a09 */
[----:B0-----:R-:W-:Y:S02]  /*5ec0*/  IMAD.MOV.U32 R0, RZ, RZ, R2 ;  /* 0x000000ffff007224 */ /* 0x001fe400078e0002 */
[----:B------:R-:W-:Y:S02]  /*5ed0*/  @!P5 IMAD.IADD R6, R6, 0x1, -R4 ;  /* 0x000000010606d824 */ /* 0x000fe400078e0a04 */
[----:B------:R-:W-:Y:S01]  /*5ee0*/  @!P2 IMAD.MOV R0, RZ, RZ, -R0 ;  /* 0x000000ffff00a224 */ /* 0x000fe200078e0a00 */
[----:B------:R-:W-:Y:S01]  /*5ef0*/  ISETP.GE.AND P2, PT, R12, RZ, PT ;  /* 0x000000ff0c00720c */ /* 0x000fe20003f46270 */
[----:B------:R-:W-:Y:S01]  /*5f00*/  IMAD R13, R4, R5, R13 ;  /* 0x00000005040d7224 */ /* 0x000fe200078e020d */
[----:B------:R-:W-:Y:S01]  /*5f10*/  IABS R12, R12 ;  /* 0x0000000c000c7213 */ /* 0x000fe20000000000 */
[----:B------:R-:W-:Y:S01]  /*5f20*/  @!P6 IMAD.IADD R14, R14, 0x1, -R4 ;  /* 0x000000010e0ee824 */ /* 0x000fe200078e0a04 */
[----:B-1----:R-:W-:Y:S01]  /*5f30*/  IABS R11, R3 ;  /* 0x00000003000b7213 */ /* 0x002fe20000000000 */
[----:B------:R-:W-:Y:S01]  /*5f40*/  IMAD.HI.U32 R2, R8, R10, RZ ;  /* 0x0000000a08027227 */ /* 0x000fe200078e00ff */
[C---:B------:R-:W-:Y:S01]  /*5f50*/  ISETP.GT.U32.AND P5, PT, R4.reuse, R6, PT ;  /* 0x000000060400720c */ /* 0x040fe20003fa4070 */
[----:B------:R0:W-:Y:S01]  /*5f60*/  STL [R1+0x298], R0 ;  /* 0x0002980001007387 */ /* 0x0001e20000100800 */
[----:B------:R-:W-:Y:S01]  /*5f70*/  ISETP.GT.U32.AND P6, PT, R4, R13, PT ;  /* 0x0000000d0400720c */ /* 0x000fe20003fc4070 */
[----:B------:R-:W-:-:S04]  /*5f80*/  IMAD.HI.U32 R5, R8, R12, RZ ;  /* 0x0000000c08057227 */ /* 0x000fc800078e00ff */
[----:B------:R-:W-:-:S04]  /*5f90*/  IMAD.HI.U32 R9, R8, R11, RZ ;  /* 0x0000000b08097227 */ /* 0x000fc800078e00ff */
[----:B------:R-:W-:Y:S02]  /*5fa0*/  IMAD.MOV R5, RZ, RZ, -R5 ;  /* 0x000000ffff057224 */ /* 0x000fe400078e0a05 */
[----:B------:R-:W-:Y:S02]  /*5fb0*/  IMAD.MOV R2, RZ, RZ, -R2 ;  /* 0x000000ffff027224 */ /* 0x000fe400078e0a02 */
[----:B------:R-:W-:Y:S02]  /*5fc0*/  IMAD.MOV R9, RZ, RZ, -R9 ;  /* 0x000000ffff097224 */ /* 0x000fe400078e0a09 */
[C---:B------:R-:W-:Y:S02]  /*5fd0*/  IMAD R12, R4.reuse, R5, R12 ;  /* 0x00000005040c7224 */ /* 0x040fe400078e020c */
[C---:B------:R-:W-:Y:S01]  /*5fe0*/  IMAD R10, R4.reuse, R2, R10 ;  /* 0x00000002040a7224 */ /* 0x040fe200078e020a */
[----:B------:R-:W-:Y:S01]  /*5ff0*/  IABS R2, R19 ;  /* 0x0000001300027213 */ /* 0x000fe20000000000 */
[----:B0-----:R-:W-:Y:S01]  /*6000*/  IMAD.MOV.U32 R0, RZ, RZ, R14 ;  /* 0x000000ffff007224 */ /* 0x001fe200078e000e */
[----:B------:R-:W-:Y:S01]  /*6010*/  IABS R14, R16 ;  /* 0x00000010000e7213 */ /* 0x000fe20000000000 */
[----:B------:R-:W-:-:S02]  /*6020*/  IMAD R11, R4, R9, R11 ;  /* 0x00000009040b7224 */ /* 0x000fc400078e020b */
[----:B------:R-:W-:Y:S01]  /*6030*/  @!P5 IMAD.IADD R6, R6, 0x1, -R4 ;  /* 0x000000010606d824 */ /* 0x000fe200078e0a04 */
[C---:B------:R-:W-:Y:S01]  /*6040*/  ISETP.GT.U32.AND P5, PT, R4.reuse, R12, PT ;  /* 0x0000000c0400720c */ /* 0x040fe20003fa4070 */
[----:B------:R-:W-:Y:S01]  /*6050*/  @!P0 IMAD.MOV R0, RZ, RZ, -R0 ;  /* 0x000000ffff008224 */ /* 0x000fe200078e0a00 */
[C---:B------:R-:W-:Y:S01]  /*6060*/  ISETP.GT.U32.AND P0, PT, R4.reuse, R10, PT ;  /* 0x0000000a0400720c */ /* 0x040fe20003f04070 */
[----:B------:R-:W-:Y:S01]  /*6070*/  @!P6 IMAD.IADD R13, R13, 0x1, -R4 ;  /* 0x000000010d0de824 */ /* 0x000fe200078e0a04 */
[----:B------:R-:W-:Y:S01]  /*6080*/  ISETP.GT.U32.AND P6, PT, R4, R11, PT ;  /* 0x0000000b0400720c */ /* 0x000fe20003fc4070 */
[----:B------:R-:W-:Y:S01]  /*6090*/  IMAD.HI.U32 R5, R8, R2, RZ ;  /* 0x0000000208057227 */ /* 0x000fe200078e00ff */
[----:B------:R0:W-:Y:S03]  /*60a0*/  STL [R1+0x294], R0 ;  /* 0x0002940001007387 */ /* 0x0001e60000100800 */
[----:B------:R-:W-:-:S02]  /*60b0*/  IMAD.MOV R5, RZ, RZ, -R5 ;  /* 0x000000ffff057224 */ /* 0x000fc400078e0a05 */
[----:B------:R-:W-:Y:S02]  /*60c0*/  VIADD R9, R26, 0x97 ;  /* 0x000000971a097836 */ /* 0x000fe40000000000 */
[--C-:B------:R-:W-:Y:S02]  /*60d0*/  @!P5 IMAD.IADD R12, R12, 0x1, -R4.reuse ;  /* 0x000000010c0cd824 */ /* 0x100fe400078e0a04 */
[--C-:B------:R-:W-:Y:S01]  /*60e0*/  @!P0 IMAD.IADD R10, R10, 0x1, -R4.reuse ;  /* 0x000000010a0a8824 */ /* 0x100fe200078e0a04 */
[C---:B------:R-:W-:Y:S01]  /*60f0*/  ISETP.GT.U32.AND P0, PT, R4.reuse, R13, PT ;  /* 0x0000000d0400720c */ /* 0x040fe20003f04070 */
[----:B------:R-:W-:Y:S01]  /*6100*/  @!P6 IMAD.IADD R11, R11, 0x1, -R4 ;  /* 0x000000010b0be824 */ /* 0x000fe200078e0a04 */
[C---:B------:R-:W-:Y:S01]  /*6110*/  ISETP.GT.U32.AND P6, PT, R4.reuse, R12, PT ;  /* 0x0000000c0400720c */ /* 0x040fe20003fc4070 */
[----:B0-----:R-:W-:Y:S01]  /*6120*/  IMAD.MOV.U32 R0, RZ, RZ, R6 ;  /* 0x000000ffff007224 */ /* 0x001fe200078e0006 */
[----:B------:R-:W-:Y:S01]  /*6130*/  ISETP.GT.U32.AND P5, PT, R4, R10, PT ;  /* 0x0000000a0400720c */ /* 0x000fe20003fa4070 */
[----:B------:R-:W-:Y:S01]  /*6140*/  IMAD.HI.U32 R6, R8, R14, RZ ;  /* 0x0000000e08067227 */ /* 0x000fe200078e00ff */
[----:B------:R-:W-:-:S03]  /*6150*/  IABS R18, R9 ;  /* 0x0000000900127213 */ /* 0x000fc60000000000 */
[----:B------:R-:W-:Y:S02]  /*6160*/  IMAD.MOV R6, RZ, RZ, -R6 ;  /* 0x000000ffff067224 */ /* 0x000fe400078e0a06 */
[----:B------:R-:W-:Y:S01]  /*6170*/  @!P1 IMAD.MOV R0, RZ, RZ, -R0 ;  /* 0x000000ffff009224 */ /* 0x000fe200078e0a00 */
[C---:B------:R-:W-:Y:S01]  /*6180*/  ISETP.GT.U32.AND P1, PT, R4.reuse, R11, PT ;  /* 0x0000000b0400720c */ /* 0x040fe20003f24070 */
[C---:B------:R-:W-:Y:S02]  /*6190*/  IMAD R2, R4.reuse, R5, R2 ;  /* 0x0000000504027224 */ /* 0x040fe400078e0202 */
[C---:B------:R-:W-:Y:S01]  /*61a0*/  IMAD R14, R4.reuse, R6, R14 ;  /* 0x00000006040e7224 */ /* 0x040fe200078e020e */
[----:B------:R0:W-:Y:S01]  /*61b0*/  STL [R1+0x290], R0 ;  /* 0x0002900001007387 */ /* 0x0001e20000100800 */
[--C-:B------:R-:W-:Y:S01]  /*61c0*/  @!P0 IMAD.IADD R13, R13, 0x1, -R4.reuse ;  /* 0x000000010d0d8824 */ /* 0x100fe200078e0a04 */
[----:B------:R-:W-:Y:S01]  /*61d0*/  ISETP.GT.U32.AND P0, PT, R4, R2, PT ;  /* 0x000000020400720c */ /* 0x000fe20003f04070 */
[----:B------:R-:W-:Y:S01]  /*61e0*/  @!P6 IMAD.IADD R12, R12, 0x1, -R4 ;  /* 0x000000010c0ce824 */ /* 0x000fe200078e0a04 */
[----:B------:R-:W-:Y:S01]  /*61f0*/  ISETP.GT.U32.AND P6, PT, R4, R14, PT ;  /* 0x0000000e0400720c */ /* 0x000fe20003fc4070 */
[----:B------:R-:W-:-:S02]  /*6200*/  VIADD R5, R26, 0x96 ;  /* 0x000000961a057836 */ /* 0x000fc40000000000 */
[----:B------:R-:W-:Y:S02]  /*6210*/  VIADD R6, R26, 0x95 ;  /* 0x000000951a067836 */ /* 0x000fe40000000000 */
[--C-:B------:R-:W-:Y:S01]  /*6220*/  @!P5 IMAD.IADD R10, R10, 0x1, -R4.reuse ;  /* 0x000000010a0ad824 */ /* 0x100fe200078e0a04 */
[----:B------:R-:W-:Y:S01]  /*6230*/  IABS R17, R5 ;  /* 0x0000000500117213 */ /* 0x000fe20000000000 */
[----:B------:R-:W-:Y:S01]  /*6240*/  @!P1 IMAD.IADD R11, R11, 0x1, -R4 ;  /* 0x000000010b0b9824 */ /* 0x000fe200078e0a04 */
[----:B------:R-:W-:Y:S01]  /*6250*/  ISETP.GE.AND P1, PT, R19, RZ, PT ;  /* 0x000000ff1300720c */ /* 0x000fe20003f26270 */
[----:B------:R-:W-:Y:S01]  /*6260*/  IMAD.MOV.U32 R20, RZ, RZ, R13 ;  /* 0x000000ffff147224 */ /* 0x000fe200078e000d */
[----:B------:R-:W-:Y:S01]  /*6270*/  IABS R19, R6 ;  /* 0x0000000600137213 */ /* 0x000fe20000000000 */
[----:B0-----:R-:W-:Y:S01]  /*6280*/  IMAD.MOV.U32 R0, RZ, RZ, R10 ;  /* 0x000000ffff007224 */ /* 0x001fe200078e000a */
[----:B------:R-:W-:Y:S01]  /*6290*/  ISETP.GE.AND P5, PT, R3, RZ, PT ;  /* 0x000000ff0300720c */ /* 0x000fe20003fa6270 */
[----:B------:R-:W-:-:S04]  /*62a0*/  IMAD.HI.U32 R3, R8, R17, RZ ;  /* 0x0000001108037227 */ /* 0x000fc800078e00ff */
[--C-:B------:R-:W-:Y:S01]  /*62b0*/  @!P0 IMAD.IADD R2, R2, 0x1, -R4.reuse ;  /* 0x0000000102028824 */ /* 0x100fe200078e0a04 */
[----:B------:R-:W-:Y:S01]  /*62c0*/  ISETP.GE.AND P0, PT, R16, RZ, PT ;  /* 0x000000ff1000720c */ /* 0x000fe20003f06270 */
[----:B------:R-:W-:Y:S02]  /*62d0*/  @!P6 IMAD.IADD R14, R14, 0x1, -R4 ;  /* 0x000000010e0ee824 */ /* 0x000fe400078e0a04 */
[----:B------:R-:W-:Y:S01]  /*62e0*/  @!P4 IMAD.MOV R20, RZ, RZ, -R20 ;  /* 0x000000ffff14c224 */ /* 0x000fe200078e0a14 */
[C---:B------:R-:W-:Y:S01]  /*62f0*/  ISETP.GT.U32.AND P4, PT, R4.reuse, R2, PT ;  /* 0x000000020400720c */ /* 0x040fe20003f84070 */
[----:B------:R-:W-:Y:S02]  /*6300*/  IMAD.MOV.U32 R16, RZ, RZ, R19 ;  /* 0x000000ffff107224 */ /* 0x000fe400078e0013 */
[----:B------:R-:W-:Y:S01]  /*6310*/  @!P3 IMAD.MOV R0, RZ, RZ, -R0 ;  /* 0x000000ffff00b224 */ /* 0x000fe200078e0a00 */
[----:B------:R-:W-:Y:S01]  /*6320*/  ISETP.GT.U32.AND P3, PT, R4, R14, PT ;  /* 0x0000000e0400720c */ /* 0x000fe20003f64070 */
[----:B------:R-:W-:Y:S01]  /*6330*/  IMAD.MOV R3, RZ, RZ, -R3 ;  /* 0x000000ffff037224 */ /* 0x000fe200078e0a03 */
[----:B------:R-:W-:Y:S01]  /*6340*/  STL [R1+0x26c], R20 ;  /* 0x00026c1401007387 */ /* 0x000fe20000100800 */
[----:B------:R-:W-:-:S03]  /*6350*/  IMAD.HI.U32 R15, R8, R18, RZ ;  /* 0x00000012080f7227 */ /* 0x000fc600078e00ff */
[----:B------:R0:W-:Y:S01]  /*6360*/  STL [R1+0x270], R0 ;  /* 0x0002700001007387 */ /* 0x0001e20000100800 */
[----:B------:R-:W-:-:S04]  /*6370*/  IMAD.HI.U32 R13, R8, R16, RZ ;  /* 0x00000010080d7227 */ /* 0x000fc800078e00ff */
[C---:B------:R-:W-:Y:S02]  /*6380*/  IMAD R17, R4.reuse, R3, R17 ;  /* 0x0000000304117224 */ /* 0x040fe400078e0211 */
[----:B------:R-:W-:Y:S02]  /*6390*/  IMAD.MOV R15, RZ, RZ, -R15 ;  /* 0x000000ffff0f7224 */ /* 0x000fe400078e0a0f */
[----:B------:R-:W-:Y:S02]  /*63a0*/  IMAD.MOV R10, RZ, RZ, -R13 ;  /* 0x000000ffff0a7224 */ /* 0x000fe400078e0a0d */
[----:B0-----:R-:W-:Y:S02]  /*63b0*/  IMAD.MOV.U32 R0, RZ, RZ, R11 ;  /* 0x000000ffff007224 */ /* 0x001fe400078e000b */
[C---:B------:R-:W-:Y:S02]  /*63c0*/  IMAD R18, R4.reuse, R15, R18 ;  /* 0x0000000f04127224 */ /* 0x040fe400078e0212 */
[----:B------:R-:W-:Y:S01]  /*63d0*/  @!P5 IMAD.MOV R0, RZ, RZ, -R0 ;  /* 0x000000ffff00d224 */ /* 0x000fe200078e0a00 */
[C---:B------:R-:W-:Y:S01]  /*63e0*/  ISETP.GT.U32.AND P5, PT, R4.reuse, R17, PT ;  /* 0x000000110400720c */ /* 0x040fe20003fa4070 */
[C---:B------:R-:W-:Y:S01]  /*63f0*/  IMAD R16, R4.reuse, R10, R16 ;  /* 0x0000000a04107224 */ /* 0x040fe200078e0210 */
[----:B------:R-:W-:Y:S01]  /*6400*/  ISETP.GT.U32.AND P6, PT, R4, R18, PT ;  /* 0x000000120400720c */ /* 0x000fe20003fc4070 */
[----:B------:R-:W-:-:S02]  /*6410*/  @!P3 IMAD.IADD R14, R14, 0x1, -R4 ;  /* 0x000000010e0eb824 */ /* 0x000fc400078e0a04 */
[----:B------:R-:W-:Y:S01]  /*6420*/  @!P4 IMAD.IADD R2, R2, 0x1, -R4 ;  /* 0x000000010202c824 */ /* 0x000fe200078e0a04 */
[----:B------:R-:W-:Y:S01]  /*6430*/  ISETP.GT.U32.AND P3, PT, R4, R16, PT ;  /* 0x000000100400720c */ /* 0x000fe20003f64070 */
[----:B------:R-:W-:Y:S01]  /*6440*/  @!P2 IMAD.MOV R12, RZ, RZ, -R12 ;  /* 0x000000ffff0ca224 */ /* 0x000fe200078e0a0c */
[----:B------:R-:W-:Y:S01]  /*6450*/  ISETP.GE.AND P4, PT, R5, RZ, PT ;  /* 0x000000ff0500720c */ /* 0x000fe20003f86270 */
[C---:B------:R-:W-:Y:S01]  /*6460*/  VIADD R5, R26.reuse, 0x93 ;  /* 0x000000931a057836 */ /* 0x040fe20000000000 */
[----:B------:R-:W-:Y:S01]  /*6470*/  ISETP.GE.AND P2, PT, R9, RZ, PT ;  /* 0x000000ff0900720c */ /* 0x000fe20003f46270 */
[----:B------:R-:W-:Y:S01]  /*6480*/  VIADD R3, R26, 0x94 ;  /* 0x000000941a037836 */ /* 0x000fe20000000000 */
[----:B------:R-:W-:Y:S01]  /*6490*/  STL [R1+0x274], R12 ;  /* 0x0002740c01007387 */ /* 0x000fe20000100800 */
[--C-:B------:R-:W-:Y:S02]  /*64a0*/  @!P5 IMAD.IADD R17, R17, 0x1, -R4.reuse ;  /* 0x000000011111d824 */ /* 0x100fe400078e0a04 */
[--C-:B------:R-:W-:Y:S01]  /*64b0*/  @!P6 IMAD.IADD R18, R18, 0x1, -R4.reuse ;  /* 0x000000011212e824 */ /* 0x100fe200078e0a04 */
[----:B------:R-:W-:Y:S01]  /*64c0*/  ISETP.GE.AND P6, PT, R6, RZ, PT ;  /* 0x000000ff0600720c */ /* 0x000fe20003fc6270 */
[----:B------:R0:W-:Y:S01]  /*64d0*/  STL [R1+0x278], R0 ;  /* 0x0002780001007387 */ /* 0x0001e20000100800 */
[----:B------:R-:W-:Y:S01]  /*64e0*/  ISETP.GT.U32.AND P5, PT, R4, R17, PT ;  /* 0x000000110400720c */ /* 0x000fe20003fa4070 */
[----:B------:R-:W-:Y:S01]  /*64f0*/  @!P3 IMAD.IADD R16, R16, 0x1, -R4 ;  /* 0x000000011010b824 */ /* 0x000fe200078e0a04 */
[----:B------:R-:W-:Y:S01]  /*6500*/  IABS R6, R5 ;  /* 0x0000000500067213 */ /* 0x000fe20000000000 */
[----:B------:R-:W-:Y:S01]  /*6510*/  VIADD R9, R26, 0x92 ;  /* 0x000000921a097836 */ /* 0x000fe20000000000 */
[----:B------:R-:W-:Y:S01]  /*6520*/  IABS R13, R3 ;  /* 0x00000003000d7213 */ /* 0x000fe20000000000 */
[----:B------:R-:W-:Y:S01]  /*6530*/  IMAD.MOV.U32 R20, RZ, RZ, R14 ;  /* 0x000000ffff147224 */ /* 0x000fe200078e000e */
[----:B------:R-:W-:Y:S01]  /*6540*/  ISETP.GT.U32.AND P3, PT, R4, R16, PT ;  /* 0x000000100400720c */ /* 0x000fe20003f64070 */
[----:B------:R-:W-:Y:S01]  /*6550*/  IMAD.HI.U32 R10, R8, R6, RZ ;  /* 0x00000006080a7227 */ /* 0x000fe200078e00ff */
[----:B------:R-:W-:-:S03]  /*6560*/  IABS R15, R9 ;  /* 0x00000009000f7213 */ /* 0x000fc60000000000 */
[----:B0-----:R-:W-:Y:S02]  /*6570*/  IMAD.MOV.U32 R0, RZ, RZ, R2 ;  /* 0x000000ffff007224 */ /* 0x001fe400078e0002 */
[----:B------:R-:W-:Y:S02]  /*6580*/  IMAD.MOV R10, RZ, RZ, -R10 ;  /* 0x000000ffff0a7224 */ /* 0x000fe400078e0a0a */
[----:B------:R-:W-:Y:S01]  /*6590*/  @!P1 IMAD.MOV R0, RZ, RZ, -R0 ;  /* 0x000000ffff009224 */ /* 0x000fe200078e0a00 */
[----:B------:R-:W-:Y:S01]  /*65a0*/  ISETP.GT.U32.AND P1, PT, R4, R18, PT ;  /* 0x000000120400720c */ /* 0x000fe20003f24070 */
[----:B------:R-:W-:-:S03]  /*65b0*/  IMAD.HI.U32 R11, R8, R13, RZ ;  /* 0x0000000d080b7227 */ /* 0x000fc600078e00ff */
[----:B------:R0:W-:Y:S01]  /*65c0*/  STL [R1+0x27c], R0 ;  /* 0x00027c0001007387 */ /* 0x0001e20000100800 */
[----:B------:R-:W-:Y:S01]  /*65d0*/  @!P5 IMAD.IADD R17, R17, 0x1, -R4 ;  /* 0x000000011111d824 */ /* 0x000fe200078e0a04 */
[----:B------:R-:W-:Y:S01]  /*65e0*/  ISETP.GE.AND P5, PT, R3, RZ, PT ;  /* 0x000000ff0300720c */ /* 0x000fe20003fa6270 */
[----:B------:R-:W-:Y:S02]  /*65f0*/  IMAD R3, R4, R10, R6 ;  /* 0x0000000a04037224 */ /* 0x000fe400078e0206 */
[----:B------:R-:W-:Y:S02]  /*6600*/  IMAD.MOV R11, RZ, RZ, -R11 ;  /* 0x000000ffff0b7224 */ /* 0x000fe400078e0a0b */
[--C-:B------:R-:W-:Y:S01]  /*6610*/  @!P3 IMAD.IADD R16, R16, 0x1, -R4.reuse ;  /* 0x000000011010b824 */ /* 0x100fe200078e0a04 */
[C---:B------:R-:W-:Y:S01]  /*6620*/  ISETP.GT.U32.AND P3, PT, R4.reuse, R3, PT ;  /* 0x000000030400720c */ /* 0x040fe20003f64070 */
[----:B------:R-:W-:Y:S02]  /*6630*/  IMAD R13, R4, R11, R13 ;  /* 0x0000000b040d7224 */ /* 0x000fe400078e020d */
[----:B------:R-:W-:-:S02]  /*6640*/  @!P1 IMAD.IADD R18, R18, 0x1, -R4 ;  /* 0x0000000112129824 */ /* 0x000fc400078e0a04 */
[----:B------:R-:W-:Y:S01]  /*6650*/  VIADD R6, R26, 0x90 ;  /* 0x000000901a067836 */ /* 0x000fe20000000000 */
[----:B------:R-:W-:Y:S01]  /*6660*/  ISETP.GT.U32.AND P1, PT, R4, R13, PT ;  /* 0x0000000d0400720c */ /* 0x000fe20003f24070 */
[----:B0-----:R-:W-:Y:S02]  /*6670*/  IMAD.MOV.U32 R0, RZ, RZ, R18 ;  /* 0x000000ffff007224 */ /* 0x001fe400078e0012 */
[----:B------:R-:W-:Y:S01]  /*6680*/  IMAD.HI.U32 R19, R8, R15, RZ ;  /* 0x0000000f08137227 */ /* 0x000fe200078e00ff */
[----:B------:R-:W-:-:S03]  /*6690*/  IABS R12, R6 ;  /* 0x00000006000c7213 */ /* 0x000fc60000000000 */
[----:B------:R-:W-:Y:S02]  /*66a0*/  @!P3 IMAD.IADD R3, R3, 0x1, -R4 ;  /* 0x000000010303b824 */ /* 0x000fe400078e0a04 */
[----:B------:R-:W-:Y:S02]  /*66b0*/  @!P2 IMAD.MOV R0, RZ, RZ, -R0 ;  /* 0x000000ffff00a224 */ /* 0x000fe400078e0a00 */
[----:B------:R-:W-:Y:S01]  /*66c0*/  IMAD.HI.U32 R14, R8, R12, RZ ;  /* 0x0000000c080e7227 */ /* 0x000fe200078e00ff */
[----:B------:R-:W-:-:S03]  /*66d0*/  ISETP.GT.U32.AND P2, PT, R4, R3, PT ;  /* 0x000000030400720c */ /* 0x000fc60003f44070 */
[----:B------:R-:W-:Y:S01]  /*66e0*/  @!P1 IMAD.IADD R13, R13, 0x1, -R4 ;  /* 0x000000010d0d9824 */ /* 0x000fe200078e0a04 */
[----:B------:R-:W-:Y:S01]  /*66f0*/  ISETP.GE.AND P1, PT, R5, RZ, PT ;  /* 0x000000ff0500720c */ /* 0x000fe20003f26270 */
[----:B------:R-:W-:Y:S02]  /*6700*/  VIADD R2, R26, 0x91 ;  /* 0x000000911a027836 */ /* 0x000fe40000000000 */
[----:B------:R-:W-:Y:S01]  /*6710*/  @!P0 IMAD.MOV R20, RZ, RZ, -R20 ;  /* 0x000000ffff148224 */ /* 0x000fe200078e0a14 */
[C---:B------:R-:W-:Y:S01]  /*6720*/  ISETP.GT.U32.AND P0, PT, R4.reuse, R13, PT ;  /* 0x0000000d0400720c */ /* 0x040fe20003f04070 */
[----:B------:R-:W-:Y:S01]  /*6730*/  IMAD.MOV R14, RZ, RZ, -R14 ;  /* 0x000000ffff0e7224 */ /* 0x000fe200078e0a0e */
[----:B------:R-:W-:Y:S01]  /*6740*/  IABS R11, R2 ;  /* 0x00000002000b7213 */ /* 0x000fe20000000000 */
[----:B------:R-:W-:Y:S01]  /*6750*/  IMAD.MOV R19, RZ, RZ, -R19 ;  /* 0x000000ffff137224 */ /* 0x000fe200078e0a13 */
[----:B------:R-:W-:Y:S01]  /*6760*/  STL [R1+0x20c], R20 ;  /* 0x00020c1401007387 */ /* 0x000fe20000100800 */
[----:B------:R-:W-:-:S02]  /*6770*/  IMAD R12, R4, R14, R12 ;  /* 0x0000000e040c7224 */ /* 0x000fc400078e020c */
[C---:B------:R-:W-:Y:S01]  /*6780*/  IMAD R15, R4.reuse, R19, R15 ;  /* 0x00000013040f7224 */ /* 0x040fe200078e020f */
[----:B------:R0:W-:Y:S01]  /*6790*/  STL [R1+0x208], R0 ;  /* 0x0002080001007387 */ /* 0x0001e20000100800 */
[----:B------:R-:W-:Y:S01]  /*67a0*/  @!P2 IMAD.IADD R3, R3, 0x1, -R4 ;  /* 0x000000010303a824 */ /* 0x000fe200078e0a04 */
[----:B------:R-:W-:Y:S01]  /*67b0*/  ISETP.GT.U32.AND P2, PT, R4, R12, PT ;  /* 0x0000000c0400720c */ /* 0x000fe20003f44070 */
[----:B------:R-:W-:Y:S01]  /*67c0*/  IMAD.HI.U32 R10, R8, R11, RZ ;  /* 0x0000000b080a7227 */ /* 0x000fe200078e00ff */
[----:B------:R-:W-:-:S03]  /*67d0*/  ISETP.GT.U32.AND P3, PT, R4, R15, PT ;  /* 0x0000000f0400720c */ /* 0x000fc60003f64070 */
[----:B------:R-:W-:Y:S01]  /*67e0*/  @!P4 IMAD.MOV R17, RZ, RZ, -R17 ;  /* 0x000000ffff11c224 */ /* 0x000fe200078e0a11 */
[----:B------:R-:W-:Y:S01]  /*67f0*/  ISETP.GE.AND P4, PT, R9, RZ, PT ;  /* 0x000000ff0900720c */ /* 0x000fe20003f86270 */
[----:B------:R-:W-:Y:S02]  /*6800*/  IMAD.MOV R10, RZ, RZ, -R10 ;  /* 0x000000ffff0a7224 */ /* 0x000fe400078e0a0a */
[----:B0-----:R-:W-:Y:S01]  /*6810*/  IMAD.MOV.U32 R0, RZ, RZ, R16 ;  /* 0x000000ffff007224 */ /* 0x001fe200078e0010 */
[----:B------:R-:W-:Y:S01]  /*6820*/  STL [R1+0x204], R17 ;  /* 0x0002041101007387 */ /* 0x000fe20000100800 */
[----:B------:R-:W-:Y:S01]  /*6830*/  @!P0 IMAD.IADD R13, R13, 0x1, -R4 ;  /* 0x000000010d0d8824 */ /* 0x000fe200078e0a04 */
[----:B------:R-:W-:Y:S01]  /*6840*/  ISETP.GE.AND P0, PT, R2, RZ, PT ;  /* 0x000000ff0200720c */ /* 0x000fe20003f06270 */
[----:B------:R-:W-:Y:S02]  /*6850*/  @!P6 IMAD.MOV R0, RZ, RZ, -R0 ;  /* 0x000000ffff00e224 */ /* 0x000fe400078e0a00 */
[----:B------:R-:W-:-:S02]  /*6860*/  IMAD R11, R4, R10, R11 ;  /* 0x0000000a040b7224 */ /* 0x000fc400078e020b */
[C---:B------:R-:W-:Y:S01]  /*6870*/  VIADD R2, R26.reuse, 0x8e ;  /* 0x0000008e1a027836 */ /* 0x040fe20000000000 */
[----:B------:R0:W-:Y:S01]  /*6880*/  STL [R1+0x200], R0 ;  /* 0x0002000001007387 */ /* 0x0001e20000100800 */
[----:B------:R-:W-:Y:S01]  /*6890*/  VIADD R5, R26, 0x8f ;  /* 0x0000008f1a057836 */ /* 0x000fe20000000000 */
[----:B------:R-:W-:Y:S01]  /*68a0*/  ISETP.GT.U32.AND P6, PT, R4, R11, PT ;  /* 0x0000000b0400720c */ /* 0x000fe20003fc4070 */
[--C-:B------:R-:W-:Y:S01]  /*68b0*/  @!P2 IMAD.IADD R12, R12, 0x1, -R4.reuse ;  /* 0x000000010c0ca824 */ /* 0x100fe200078e0a04 */
[----:B------:R-:W-:Y:S01]  /*68c0*/  IABS R14, R2 ;  /* 0x00000002000e7213 */ /* 0x000fe20000000000 */
[----:B------:R-:W-:Y:S01]  /*68d0*/  @!P3 IMAD.IADD R15, R15, 0x1, -R4 ;  /* 0x000000010f0fb824 */ /* 0x000fe200078e0a04 */
[----:B------:R-:W-:Y:S01]  /*68e0*/  IABS R10, R5 ;  /* 0x00000005000a7213 */ /* 0x000fe20000000000 */
[----:B------:R-:W-:Y:S01]  /*68f0*/  VIADD R19, R26, 0x7c ;  /* 0x0000007c1a137836 */ /* 0x000fe20000000000 */
[----:B------:R-:W-:Y:S01]  /*6900*/  ISETP.GT.U32.AND P2, PT, R4, R12, PT ;  /* 0x0000000c0400720c */ /* 0x000fe20003f44070 */
[----:B------:R-:W-:Y:S01]  /*6910*/  VIADD R20, R26, 0x7b ;  /* 0x0000007b1a147836 */ /* 0x000fe20000000000 */
[----:B------:R-:W-:Y:S01]  /*6920*/  ISETP.GE.AND P3, PT, R6, RZ, PT ;  /* 0x000000ff0600720c */ /* 0x000fe20003f66270 */
[----:B0-----:R-:W-:-:S02]  /*6930*/  IMAD.MOV.U32 R0, RZ, RZ, R13 ;  /* 0x000000ffff007224 */ /* 0x001fc400078e000d */
[----:B------:R-:W-:-:S04]  /*6940*/  IMAD.HI.U32 R9, R8, R10, RZ ;  /* 0x0000000a08097227 */ /* 0x000fc800078e00ff */
[----:B------:R-:W-:Y:S01]  /*6950*/  @!P5 IMAD.MOV R0, RZ, RZ, -R0 ;  /* 0x000000ffff00d224 */ /* 0x000fe200078e0a00 */
[C---:B------:R-:W-:Y:S01]  /*6960*/  ISETP.GT.U32.AND P5, PT, R4.reuse, R15, PT ;  /* 0x0000000f0400720c */ /* 0x040fe20003fa4070 */
[----:B------:R-:W-:Y:S02]  /*6970*/  IMAD.MOV R9, RZ, RZ, -R9 ;  /* 0x000000ffff097224 */ /* 0x000fe400078e0a09 */
[----:B------:R-:W-:Y:S01]  /*6980*/  @!P6 IMAD.IADD R11, R11, 0x1, -R4 ;  /* 0x000000010b0be824 */ /* 0x000fe200078e0a04 */
[----:B------:R0:W-:Y:S01]  /*6990*/  STL [R1+0x25c], R0 ;  /* 0x00025c0001007387 */ /* 0x0001e20000100800 */
[----:B------:R-:W-:Y:S02]  /*69a0*/  IMAD R10, R4, R9, R10 ;  /* 0x00000009040a7224 */ /* 0x000fe400078e020a */
[----:B------:R-:W-:Y:S01]  /*69b0*/  VIADD R6, R26, 0x8d ;  /* 0x0000008d1a067836 */ /* 0x000fe20000000000 */
[----:B------:R-:W-:Y:S01]  /*69c0*/  ISETP.GT.U32.AND P6, PT, R4, R11, PT ;  /* 0x0000000b0400720c */ /* 0x000fe20003fc4070 */
[----:B------:R-:W-:-:S03]  /*69d0*/  @!P2 IMAD.IADD R12, R12, 0x1, -R4 ;  /* 0x000000010c0ca824 */ /* 0x000fc600078e0a04 */
[----:B------:R-:W-:Y:S01]  /*69e0*/  IABS R13, R6 ;  /* 0x00000006000d7213 */ /* 0x000fe20000000000 */
[----:B------:R-:W-:Y:S01]  /*69f0*/  @!P5 IMAD.IADD R15, R15, 0x1, -R4 ;  /* 0x000000010f0fd824 */ /* 0x000fe200078e0a04 */
[----:B------:R-:W-:Y:S01]  /*6a00*/  ISETP.GT.U32.AND P5, PT, R4, R10, PT ;  /* 0x0000000a0400720c */ /* 0x000fe20003fa4070 */
[----:B0-----:R-:W-:Y:S02]  /*6a10*/  IMAD.MOV.U32 R0, RZ, RZ, R3 ;  /* 0x000000ffff007224 */ /* 0x001fe400078e0003 */
[----:B------:R-:W-:-:S04]  /*6a20*/  IMAD.HI.U32 R3, R8, R14, RZ ;  /* 0x0000000e08037227 */ /* 0x000fc800078e00ff */
[----:B------:R-:W-:Y:S02]  /*6a30*/  IMAD.MOV R3, RZ, RZ, -R3 ;  /* 0x000000ffff037224 */ /* 0x000fe400078e0a03 */
[----:B------:R-:W-:Y:S01]  /*6a40*/  @!P1 IMAD.MOV R0, RZ, RZ, -R0 ;  /* 0x000000ffff009224 */ /* 0x000fe200078e0a00 */
[----:B------:R-:W-:Y:S01]  /*6a50*/  ISETP.GE.AND P1, PT, R5, RZ, PT ;  /* 0x000000ff0500720c */ /* 0x000fe20003f26270 */
[----:B------:R-:W-:Y:S02]  /*6a60*/  IMAD R14, R4, R3, R14 ;  /* 0x00000003040e7224 */ /* 0x000fe400078e020e */
[----:B------:R-:W-:Y:S01]  /*6a70*/  VIADD R3, R26, 0x8c ;  /* 0x0000008c1a037836 */ /* 0x000fe20000000000 */
[----:B------:R0:W-:Y:S01]  /*6a80*/  STL [R1+0x268], R0 ;  /* 0x0002680001007387 */ /* 0x0001e20000100800 */
[----:B------:R-:W-:Y:S01]  /*6a90*/  IMAD.HI.U32 R16, R8, R13, RZ ;  /* 0x0000000d08107227 */ /* 0x000fe200078e00ff */
[----:B------:R-:W-:-:S03]  /*6aa0*/  ISETP.GT.U32.AND P2, PT, R4, R14, PT ;  /* 0x0000000e0400720c */ /* 0x000fc60003f44070 */
[----:B------:R-:W-:Y:S01]  /*6ab0*/  @!P6 IMAD.IADD R11, R11, 0x1, -R4 ;  /* 0x000000010b0be824 */ /* 0x000fe200078e0a04 */
[----:B------:R-:W-:Y:S01]  /*6ac0*/  ISETP.GE.AND P6, PT, R2, RZ, PT ;  /* 0x000000ff0200720c */ /* 0x000fe20003fc6270 */
[----:B------:R-:W-:Y:S01]  /*6ad0*/  IMAD.MOV R16, RZ, RZ, -R16 ;  /* 0x000000ffff107224 */ /* 0x000fe200078e0a10 */
[----:B------:R-:W-:Y:S01]  /*6ae0*/  IABS R2, R3 ;  /* 0x0000000300027213 */ /* 0x000fe20000000000 */
[--C-:B------:R-:W-:Y:S01]  /*6af0*/  @!P5 IMAD.IADD R10, R10, 0x1, -R4.reuse ;  /* 0x000000010a0ad824 */ /* 0x100fe200078e0a04 */
[----:B------:R-:W-:Y:S01]  /*6b00*/  ISETP.GE.AND P5, PT, R6, RZ, PT ;  /* 0x000000ff0600720c */ /* 0x000fe20003fa6270 */
[----:B0-----:R-:W-:Y:S02]  /*6b10*/  IMAD.MOV.U32 R0, RZ, RZ, R15 ;  /* 0x000000ffff007224 */ /* 0x001fe400078e000f */
[----:B------:R-:W-:Y:S02]  /*6b20*/  IMAD R13, R4, R16, R13 ;  /* 0x00000010040d7224 */ /* 0x000fe400078e020d */
[----:B------:R-:W-:-:S02]  /*6b30*/  @!P2 IMAD.IADD R14, R14, 0x1, -R4 ;  /* 0x000000010e0ea824 */ /* 0x000fc400078e0a04 */
[----:B------:R-:W-:Y:S02]  /*6b40*/  IMAD.MOV.U32 R15, RZ, RZ, R11 ;  /* 0x000000ffff0f7224 */ /* 0x000fe400078e000b */
[----:B------:R-:W-:Y:S01]  /*6b50*/  VIADD R5, R26, 0x8b ;  /* 0x0000008b1a057836 */ /* 0x000fe20000000000 */
[C---:B------:R-:W-:Y:S01]  /*6b60*/  ISETP.GT.U32.AND P2, PT, R4.reuse, R14, PT ;  /* 0x0000000e0400720c */ /* 0x040fe20003f44070 */
[----:B------:R-:W-:Y:S01]  /*6b70*/  @!P4 IMAD.MOV R0, RZ, RZ, -R0 ;  /* 0x000000ffff00c224 */ /* 0x000fe200078e0a00 */
[----:B------:R-:W-:Y:S01]  /*6b80*/  ISETP.GT.U32.AND P4, PT, R4, R10, PT ;  /* 0x0000000a0400720c */ /* 0x000fe20003f84070 */
[----:B------:R-:W-:Y:S01]  /*6b90*/  IMAD.HI.U32 R6, R8, R2, RZ ;  /* 0x0000000208067227 */ /* 0x000fe200078e00ff */
[----:B------:R-:W-:Y:S02]  /*6ba0*/  IABS R9, R5 ;  /* 0x0000000500097213 */ /* 0x000fe40000000000 */
[----:B------:R0:W-:Y:S01]  /*6bb0*/  STL [R1+0x264], R0 ;  /* 0x0002640001007387 */ /* 0x0001e20000100800 */
[----:B------:R-:W-:Y:S01]  /*6bc0*/  @!P0 IMAD.MOV R15, RZ, RZ, -R15 ;  /* 0x000000ffff0f8224 */ /* 0x000fe200078e0a0f */
[----:B------:R-:W-:Y:S01]  /*6bd0*/  ISETP.GT.U32.AND P0, PT, R4, R13, PT ;  /* 0x0000000d0400720c */ /* 0x000fe20003f04070 */
[----:B------:R-:W-:-:S02]  /*6be0*/  IMAD.MOV R6, RZ, RZ, -R6 ;  /* 0x000000ffff067224 */ /* 0x000fc400078e0a06 */
[----:B------:R-:W-:Y:S01]  /*6bf0*/  IMAD.HI.U32 R11, R8, R9, RZ ;  /* 0x00000009080b7227 */ /* 0x000fe200078e00ff */
[----:B------:R1:W-:Y:S03]  /*6c00*/  STL [R1+0x23c], R15 ;  /* 0x00023c0f01007387 */ /* 0x0003e60000100800 */
[----:B------:R-:W-:Y:S02]  /*6c10*/  IMAD R2, R4, R6, R2 ;  /* 0x0000000604027224 */ /* 0x000fe400078e0202 */
[--C-:B------:R-:W-:Y:S02]  /*6c20*/  @!P2 IMAD.IADD R14, R14, 0x1, -R4.reuse ;  /* 0x000000010e0ea824 */ /* 0x100fe400078e0a04 */
[----:B------:R-:W-:Y:S01]  /*6c30*/  IMAD.MOV R11, RZ, RZ, -R11 ;  /* 0x000000ffff0b7224 */ /* 0x000fe200078e0a0b */
[----:B------:R-:W-:Y:S01]  /*6c40*/  ISETP.GT.U32.AND P2, PT, R4, R2, PT ;  /* 0x000000020400720c */ /* 0x000fe20003f44070 */
[--C-:B------:R-:W-:Y:S01]  /*6c50*/  @!P4 IMAD.IADD R10, R10, 0x1, -R4.reuse ;  /* 0x000000010a0ac824 */ /* 0x100fe200078e0a04 */
[----:B------:R-:W-:Y:S01]  /*6c60*/  ISETP.GE.AND P4, PT, R5, RZ, PT ;  /* 0x000000ff0500720c */ /* 0x000fe20003f86270 */
[----:B------:R-:W-:-:S02]  /*6c70*/  @!P0 IMAD.IADD R13, R13, 0x1, -R4 ;  /* 0x000000010d0d8824 */ /* 0x000fc400078e0a04 */
[----:B0-----:R-:W-:Y:S02]  /*6c80*/  IMAD.MOV.U32 R0, RZ, RZ, R12 ;  /* 0x000000ffff007224 */ /* 0x001fe400078e000c */
[C---:B------:R-:W-:Y:S01]  /*6c90*/  IMAD R9, R4.reuse, R11, R9 ;  /* 0x0000000b04097224 */ /* 0x040fe200078e0209 */
[C---:B------:R-:W-:Y:S01]  /*6ca0*/  ISETP.GT.U32.AND P0, PT, R4.reuse, R13, PT ;  /* 0x0000000d0400720c */ /* 0x040fe20003f04070 */
[----:B-1----:R-:W-:Y:S02]  /*6cb0*/  IMAD.MOV.U32 R15, RZ, RZ, R10 ;  /* 0x000000ffff0f7224 */ /* 0x002fe400078e000a */
[----:B------:R-:W-:Y:S01]  /*6cc0*/  @!P3 IMAD.MOV R0, RZ, RZ, -R0 ;  /* 0x000000ffff00b224 */ /* 0x000fe200078e0a00 */
[----:B------:R-:W-:Y:S01]  /*6cd0*/  ISETP.GE.AND P3, PT, R3, RZ, PT ;  /* 0x000000ff0300720c */ /* 0x000fe20003f66270 */
[----:B------:R-:W-:Y:S01]  /*6ce0*/  @!P1 IMAD.MOV R15, RZ, RZ, -R15 ;  /* 0x000000ffff0f9224 */ /* 0x000fe200078e0a0f */
[----:B------:R-:W-:Y:S01]  /*6cf0*/  ISETP.GT.U32.AND P1, PT, R4, R9, PT ;  /* 0x000000090400720c */ /* 0x000fe20003f24070 */
[----:B------:R-:W-:Y:S01]  /*6d00*/  @!P2 IMAD.IADD R2, R2, 0x1, -R4 ;  /* 0x000000010202a824 */ /* 0x000fe200078e0a04 */
[----:B------:R0:W-:Y:S01]  /*6d10*/  STL [R1+0x240], R0 ;  /* 0x0002400001007387 */ /* 0x0001e20000100800 */
[----:B------:R-:W-:-:S02]  /*6d20*/  VIADD R12, R26, 0x8a ;  /* 0x0000008a1a0c7836 */ /* 0x000fc40000000000 */
[----:B------:R-:W-:Y:S01]  /*6d30*/  VIADD R5, R26, 0x89 ;  /* 0x000000891a057836 */ /* 0x000fe20000000000 */
[----:B------:R-:W-:Y:S01]  /*6d40*/  ISETP.GT.U32.AND P2, PT, R4, R2, PT ;  /* 0x000000020400720c */ /* 0x000fe20003f44070 */
[----:B------:R-:W-:Y:S01]  /*6d50*/  @!P0 IMAD.IADD R13, R13, 0x1, -R4 ;  /* 0x000000010d0d8824 */ /* 0x000fe200078e0a04 */
[----:B------:R-:W-:Y:S01]  /*6d60*/  IABS R6, R12 ;  /* 0x0000000c00067213 */ /* 0x000fe20000000000 */
[----:B------:R-:W-:Y:S01]  /*6d70*/  STL [R1+0x248], R15 ;  /* 0x0002480f01007387 */ /* 0x000fe20000100800 */
[----:B------:R-:W-:Y:S01]  /*6d80*/  IABS R11, R5 ;  /* 0x00000005000b7213 */ /* 0x000fe20000000000 */
[----:B------:R-:W-:Y:S01]  /*6d90*/  VIADD R3, R26, 0x88 ;  /* 0x000000881a037836 */ /* 0x000fe20000000000 */
[----:B------:R-:W-:Y:S01]  /*6da0*/  ISETP.GE.AND P0, PT, R5, RZ, PT ;  /* 0x000000ff0500720c */ /* 0x000fe20003f06270 */
[----:B0-----:R-:W-:Y:S02]  /*6db0*/  IMAD.MOV.U32 R0, RZ, RZ, R14 ;  /* 0x000000ffff007224 */ /* 0x001fe400078e000e */
[----:B------:R-:W-:Y:S01]  /*6dc0*/  @!P1 IMAD.IADD R9, R9, 0x1, -R4 ;  /* 0x0000000109099824 */ /* 0x000fe200078e0a04 */
[----:B------:R-:W-:Y:S01]  /*6dd0*/  IABS R10, R3 ;  /* 0x00000003000a7213 */ /* 0x000fe20000000000 */
[----:B------:R-:W-:Y:S01]  /*6de0*/  @!P6 IMAD.MOV R0, RZ, RZ, -R0 ;  /* 0x000000ffff00e224 */ /* 0x000fe200078e0a00 */
[----:B------:R-:W-:Y:S01]  /*6df0*/  ISETP.GE.AND P6, PT, R12, RZ, PT ;  /* 0x000000ff0c00720c */ /* 0x000fe20003fc6270 */
        /* <DEDUP_REMOVED lines=8> */
[C---:B------:R-:W-:Y:S02]  /*6e80*/  IMAD R6, R4.reuse, R14, R6 ;  /* 0x0000000e04067224 */ /* 0x040fe400078e0206 */
[----:B------:R-:W-:Y:S01]  /*6e90*/  @!P5 IMAD.MOV R0, RZ, RZ, -R0 ;  /* 0x000000ffff00d224 */ /* 0x000fe200078e0a00 */
[----:B------:R-:W-:Y:S01]  /*6ea0*/  ISETP.GE.AND P5, PT, R3, RZ, PT ;  /* 0x000000ff0300720c */ /* 0x000fe20003fa6270 */
[C---:B------:R-:W-:Y:S01]  /*6eb0*/  IMAD R11, R4.reuse, R5, R11 ;  /* 0x00000005040b7224 */ /* 0x040fe200078e020b */
[----:B------:R-:W-:Y:S01]  /*6ec0*/  ISETP.GT.U32.AND P2, PT, R4, R6, PT ;  /* 0x000000060400720c */ /* 0x000fe20003f44070 */
[----:B------:R-:W-:Y:S01]  /*6ed0*/  IMAD.HI.U32 R12, R8, R10, RZ ;  /* 0x0000000a080c7227 */ /* 0x000fe200078e00ff */
[----:B------:R0:W-:Y:S03]  /*6ee0*/  STL [R1+0x24c], R0 ;  /* 0x00024c0001007387 */ /* 0x0001e60000100800 */
[----:B------:R-:W-:-:S02]  /*6ef0*/  IMAD.MOV R12, RZ, RZ, -R12 ;  /* 0x000000ffff0c7224 */ /* 0x000fc400078e0a0c */
[----:B------:R-:W-:Y:S02]  /*6f00*/  @!P1 IMAD.IADD R9, R9, 0x1, -R4 ;  /* 0x0000000109099824 */ /* 0x000fe400078e0a04 */
[----:B------:R-:W-:Y:S02]  /*6f10*/  IMAD R10, R4, R12, R10 ;  /* 0x0000000c040a7224 */ /* 0x000fe400078e020a */
[----:B------:R-:W-:Y:S02]  /*6f20*/  VIADD R16, R26, 0x87 ;  /* 0x000000871a107836 */ /* 0x000fe40000000000 */
[----:B0-----:R-:W-:Y:S02]  /*6f30*/  IMAD.MOV.U32 R0, RZ, RZ, R2 ;  /* 0x000000ffff007224 */ /* 0x001fe400078e0002 */
[----:B------:R-:W-:Y:S01]  /*6f40*/  @!P2 IMAD.IADD R6, R6, 0x1, -R4 ;  /* 0x000000010606a824 */ /* 0x000fe200078e0a04 */
[----:B------:R-:W-:Y:S01]  /*6f50*/  ISETP.GE.AND P1, PT, R16, RZ, PT ;  /* 0x000000ff1000720c */ /* 0x000fe20003f26270 */
[----:B------:R-:W-:Y:S01]  /*6f60*/  @!P3 IMAD.MOV R0, RZ, RZ, -R0 ;  /* 0x000000ffff00b224 */ /* 0x000fe200078e0a00 */
[----:B------:R-:W-:Y:S01]  /*6f70*/  ISETP.GT.U32.AND P3, PT, R4, R11, PT ;  /* 0x0000000b0400720c */ /* 0x000fe20003f64070 */
[----:B------:R-:W-:Y:S01]  /*6f80*/  VIADD R14, R26, 0x86 ;  /* 0x000000861a0e7836 */ /* 0x000fe20000000000 */
[----:B------:R-:W-:Y:S01]  /*6f90*/  ISETP.GT.U32.AND P2, PT, R4, R6, PT ;  /* 0x000000060400720c */ /* 0x000fe20003f44070 */
[C---:B------:R-:W-:Y:S01]  /*6fa0*/  VIADD R5, R26.reuse, 0x85 ;  /* 0x000000851a057836 */ /* 0x040fe20000000000 */
[----:B------:R0:W-:Y:S01]  /*6fb0*/  STL [R1+0x250], R0 ;  /* 0x0002500001007387 */ /* 0x0001e20000100800 */
[----:B------:R-:W-:Y:S01]  /*6fc0*/  IABS R16, R16 ;  /* 0x0000001000107213 */ /* 0x000fe20000000000 */
[----:B------:R-:W-:Y:S01]  /*6fd0*/  VIADD R12, R26, 0x84 ;  /* 0x000000841a0c7836 */ /* 0x000fe20000000000 */
[----:B------:R-:W-:-:S02]  /*6fe0*/  IABS R15, R14 ;  /* 0x0000000e000f7213 */ /* 0x000fc40000000000 */
[----:B------:R-:W-:Y:S01]  /*6ff0*/  IABS R3, R5 ;  /* 0x0000000500037213 */ /* 0x000fe20000000000 */
[----:B------:R-:W-:Y:S01]  /*7000*/  IMAD.HI.U32 R17, R8, R16, RZ ;  /* 0x0000001008117227 */ /* 0x000fe200078e00ff */
[----:B------:R-:W-:-:S03]  /*7010*/  IABS R2, R12 ;  /* 0x0000000c00027213 */ /* 0x000fc60000000000 */
[----:B0-----:R-:W-:Y:S02]  /*7020*/  IMAD.MOV.U32 R0, RZ, RZ, R9 ;  /* 0x000000ffff007224 */ /* 0x001fe400078e0009 */
[----:B------:R-:W-:Y:S02]  /*7030*/  @!P3 IMAD.IADD R11, R11, 0x1, -R4 ;  /* 0x000000010b0bb824 */ /* 0x000fe400078e0a04 */
[----:B------:R-:W-:Y:S01]  /*7040*/  @!P4 IMAD.MOV R0, RZ, RZ, -R0 ;  /* 0x000000ffff00c224 */ /* 0x000fe200078e0a00 */
[C---:B------:R-:W-:Y:S01]  /*7050*/  ISETP.GT.U32.AND P4, PT, R4.reuse, R10, PT ;  /* 0x0000000a0400720c */ /* 0x040fe20003f84070 */
[----:B------:R-:W-:Y:S01]  /*7060*/  IMAD.MOV R17, RZ, RZ, -R17 ;  /* 0x000000ffff117224 */ /* 0x000fe200078e0a11 */
[----:B------:R-:W-:Y:S01]  /*7070*/  ISETP.GT.U32.AND P3, PT, R4, R11, PT ;  /* 0x0000000b0400720c */ /* 0x000fe20003f64070 */
[----:B------:R-:W-:Y:S01]  /*7080*/  IMAD.HI.U32 R13, R8, R15, RZ ;  /* 0x0000000f080d7227 */ /* 0x000fe200078e00ff */
[----:B------:R0:W-:Y:S03]  /*7090*/  STL [R1+0x244], R0 ;  /* 0x0002440001007387 */ /* 0x0001e60000100800 */
[----:B------:R-:W-:Y:S01]  /*70a0*/  @!P2 IMAD.IADD R6, R6, 0x1, -R4 ;  /* 0x000000010606a824 */ /* 0x000fe200078e0a04 */
[----:B------:R-:W-:Y:S01]  /*70b0*/  ISETP.GE.AND P2, PT, R14, RZ, PT ;  /* 0x000000ff0e00720c */ /* 0x000fe20003f46270 */
[----:B------:R-:W-:-:S04]  /*70c0*/  IMAD.HI.U32 R9, R8, R3, RZ ;  /* 0x0000000308097227 */ /* 0x000fc800078e00ff */
[----:B------:R-:W-:Y:S02]  /*70d0*/  @!P4 IMAD.IADD R10, R10, 0x1, -R4 ;  /* 0x000000010a0ac824 */ /* 0x000fe400078e0a04 */
[C---:B------:R-:W-:Y:S02]  /*70e0*/  IMAD R14, R4.reuse, R17, R16 ;  /* 0x00000011040e7224 */ /* 0x040fe400078e0210 */
[----:B------:R-:W-:Y:S01]  /*70f0*/  @!P3 IMAD.IADD R11, R11, 0x1, -R4 ;  /* 0x000000010b0bb824 */ /* 0x000fe200078e0a04 */
[C---:B------:R-:W-:Y:S01]  /*7100*/  ISETP.GT.U32.AND P4, PT, R4.reuse, R10, PT ;  /* 0x0000000a0400720c */ /* 0x040fe20003f84070 */
[----:B------:R-:W-:Y:S01]  /*7110*/  IMAD.MOV R13, RZ, RZ, -R13 ;  /* 0x000000ffff0d7224 */ /* 0x000fe200078e0a0d */
[----:B------:R-:W-:Y:S01]  /*7120*/  ISETP.GT.U32.AND P3, PT, R4, R14, PT ;  /* 0x0000000e0400720c */ /* 0x000fe20003f64070 */
[----:B------:R-:W-:Y:S02]  /*7130*/  IMAD.MOV.U32 R18, RZ, RZ, R6 ;  /* 0x000000ffff127224 */ /* 0x000fe400078e0006 */
[----:B------:R-:W-:-:S02]  /*7140*/  IMAD.MOV R9, RZ, RZ, -R9 ;  /* 0x000000ffff097224 */ /* 0x000fc400078e0a09 */
[----:B0-----:R-:W-:Y:S02]  /*7150*/  IMAD.MOV.U32 R0, RZ, RZ, R11 ;  /* 0x000000ffff007224 */ /* 0x001fe400078e000b */
[----:B------:R-:W-:Y:S02]  /*7160*/  IMAD R15, R4, R13, R15 ;  /* 0x0000000d040f7224 */ /* 0x000fe400078e020f */
[----:B------:R-:W-:-:S04]  /*7170*/  IMAD.HI.U32 R13, R8, R2, RZ ;  /* 0x00000002080d7227 */ /* 0x000fc800078e00ff */
[----:B------:R-:W-:Y:S01]  /*7180*/  @!P6 IMAD.MOV R18, RZ, RZ, -R18 ;  /* 0x000000ffff12e224 */ /* 0x000fe200078e0a12 */
[C---:B------:R-:W-:Y:S01]  /*7190*/  ISETP.GT.U32.AND P6, PT, R4.reuse, R15, PT ;  /* 0x0000000f0400720c */ /* 0x040fe20003fc4070 */
[----:B------:R-:W-:Y:S01]  /*71a0*/  @!P0 IMAD.MOV R0, RZ, RZ, -R0 ;  /* 0x000000ffff008224 */ /* 0x000fe200078e0a00 */
[----:B------:R-:W-:Y:S01]  /*71b0*/  ISETP.GE.AND P0, PT, R5, RZ, PT ;  /* 0x000000ff0500720c */ /* 0x000fe20003f06270 */
[----:B------:R-:W-:Y:S01]  /*71c0*/  IMAD R3, R4, R9, R3 ;  /* 0x0000000904037224 */ /* 0x000fe200078e0203 */
[----:B------:R-:W-:Y:S01]  /*71d0*/  STL [R1+0x1fc], R18 ;  /* 0x0001fc1201007387 */ /* 0x000fe20000100800 */
[----:B------:R-:W-:Y:S02]  /*71e0*/  IMAD.MOV R6, RZ, RZ, -R13 ;  /* 0x000000ffff067224 */ /* 0x000fe400078e0a0d */
[----:B------:R-:W-:Y:S01]  /*71f0*/  @!P4 IMAD.IADD R10, R10, 0x1, -R4 ;  /* 0x000000010a0ac824 */ /* 0x000fe200078e0a04 */
[----:B------:R0:W-:Y:S01]  /*7200*/  STL [R1+0x234], R0 ;  /* 0x0002340001007387 */ /* 0x0001e20000100800 */
[C---:B------:R-:W-:Y:S01]  /*7210*/  ISETP.GT.U32.AND P4, PT, R4.reuse, R3, PT ;  /* 0x000000030400720c */ /* 0x040fe20003f84070 */
[----:B------:R-:W-:-:S02]  /*7220*/  IMAD R2, R4, R6, R2 ;  /* 0x0000000604027224 */ /* 0x000fc400078e0202 */
[--C-:B------:R-:W-:Y:S02]  /*7230*/  @!P3 IMAD.IADD R14, R14, 0x1, -R4.reuse ;  /* 0x000000010e0eb824 */ /* 0x100fe400078e0a04 */
[----:B------:R-:W-:Y:S02]  /*7240*/  VIADD R5, R26, 0x83 ;  /* 0x000000831a057836 */ /* 0x000fe40000000000 */
[----:B------:R-:W-:Y:S01]  /*7250*/  @!P6 IMAD.IADD R15, R15, 0x1, -R4 ;  /* 0x000000010f0fe824 */ /* 0x000fe200078e0a04 */
[----:B------:R-:W-:Y:S01]  /*7260*/  ISETP.GT.U32.AND P3, PT, R4, R14, PT ;  /* 0x0000000e0400720c */ /* 0x000fe20003f64070 */
[----:B0-----:R-:W-:Y:S01]  /*7270*/  IMAD.MOV.U32 R0, RZ, RZ, R10 ;  /* 0x000000ffff007224 */ /* 0x001fe200078e000a */
[----:B------:R-:W-:Y:S01]  /*7280*/  IABS R13, R5 ;  /* 0x00000005000d7213 */ /* 0x000fe20000000000 */
[----:B------:R-:W-:Y:S01]  /*7290*/  VIADD R6, R26, 0x82 ;  /* 0x000000821a067836 */ /* 0x000fe20000000000 */
[C---:B------:R-:W-:Y:S01]  /*72a0*/  ISETP.GT.U32.AND P6, PT, R4.reuse, R15, PT ;  /* 0x0000000f0400720c */ /* 0x040fe20003fc4070 */
[----:B------:R-:W-:Y:S01]  /*72b0*/  @!P5 IMAD.MOV R0, RZ, RZ, -R0 ;  /* 0x000000ffff00d224 */ /* 0x000fe200078e0a00 */
[----:B------:R-:W-:Y:S01]  /*72c0*/  ISETP.GT.U32.AND P5, PT, R4, R2, PT ;  /* 0x000000020400720c */ /* 0x000fe20003fa4070 */
[--C-:B------:R-:W-:Y:S01]  /*72d0*/  @!P4 IMAD.IADD R3, R3, 0x1, -R4.reuse ;  /* 0x000000010303c824 */ /* 0x100fe200078e0a04 */
[----:B------:R-:W-:Y:S01]  /*72e0*/  IABS R10, R6 ;  /* 0x00000006000a7213 */ /* 0x000fe20000000000 */
[----:B------:R-:W-:Y:S01]  /*72f0*/  IMAD.HI.U32 R16, R8, R13, RZ ;  /* 0x0000000d08107227 */ /* 0x000fe200078e00ff */
[----:B------:R0:W-:Y:S02]  /*7300*/  STL [R1+0x238], R0 ;  /* 0x0002380001007387 */ /* 0x0001e40000100800 */
[----:B------:R-:W-:Y:S01]  /*7310*/  ISETP.GT.U32.AND P4, PT, R4, R3, PT ;  /* 0x000000030400720c */ /* 0x000fe20003f84070 */
[----:B------:R-:W-:Y:S01]  /*7320*/  @!P3 IMAD.IADD R14, R14, 0x1, -R4 ;  /* 0x000000010e0eb824 */ /* 0x000fe200078e0a04 */
[----:B------:R-:W-:Y:S01]  /*7330*/  ISETP.GE.AND P3, PT, R12, RZ, PT ;  /* 0x000000ff0c00720c */ /* 0x000fe20003f66270 */
[----:B------:R-:W-:-:S02]  /*7340*/  IMAD.MOV R16, RZ, RZ, -R16 ;  /* 0x000000ffff107224 */ /* 0x000fc400078e0a10 */
[----:B------:R-:W-:-:S04]  /*7350*/  IMAD.HI.U32 R12, R8, R10, RZ ;  /* 0x0000000a080c7227 */ /* 0x000fc800078e00ff */
[----:B------:R-:W-:Y:S02]  /*7360*/  @!P5 IMAD.IADD R2, R2, 0x1, -R4 ;  /* 0x000000010202d824 */ /* 0x000fe400078e0a04 */
[----:B------:R-:W-:Y:S02]  /*7370*/  VIADD R9, R26, 0x81 ;  /* 0x000000811a097836 */ /* 0x000fe40000000000 */
[C---:B------:R-:W-:Y:S01]  /*7380*/  IMAD R13, R4.reuse, R16, R13 ;  /* 0x00000010040d7224 */ /* 0x040fe200078e020d */
[C---:B------:R-:W-:Y:S01]  /*7390*/  ISETP.GT.U32.AND P5, PT, R4.reuse, R2, PT ;  /* 0x000000020400720c */ /* 0x040fe20003fa4070 */
[----:B------:R-:W-:Y:S01]  /*73a0*/  IMAD.MOV R12, RZ, RZ, -R12 ;  /* 0x000000ffff0c7224 */ /* 0x000fe200078e0a0c */
[----:B------:R-:W-:Y:S01]  /*73b0*/  IABS R11, R9 ;  /* 0x00000009000b7213 */ /* 0x000fe20000000000 */
[--C-:B------:R-:W-:Y:S01]  /*73c0*/  @!P4 IMAD.IADD R3, R3, 0x1, -R4.reuse ;  /* 0x000000010303c824 */ /* 0x100fe200078e0a04 */
[----:B------:R-:W-:Y:S01]  /*73d0*/  ISETP.GE.AND P4, PT, R9, RZ, PT ;  /* 0x000000ff0900720c */ /* 0x000fe20003f86270 */
[----:B------:R-:W-:Y:S01]  /*73e0*/  @!P6 IMAD.IADD R15, R15, 0x1, -R4 ;  /* 0x000000010f0fe824 */ /* 0x000fe200078e0a04 */
[C---:B------:R-:W-:Y:S01]  /*73f0*/  ISETP.GT.U32.AND P6, PT, R4.reuse, R13, PT ;  /* 0x0000000d0400720c */ /* 0x040fe20003fc4070 */
[----:B------:R-:W-:-:S02]  /*7400*/  IMAD R9, R4, R12, R10 ;  /* 0x0000000c04097224 */ /* 0x000fc400078e020a */
[----:B------:R-:W-:Y:S02]  /*7410*/  IMAD.MOV.U32 R17, RZ, RZ, R14 ;  /* 0x000000ffff117224 */ /* 0x000fe400078e000e */
[----:B0-----:R-:W-:Y:S02]  /*7420*/  IMAD.MOV.U32 R0, RZ, RZ, R15 ;  /* 0x000000ffff007224 */ /* 0x001fe400078e000f */
[--C-:B------:R-:W-:Y:S01]  /*7430*/  @!P5 IMAD.IADD R2, R2, 0x1, -R4.reuse ;  /* 0x000000010202d824 */ /* 0x100fe200078e0a04 */
[----:B------:R-:W-:Y:S01]  /*7440*/  ISETP.GT.U32.AND P5, PT, R4, R9, PT ;  /* 0x000000090400720c */ /* 0x000fe20003fa4070 */
[----:B------:R-:W-:Y:S01]  /*7450*/  @!P1 IMAD.MOV R17, RZ, RZ, -R17 ;  /* 0x000000ffff119224 */ /* 0x000fe200078e0a11 */
[----:B------:R-:W-:Y:S01]  /*7460*/  ISETP.GE.AND P1, PT, R5, RZ, PT ;  /* 0x000000ff0500720c */ /* 0x000fe20003f26270 */
[----:B------:R-:W-:Y:S02]  /*7470*/  VIADD R5, R26, 0x80 ;  /* 0x000000801a057836 */ /* 0x000fe40000000000 */
[----:B------:R-:W-:Y:S01]  /*7480*/  @!P6 IMAD.IADD R13, R13, 0x1, -R4 ;  /* 0x000000010d0de824 */ /* 0x000fe200078e0a04 */
[----:B------:R-:W-:Y:S01]  /*7490*/  STL [R1+0x1f8], R17 ;  /* 0x0001f81101007387 */ /* 0x000fe20000100800 */
[----:B------:R-:W-:Y:S01]  /*74a0*/  IMAD.HI.U32 R14, R8, R11, RZ ;  /* 0x0000000b080e7227 */ /* 0x000fe200078e00ff */
[----:B------:R-:W-:-:S02]  /*74b0*/  IABS R10, R5 ;  /* 0x00000005000a7213 */ /* 0x000fc40000000000 */
[----:B------:R-:W-:Y:S01]  /*74c0*/  ISETP.GT.U32.AND P6, PT, R4, R13, PT ;  /* 0x0000000d0400720c */ /* 0x000fe20003fc4070 */
[----:B------:R-:W-:Y:S01]  /*74d0*/  @!P2 IMAD.MOV R0, RZ, RZ, -R0 ;  /* 0x000000ffff00a224 */ /* 0x000fe200078e0a00 */
[----:B------:R-:W-:Y:S01]  /*74e0*/  ISETP.GE.AND P2, PT, R6, RZ, PT ;  /* 0x000000ff0600720c */ /* 0x000fe20003f46270 */
[----:B------:R-:W-:Y:S02]  /*74f0*/  @!P5 IMAD.IADD R9, R9, 0x1, -R4 ;  /* 0x000000010909d824 */ /* 0x000fe400078e0a04 */
[----:B------:R-:W-:Y:S01]  /*7500*/  IMAD.MOV R14, RZ, RZ, -R14 ;  /* 0x000000ffff0e7224 */ /* 0x000fe200078e0a0e */
[----:B------:R0:W-:Y:S01]  /*7510*/  STL [R1+0x1f4], R0 ;  /* 0x0001f40001007387 */ /* 0x0001e20000100800 */
[----:B------:R-:W-:Y:S01]  /*7520*/  IMAD.HI.U32 R6, R8, R10, RZ ;  /* 0x0000000a08067227 */ /* 0x000fe200078e00ff */
[----:B------:R-:W-:-:S03]  /*7530*/  ISETP.GT.U32.AND P5, PT, R4, R9, PT ;  /* 0x000000090400720c */ /* 0x000fc60003fa4070 */
[----:B------:R-:W-:Y:S02]  /*7540*/  IMAD.MOV.U32 R15, RZ, RZ, R3 ;  /* 0x000000ffff0f7224 */ /* 0x000fe400078e0003 */
[----:B------:R-:W-:Y:S02]  /*7550*/  IMAD R11, R4, R14, R11 ;  /* 0x0000000e040b7224 */ /* 0x000fe400078e020b */
[----:B------:R-:W-:Y:S02]  /*7560*/  VIADD R3, R26, 0x7f ;  /* 0x0000007f1a037836 */ /* 0x000fe40000000000 */
[----:B------:R-:W-:Y:S02]  /*7570*/  IMAD.MOV R6, RZ, RZ, -R6 ;  /* 0x000000ffff067224 */ /* 0x000fe400078e0a06 */
[----:B------:R-:W-:Y:S01]  /*7580*/  @!P6 IMAD.IADD R13, R13, 0x1, -R4 ;  /* 0x000000010d0de824 */ /* 0x000fe200078e0a04 */
[----:B------:R-:W-:Y:S01]  /*7590*/  IABS R21, R3 ;  /* 0x0000000300157213 */ /* 0x000fe20000000000 */
[C---:B------:R-:W-:Y:S01]  /*75a0*/  IMAD R10, R4.reuse, R6, R10 ;  /* 0x00000006040a7224 */ /* 0x040fe200078e020a */
[----:B------:R-:W-:Y:S01]  /*75b0*/  ISETP.GT.U32.AND P6, PT, R4, R11, PT ;  /* 0x0000000b0400720c */ /* 0x000fe20003fc4070 */
[----:B0-----:R-:W-:-:S02]  /*75c0*/  IMAD.MOV.U32 R0, RZ, RZ, R2 ;  /* 0x000000ffff007224 */ /* 0x001fc400078e0002 */
[----:B------:R-:W-:Y:S01]  /*75d0*/  @!P5 IMAD.IADD R9, R9, 0x1, -R4 ;  /* 0x000000010909d824 */ /* 0x000fe200078e0a04 */
[----:B------:R-:W-:Y:S01]  /*75e0*/  ISETP.GT.U32.AND P5, PT, R4, R10, PT ;  /* 0x0000000a0400720c */ /* 0x000fe20003fa4070 */
[----:B------:R-:W-:-:S04]  /*75f0*/  IMAD.HI.U32 R2, R8, R21, RZ ;  /* 0x0000001508027227 */ /* 0x000fc800078e00ff */
[----:B------:R-:W-:Y:S02]  /*7600*/  IMAD.MOV R2, RZ, RZ, -R2 ;  /* 0x000000ffff027224 */ /* 0x000fe400078e0a02 */
[----:B------:R-:W-:Y:S01]  /*7610*/  @!P3 IMAD.MOV R0, RZ, RZ, -R0 ;  /* 0x000000ffff00b224 */ /* 0x000fe200078e0a00 */
[----:B------:R-:W-:Y:S01]  /*7620*/  ISETP.GE.AND P3, PT, R3, RZ, PT ;  /* 0x000000ff0300720c */ /* 0x000fe20003f66270 */
[----:B------:R-:W-:Y:S02]  /*7630*/  @!P6 IMAD.IADD R11, R11, 0x1, -R4 ;  /* 0x000000010b0be824 */ /* 0x000fe400078e0a04 */
[C---:B------:R-:W-:Y:S02]  /*7640*/  IMAD R21, R4.reuse, R2, R21 ;  /* 0x0000000204157224 */ /* 0x040fe400078e0215 */
[----:B------:R-:W-:Y:S01]  /*7650*/  IMAD.MOV.U32 R14, RZ, RZ, R13 ;  /* 0x000000ffff0e7224 */ /* 0x000fe200078e000d */
[----:B------:R-:W-:Y:S01]  /*7660*/  ISETP.GT.U32.AND P6, PT, R4, R11, PT ;  /* 0x0000000b0400720c */ /* 0x000fe20003fc4070 */
[----:B------:R-:W-:-:S02]  /*7670*/  VIADD R3, R26, 0x7e ;  /* 0x0000007e1a037836 */ /* 0x000fc40000000000 */
[----:B------:R-:W-:Y:S01]  /*7680*/  @!P1 IMAD.MOV R14, RZ, RZ, -R14 ;  /* 0x000000ffff0e9224 */ /* 0x000fe200078e0a0e */
[----:B------:R-:W-:Y:S01]  /*7690*/  ISETP.GT.U32.AND P1, PT, R4, R21, PT ;  /* 0x000000150400720c */ /* 0x000fe20003f24070 */
[----:B------:R-:W-:Y:S01]  /*76a0*/  @!P5 IMAD.IADD R10, R10, 0x1, -R4 ;  /* 0x000000010a0ad824 */ /* 0x000fe200078e0a04 */
[----:B------:R-:W-:Y:S01]  /*76b0*/  IABS R12, R3 ;  /* 0x00000003000c7213 */ /* 0x000fe20000000000 */
[----:B------:R-:W-:Y:S01]  /*76c0*/  @!P0 IMAD.MOV R15, RZ, RZ, -R15 ;  /* 0x000000ffff0f8224 */ /* 0x000fe200078e0a0f */
[----:B------:R-:W-:Y:S01]  /*76d0*/  ISETP.GE.AND P0, PT, R5, RZ, PT ;  /* 0x000000ff0500720c */ /* 0x000fe20003f06270 */
[----:B------:R-:W-:Y:S01]  /*76e0*/  VIADD R5, R26, 0x7d ;  /* 0x0000007d1a057836 */ /* 0x000fe20000000000 */
[----:B------:R-:W-:Y:S01]  /*76f0*/  ISETP.GT.U32.AND P5, PT, R4, R10, PT ;  /* 0x0000000a0400720c */ /* 0x000fe20003fa4070 */
[----:B------:R-:W-:Y:S01]  /*7700*/  IMAD.HI.U32 R6, R8, R12, RZ ;  /* 0x0000000c08067227 */ /* 0x000fe200078e00ff */
[----:B------:R0:W-:Y:S02]  /*7710*/  STL [R1+0x22c], R15 ;  /* 0x00022c0f01007387 */ /* 0x0001e40000100800 */
[----:B------:R-:W-:Y:S01]  /*7720*/  IABS R16, R5 ;  /* 0x0000000500107213 */ /* 0x000fe20000000000 */
[----:B------:R-:W-:Y:S01]  /*7730*/  IMAD.MOV R6, RZ, RZ, -R6 ;  /* 0x000000ffff067224 */ /* 0x000fe200078e0a06 */
[----:B------:R1:W-:Y:S01]  /*7740*/  STL [R1+0x230], R0 ;  /* 0x0002300001007387 */ /* 0x0003e20000100800 */
[--C-:B------:R-:W-:Y:S01]  /*7750*/  @!P6 IMAD.IADD R11, R11, 0x1, -R4.reuse ;  /* 0x000000010b0be824 */ /* 0x100fe200078e0a04 */
[----:B------:R-:W-:Y:S01]  /*7760*/  ISETP.GE.AND P6, PT, R5, RZ, PT ;  /* 0x000000ff0500720c */ /* 0x000fe20003fc6270 */
[----:B------:R-:W-:Y:S01]  /*7770*/  @!P1 IMAD.IADD R21, R21, 0x1, -R4 ;  /* 0x0000000115159824 */ /* 0x000fe200078e0a04 */
[----:B------:R-:W-:Y:S01]  /*7780*/  IABS R5, R19 ;  /* 0x0000001300057213 */ /* 0x000fe20000000000 */
[----:B------:R-:W-:Y:S01]  /*7790*/  IMAD R12, R4, R6, R12 ;  /* 0x00000006040c7224 */ /* 0x000fe200078e020c */
[----:B0-----:R-:W-:Y:S01]  /*77a0*/  IABS R15, R20 ;  /* 0x00000014000f7213 */ /* 0x001fe20000000000 */
[----:B------:R-:W-:Y:S01]  /*77b0*/  @!P5 IMAD.IADD R10, R10, 0x1, -R4 ;  /* 0x000000010a0ad824 */ /* 0x000fe200078e0a04 */
[----:B------:R-:W-:Y:S01]  /*77c0*/  ISETP.GT.U32.AND P1, PT, R4, R21, PT ;  /* 0x000000150400720c */ /* 0x000fe20003f24070 */
[----:B------:R-:W-:Y:S01]  /*77d0*/  IMAD.HI.U32 R2, R8, R16, RZ ;  /* 0x0000001008027227 */ /* 0x000fe200078e00ff */
[----:B------:R-:W-:Y:S01]  /*77e0*/  ISETP.GT.U32.AND P5, PT, R4, R12, PT ;  /* 0x0000000c0400720c */ /* 0x000fe20003fa4070 */
[----:B------:R-:W-:Y:S02]  /*77f0*/  STL [R1+0x1f0], R14 ;  /* 0x0001f00e01007387 */ /* 0x000fe40000100800 */
[----:B-1----:R-:W-:-:S02]  /*7800*/  IMAD.MOV.U32 R0, RZ, RZ, R9 ;  /* 0x000000ffff007224 */ /* 0x002fc400078e0009 */
[----:B------:R-:W-:-:S04]  /*7810*/  IMAD.HI.U32 R9, R8, R5, RZ ;  /* 0x0000000508097227 */ /* 0x000fc800078e00ff */
[----:B------:R-:W-:Y:S02]  /*7820*/  IMAD.MOV R2, RZ, RZ, -R2 ;  /* 0x000000ffff027224 */ /* 0x000fe400078e0a02 */
[----:B------:R-:W-:Y:S02]  /*7830*/  IMAD.MOV R9, RZ, RZ, -R9 ;  /* 0x000000ffff097224 */ /* 0x000fe400078e0a09 */
[C---:B------:R-:W-:Y:S02]  /*7840*/  IMAD R16, R4.reuse, R2, R16 ;  /* 0x0000000204107224 */ /* 0x040fe400078e0210 */
[C---:B------:R-:W-:Y:S02]  /*7850*/  IMAD R5, R4.reuse, R9, R5 ;  /* 0x0000000904057224 */ /* 0x040fe400078e0205 */
[----:B------:R-:W-:Y:S01]  /*7860*/  @!P2 IMAD.MOV R0, RZ, RZ, -R0 ;  /* 0x000000ffff00a224 */ /* 0x000fe200078e0a00 */
[----:B------:R-:W-:Y:S01]  /*7870*/  ISETP.GE.AND P2, PT, R3, RZ, PT ;  /* 0x000000ff0300720c */ /* 0x000fe20003f46270 */
[--C-:B------:R-:W-:Y:S01]  /*7880*/  @!P1 IMAD.IADD R21, R21, 0x1, -R4.reuse ;  /* 0x0000000115159824 */ /* 0x100fe200078e0a04 */
[----:B------:R-:W-:Y:S01]  /*7890*/  ISETP.GT.U32.AND P1, PT, R4, R16, PT ;  /* 0x000000100400720c */ /* 0x000fe20003f24070 */
[----:B------:R-:W-:Y:S01]  /*78a0*/  @!P5 IMAD.IADD R12, R12, 0x1, -R4 ;  /* 0x000000010c0cd824 */ /* 0x000fe200078e0a04 */
[----:B------:R-:W-:Y:S01]  /*78b0*/  ISETP.GT.U32.AND P5, PT, R4, R5, PT ;  /* 0x000000050400720c */ /* 0x000fe20003fa4070 */
[----:B------:R-:W-:Y:S01]  /*78c0*/  IMAD.HI.U32 R23, R8, R15, RZ ;  /* 0x0000000f08177227 */ /* 0x000fe200078e00ff */
[----:B------:R0:W-:Y:S03]  /*78d0*/  STL [R1+0x1ec], R0 ;  /* 0x0001ec0001007387 */ /* 0x0001e60000100800 */
[----:B------:R-:W-:-:S02]  /*78e0*/  VIADD R3, R26, 0x7a ;  /* 0x0000007a1a037836 */ /* 0x000fc40000000000 */
[----:B------:R-:W-:Y:S02]  /*78f0*/  IMAD.MOV R23, RZ, RZ, -R23 ;  /* 0x000000ffff177224 */ /* 0x000fe400078e0a17 */
[----:B------:R-:W-:Y:S01]  /*7900*/  VIADD R18, R26, 0x79 ;  /* 0x000000791a127836 */ /* 0x000fe20000000000 */
[----:B------:R-:W-:Y:S01]  /*7910*/  IABS R17, R3 ;  /* 0x0000000300117213 */ /* 0x000fe20000000000 */
[----:B------:R-:W-:Y:S02]  /*7920*/  IMAD R15, R4, R23, R15 ;  /* 0x00000017040f7224 */ /* 0x000fe400078e020f */
[----:B0-----:R-:W-:Y:S01]  /*7930*/  IMAD.MOV.U32 R0, RZ, RZ, R11 ;  /* 0x000000ffff007224 */ /* 0x001fe200078e000b */
[----:B------:R-:W-:Y:S01]  /*7940*/  IABS R6, R18 ;  /* 0x0000001200067213 */ /* 0x000fe20000000000 */
[----:B------:R-:W-:Y:S02]  /*7950*/  VIADD R13, R26, 0x78 ;  /* 0x000000781a0d7836 */ /* 0x000fe40000000000 */
[----:B------:R-:W-:Y:S01]  /*7960*/  @!P4 IMAD.MOV R0, RZ, RZ, -R0 ;  /* 0x000000ffff00c224 */ /* 0x000fe200078e0a00 */
[----:B------:R-:W-:Y:S01]  /*7970*/  ISETP.GT.U32.AND P4, PT, R4, R12, PT ;  /* 0x0000000c0400720c */ /* 0x000fe20003f84070 */
[--C-:B------:R-:W-:Y:S01]  /*7980*/  @!P1 IMAD.IADD R16, R16, 0x1, -R4.reuse ;  /* 0x0000000110109824 */ /* 0x100fe200078e0a04 */
[----:B------:R-:W-:Y:S01]  /*7990*/  ISETP.GT.U32.AND P1, PT, R4, R15, PT ;  /* 0x0000000f0400720c */ /* 0x000fe20003f24070 */
[----:B------:R-:W-:Y:S01]  /*79a0*/  @!P5 IMAD.IADD R5, R5, 0x1, -R4 ;  /* 0x000000010505d824 */ /* 0x000fe200078e0a04 */
[----:B------:R0:W-:Y:S01]  /*79b0*/  STL [R1+0x1e8], R0 ;  /* 0x0001e80001007387 */ /* 0x0001e20000100800 */
[----:B------:R-:W-:Y:S01]  /*79c0*/  IABS R2, R13 ;  /* 0x0000000d00027213 */ /* 0x000fe20000000000 */
[----:B------:R-:W-:Y:S01]  /*79d0*/  IMAD.HI.U32 R22, R8, R17, RZ ;  /* 0x0000001108167227 */ /* 0x000fe200078e00ff */
[----:B------:R-:W-:-:S03]  /*79e0*/  ISETP.GT.U32.AND P5, PT, R4, R16, PT ;  /* 0x000000100400720c */ /* 0x000fc60003fa4070 */
[----:B------:R-:W-:-:S04]  /*79f0*/  IMAD.HI.U32 R9, R8, R6, RZ ;  /* 0x0000000608097227 */ /* 0x000fc800078e00ff */
[----:B0-----:R-:W-:Y:S02]  /*7a00*/  IMAD.MOV.U32 R0, RZ, RZ, R10 ;  /* 0x000000ffff007224 */ /* 0x001fe400078e000a */
[----:B------:R-:W-:Y:S02]  /*7a10*/  IMAD.MOV R22, RZ, RZ, -R22 ;  /* 0x000000ffff167224 */ /* 0x000fe400078e0a16 */
[----:B------:R-:W-:Y:S01]  /*7a20*/  @!P0 IMAD.MOV R0, RZ, RZ, -R0 ;  /* 0x000000ffff008224 */ /* 0x000fe200078e0a00 */
[----:B------:R-:W-:Y:S01]  /*7a30*/  ISETP.GT.U32.AND P0, PT, R4, R5, PT ;  /* 0x000000050400720c */ /* 0x000fe20003f04070 */
[----:B------:R-:W-:-:S03]  /*7a40*/  IMAD.HI.U32 R14, R8, R2, RZ ;  /* 0x00000002080e7227 */ /* 0x000fc600078e00ff */
[----:B------:R0:W-:Y:S01]  /*7a50*/  STL [R1+0x1e4], R0 ;  /* 0x0001e40001007387 */ /* 0x0001e20000100800 */
[----:B------:R-:W-:Y:S02]  /*7a60*/  IMAD.MOV R23, RZ, RZ, -R9 ;  /* 0x000000ffff177224 */ /* 0x000fe400078e0a09 */
[C---:B------:R-:W-:Y:S02]  /*7a70*/  IMAD R9, R4.reuse, R22, R17 ;  /* 0x0000001604097224 */ /* 0x040fe400078e0211 */
[----:B------:R-:W-:Y:S02]  /*7a80*/  IMAD.MOV R17, RZ, RZ, -R14 ;  /* 0x000000ffff117224 */ /* 0x000fe400078e0a0e */
[----:B------:R-:W-:Y:S01]  /*7a90*/  IMAD R6, R4, R23, R6 ;  /* 0x0000001704067224 */ /* 0x000fe200078e0206 */
[----:B------:R-:W-:Y:S01]  /*7aa0*/  IABS R23, R29 ;  /* 0x0000001d00177213 */ /* 0x000fe20000000000 */
[----:B------:R-:W-:Y:S02]  /*7ab0*/  @!P1 IMAD.IADD R15, R15, 0x1, -R4 ;  /* 0x000000010f0f9824 */ /* 0x000fe400078e0a04 */
[----:B0-----:R-:W-:-:S02]  /*7ac0*/  IMAD.MOV.U32 R0, RZ, RZ, R21 ;  /* 0x000000ffff007224 */ /* 0x001fc400078e0015 */
[C---:B------:R-:W-:Y:S01]  /*7ad0*/  IMAD R2, R4.reuse, R17, R2 ;  /* 0x0000001104027224 */ /* 0x040fe200078e0202 */
[C---:B------:R-:W-:Y:S01]  /*7ae0*/  ISETP.GT.U32.AND P1, PT, R4.reuse, R15, PT ;  /* 0x0000000f0400720c */ /* 0x040fe20003f24070 */
[----:B------:R-:W-:Y:S01]  /*7af0*/  @!P3 IMAD.MOV R0, RZ, RZ, -R0 ;  /* 0x000000ffff00b224 */ /* 0x000fe200078e0a00 */
[----:B------:R-:W-:Y:S01]  /*7b00*/  ISETP.GT.U32.AND P3, PT, R4, R9, PT ;  /* 0x000000090400720c */ /* 0x000fe20003f64070 */
[--C-:B------:R-:W-:Y:S01]  /*7b10*/  @!P4 IMAD.IADD R12, R12, 0x1, -R4.reuse ;  /* 0x000000010c0cc824 */ /* 0x100fe200078e0a04 */
[C---:B------:R-:W-:Y:S01]  /*7b20*/  ISETP.GT.U32.AND P4, PT, R4.reuse, R6, PT ;  /* 0x000000060400720c */ /* 0x040fe20003f84070 */
[----:B------:R-:W-:Y:S01]  /*7b30*/  @!P0 IMAD.IADD R5, R5, 0x1, -R4 ;  /* 0x0000000105058824 */ /* 0x000fe200078e0a04 */
[----:B------:R-:W-:Y:S01]  /*7b40*/  ISETP.GT.U32.AND P0, PT, R4, R2, PT ;  /* 0x000000020400720c */ /* 0x000fe20003f04070 */
[C---:B------:R-:W-:Y:S01]  /*7b50*/  VIADD R14, R26.reuse, 0x77 ;  /* 0x000000771a0e7836 */ /* 0x040fe20000000000 */
[----:B------:R0:W-:Y:S01]  /*7b60*/  STL [R1+0x1e0], R0 ;  /* 0x0001e00001007387 */ /* 0x0001e20000100800 */
[----:B------:R-:W-:-:S02]  /*7b70*/  VIADD R11, R26, 0x76 ;  /* 0x000000761a0b7836 */ /* 0x000fc40000000000 */
[----:B------:R-:W-:Y:S01]  /*7b80*/  @!P5 IMAD.IADD R16, R16, 0x1, -R4 ;  /* 0x000000011010d824 */ /* 0x000fe200078e0a04 */
[----:B------:R-:W-:Y:S01]  /*7b90*/  IABS R17, R14 ;  /* 0x0000000e00117213 */ /* 0x000fe20000000000 */
[----:B------:R-:W-:Y:S01]  /*7ba0*/  IMAD.MOV.U32 R22, RZ, RZ, R12 ;  /* 0x000000ffff167224 */ /* 0x000fe200078e000c */
[----:B------:R-:W-:Y:S01]  /*7bb0*/  IABS R10, R11 ;  /* 0x0000000b000a7213 */ /* 0x000fe20000000000 */
[--C-:B------:R-:W-:Y:S01]  /*7bc0*/  @!P3 IMAD.IADD R9, R9, 0x1, -R4.reuse ;  /* 0x000000010909b824 */ /* 0x100fe200078e0a04 */
[----:B------:R-:W-:Y:S01]  /*7bd0*/  ISETP.GE.AND P5, PT, R19, RZ, PT ;  /* 0x000000ff1300720c */ /* 0x000fe20003fa6270 */
[----:B------:R-:W-:Y:S01]  /*7be0*/  @!P4 IMAD.IADD R6, R6, 0x1, -R4 ;  /* 0x000000010606c824 */ /* 0x000fe200078e0a04 */
[----:B------:R-:W-:Y:S01]  /*7bf0*/  ISETP.GE.AND P3, PT, R3, RZ, PT ;  /* 0x000000ff0300720c */ /* 0x000fe20003f66270 */
[----:B0-----:R-:W-:Y:S01]  /*7c00*/  IMAD.MOV.U32 R0, RZ, RZ, R16 ;  /* 0x000000ffff007224 */ /* 0x001fe200078e0010 */
[----:B------:R-:W-:Y:S01]  /*7c10*/  ISETP.GE.AND P4, PT, R18, RZ, PT ;  /* 0x000000ff1200720c */ /* 0x000fe20003f86270 */
[----:B------:R-:W-:-:S04]  /*7c20*/  IMAD.HI.U32 R21, R8, R17, RZ ;  /* 0x0000001108157227 */ /* 0x000fc800078e00ff */
[--C-:B------:R-:W-:Y:S01]  /*7c30*/  @!P1 IMAD.IADD R15, R15, 0x1, -R4.reuse ;  /* 0x000000010f0f9824 */ /* 0x100fe200078e0a04 */
[----:B------:R-:W-:Y:S01]  /*7c40*/  ISETP.GE.AND P1, PT, R20, RZ, PT ;  /* 0x000000ff1400720c */ /* 0x000fe20003f26270 */
[----:B------:R-:W-:Y:S01]  /*7c50*/  @!P0 IMAD.IADD R2, R2, 0x1, -R4 ;  /* 0x0000000102028824 */ /* 0x000fe200078e0a04 */
[C---:B------:R-:W-:Y:S01]  /*7c60*/  ISETP.GT.U32.AND P0, PT, R4.reuse, R9, PT ;  /* 0x000000090400720c */ /* 0x040fe20003f04070 */
[----:B------:R-:W-:Y:S01]  /*7c70*/  @!P6 IMAD.MOV R0, RZ, RZ, -R0 ;  /* 0x000000ffff00e224 */ /* 0x000fe200078e0a00 */
[C---:B------:R-:W-:Y:S01]  /*7c80*/  ISETP.GT.U32.AND P6, PT, R4.reuse, R6, PT ;  /* 0x000000060400720c */ /* 0x040fe20003fc4070 */
[----:B------:R-:W-:Y:S01]  /*7c90*/  @!P2 IMAD.MOV R22, RZ, RZ, -R22 ;  /* 0x000000ffff16a224 */ /* 0x000fe200078e0a16 */
[----:B------:R-:W-:Y:S01]  /*7ca0*/  ISETP.GT.U32.AND P2, PT, R4, R2, PT ;  /* 0x000000020400720c */ /* 0x000fe20003f44070 */
[----:B------:R-:W-:-:S03]  /*7cb0*/  IMAD.HI.U32 R19, R8, R10, RZ ;  /* 0x0000000a08137227 */ /* 0x000fc600078e00ff */
[----:B------:R-:W-:Y:S01]  /*7cc0*/  STL [R1+0x1dc], R22 ;  /* 0x0001dc1601007387 */ /* 0x000fe20000100800 */
[----:B------:R-:W-:Y:S02]  /*7cd0*/  IMAD.MOV R21, RZ, RZ, -R21 ;  /* 0x000000ffff157224 */ /* 0x000fe400078e0a15 */
[----:B------:R-:W-:Y:S01]  /*7ce0*/  IMAD.MOV R19, RZ, RZ, -R19 ;  /* 0x000000ffff137224 */ /* 0x000fe200078e0a13 */
[----:B------:R0:W-:Y:S01]  /*7cf0*/  STL [R1+0x1d8], R0 ;  /* 0x0001d80001007387 */ /* 0x0001e20000100800 */
[C---:B------:R-:W-:Y:S02]  /*7d00*/  IMAD R3, R4.reuse, R21, R17 ;  /* 0x0000001504037224 */ /* 0x040fe400078e0211 */
[----:B------:R-:W-:Y:S02]  /*7d10*/  IMAD.MOV.U32 R16, RZ, RZ, R5 ;  /* 0x000000ffff107224 */ /* 0x000fe400078e0005 */
[----:B------:R-:W-:Y:S02]  /*7d20*/  IMAD R10, R4, R19, R10 ;  /* 0x00000013040a7224 */ /* 0x000fe400078e020a */
[----:B------:R-:W-:-:S02]  /*7d30*/  VIADD R12, R26, 0x75 ;  /* 0x000000751a0c7836 */ /* 0x000fc40000000000 */
[----:B------:R-:W-:Y:S01]  /*7d40*/  @!P5 IMAD.MOV R16, RZ, RZ, -R16 ;  /* 0x000000ffff10d224 */ /* 0x000fe200078e0a10 */
[C---:B------:R-:W-:Y:S01]  /*7d50*/  ISETP.GT.U32.AND P5, PT, R4.reuse, R3, PT ;  /* 0x000000030400720c */ /* 0x040fe20003fa4070 */
[----:B0-----:R-:W-:Y:S02]  /*7d60*/  IMAD.MOV.U32 R0, RZ, RZ, R15 ;  /* 0x000000ffff007224 */ /* 0x001fe400078e000f */
[----:B------:R-:W-:Y:S01]  /*7d70*/  @!P0 IMAD.IADD R9, R9, 0x1, -R4 ;  /* 0x0000000109098824 */ /* 0x000fe200078e0a04 */
[----:B------:R-:W-:Y:S01]  /*7d80*/  ISETP.GT.U32.AND P0, PT, R4, R10, PT ;  /* 0x0000000a0400720c */ /* 0x000fe20003f04070 */
[----:B------:R-:W-:Y:S01]  /*7d90*/  @!P1 IMAD.MOV R0, RZ, RZ, -R0 ;  /* 0x000000ffff009224 */ /* 0x000fe200078e0a00 */
[----:B------:R-:W-:Y:S01]  /*7da0*/  ISETP.GE.AND P1, PT, R13, RZ, PT ;  /* 0x000000ff0d00720c */ /* 0x000fe20003f26270 */
[--C-:B------:R-:W-:Y:S01]  /*7db0*/  @!P6 IMAD.IADD R6, R6, 0x1, -R4.reuse ;  /* 0x000000010606e824 */ /* 0x100fe200078e0a04 */
[----:B------:R-:W-:Y:S01]  /*7dc0*/  IABS R13, R12 ;  /* 0x0000000c000d7213 */ /* 0x000fe20000000000 */
[----:B------:R-:W-:Y:S01]  /*7dd0*/  STL [R1+0x1d4], R16 ;  /* 0x0001d41001007387 */ /* 0x000fe20000100800 */
[----:B------:R-:W-:Y:S01]  /*7de0*/  IMAD.MOV.U32 R15, RZ, RZ, R9 ;  /* 0x000000ffff0f7224 */ /* 0x000fe200078e0009 */
[----:B------:R-:W-:Y:S01]  /*7df0*/  ISETP.GE.AND P6, PT, R14, RZ, PT ;  /* 0x000000ff0e00720c */ /* 0x000fe20003fc6270 */
[----:B------:R-:W-:Y:S01]  /*7e00*/  @!P2 IMAD.IADD R2, R2, 0x1, -R4 ;  /* 0x000000010202a824 */ /* 0x000fe200078e0a04 */
[----:B------:R0:W-:Y:S01]  /*7e10*/  STL [R1+0x1d0], R0 ;  /* 0x0001d00001007387 */ /* 0x0001e20000100800 */
[----:B------:R-:W-:Y:S01]  /*7e20*/  IMAD.HI.U32 R14, R8, R13, RZ ;  /* 0x0000000d080e7227 */ /* 0x000fe200078e00ff */
[----:B------:R-:W-:-:S03]  /*7e30*/  ISETP.GE.AND P2, PT, R11, RZ, PT ;  /* 0x000000ff0b00720c */ /* 0x000fc60003f46270 */
[----:B------:R-:W-:Y:S02]  /*7e40*/  @!P3 IMAD.MOV R15, RZ, RZ, -R15 ;  /* 0x000000ffff0fb224 */ /* 0x000fe400078e0a0f */
[----:B------:R-:W-:Y:S01]  /*7e50*/  @!P5 IMAD.IADD R3, R3, 0x1, -R4 ;  /* 0x000000010303d824 */ /* 0x000fe200078e0a04 */
[----:B------:R-:W-:Y:S01]  /*7e60*/  ISETP.GE.AND P5, PT, R12, RZ, PT ;  /* 0x000000ff0c00720c */ /* 0x000fe20003fa6270 */
[----:B------:R-:W-:Y:S01]  /*7e70*/  IMAD.MOV R14, RZ, RZ, -R14 ;  /* 0x000000ffff0e7224 */ /* 0x000fe200078e0a0e */
[----:B------:R-:W-:Y:S01]  /*7e80*/  STL [R1+0x1cc], R15 ;  /* 0x0001cc0f01007387 */ /* 0x000fe20000100800 */
[----:B0-----:R-:W-:Y:S02]  /*7e90*/  IMAD.MOV.U32 R0, RZ, RZ, R6 ;  /* 0x000000ffff007224 */ /* 0x001fe400078e0006 */
[----:B------:R-:W-:Y:S02]  /*7ea0*/  VIADD R5, R26, 0x74 ;  /* 0x000000741a057836 */ /* 0x000fe40000000000 */
[----:B------:R-:W-:-:S02]  /*7eb0*/  @!P4 IMAD.MOV R0, RZ, RZ, -R0 ;  /* 0x000000ffff00c224 */ /* 0x000fc400078e0a00 */
[----:B------:R-:W-:Y:S01]  /*7ec0*/  @!P0 IMAD.IADD R10, R10, 0x1, -R4 ;  /* 0x000000010a0a8824 */ /* 0x000fe200078e0a04 */
[C---:B------:R-:W-:Y:S01]  /*7ed0*/  ISETP.GT.U32.AND P0, PT, R4.reuse, R3, PT ;  /* 0x000000030400720c */ /* 0x040fe20003f04070 */
[----:B------:R-:W-:Y:S01]  /*7ee0*/  IMAD R13, R4, R14, R13 ;  /* 0x0000000e040d7224 */ /* 0x000fe200078e020d */
[----:B------:R0:W-:Y:S01]  /*7ef0*/  STL [R1+0x1c8], R0 ;  /* 0x0001c80001007387 */ /* 0x0001e20000100800 */
[----:B------:R-:W-:Y:S01]  /*7f00*/  IABS R16, R5 ;  /* 0x0000000500107213 */ /* 0x000fe20000000000 */
[----:B------:R-:W-:Y:S01]  /*7f10*/  VIADD R14, R26, 0x73 ;  /* 0x000000731a0e7836 */ /* 0x000fe20000000000 */
[----:B------:R-:W-:Y:S01]  /*7f20*/  ISETP.GT.U32.AND P4, PT, R4, R10, PT ;  /* 0x0000000a0400720c */ /* 0x000fe20003f84070 */
[----:B------:R-:W-:Y:S01]  /*7f30*/  VIADD R6, R26, 0x71 ;  /* 0x000000711a067836 */ /* 0x000fe20000000000 */
[----:B------:R-:W-:Y:S01]  /*7f40*/  ISETP.GE.AND P3, PT, R5, RZ, PT ;  /* 0x000000ff0500720c */ /* 0x000fe20003f66270 */
[----:B------:R-:W-:-:S03]  /*7f50*/  IMAD.HI.U32 R11, R8, R16, RZ ;  /* 0x00000010080b7227 */ /* 0x000fc600078e00ff */
[----:B------:R-:W-:Y:S01]  /*7f60*/  IABS R12, R6 ;  /* 0x00000006000c7213 */ /* 0x000fe20000000000 */
[----:B0-----:R-:W-:Y:S02]  /*7f70*/  IMAD.MOV.U32 R0, RZ, RZ, R2 ;  /* 0x000000ffff007224 */ /* 0x001fe400078e0002 */
[----:B------:R-:W-:Y:S02]  /*7f80*/  IMAD.MOV R11, RZ, RZ, -R11 ;  /* 0x000000ffff0b7224 */ /* 0x000fe400078e0a0b */
[----:B------:R-:W-:Y:S01]  /*7f90*/  @!P1 IMAD.MOV R0, RZ, RZ, -R0 ;  /* 0x000000ffff009224 */ /* 0x000fe200078e0a00 */
[----:B------:R-:W-:Y:S01]  /*7fa0*/  ISETP.GT.U32.AND P1, PT, R4, R13, PT ;  /* 0x0000000d0400720c */ /* 0x000fe20003f24070 */
[----:B------:R-:W-:Y:S01]  /*7fb0*/  @!P0 IMAD.IADD R3, R3, 0x1, -R4 ;  /* 0x0000000103038824 */ /* 0x000fe200078e0a04 */
[----:B------:R-:W-:Y:S01]  /*7fc0*/  ISETP.GE.AND P0, PT, R14, RZ, PT ;  /* 0x000000ff0e00720c */ /* 0x000fe20003f06270 */
[----:B------:R-:W-:Y:S01]  /*7fd0*/  IMAD R16, R4, R11, R16 ;  /* 0x0000000b04107224 */ /* 0x000fe200078e0210 */
[----:B------:R0:W-:Y:S01]  /*7fe0*/  STL [R1+0x1c4], R0 ;  /* 0x0001c40001007387 */ /* 0x0001e20000100800 */
[----:B------:R-:W-:Y:S01]  /*7ff0*/  IABS R14, R14 ;  /* 0x0000000e000e7213 */ /* 0x000fe20000000000 */
[----:B------:R-:W-:-:S02]  /*8000*/  @!P4 IMAD.IADD R10, R10, 0x1, -R4 ;  /* 0x000000010a0ac824 */ /* 0x000fc400078e0a04 */
[----:B------:R-:W-:Y:S01]  /*8010*/  ISETP.GT.U32.AND P4, PT, R4, R16, PT ;  /* 0x000000100400720c */ /* 0x000fe20003f84070 */
[----:B------:R-:W-:Y:S02]  /*8020*/  VIADD R2, R26, 0x72 ;  /* 0x000000721a027836 */ /* 0x000fe40000000000 */
[----:B------:R-:W-:-:S03]  /*8030*/  IMAD.HI.U32 R9, R8, R14, RZ ;  /* 0x0000000e08097227 */ /* 0x000fc600078e00ff */
[----:B------:R-:W-:Y:S01]  /*8040*/  IABS R5, R2 ;  /* 0x0000000200057213 */ /* 0x000fe20000000000 */
[----:B0-----:R-:W-:Y:S02]  /*8050*/  IMAD.MOV.U32 R0, RZ, RZ, R3 ;  /* 0x000000ffff007224 */ /* 0x001fe400078e0003 */
[----:B------:R-:W-:Y:S01]  /*8060*/  @!P1 IMAD.IADD R13, R13, 0x1, -R4 ;  /* 0x000000010d0d9824 */ /* 0x000fe200078e0a04 */
[----:B------:R-:W-:Y:S01]  /*8070*/  ISETP.GE.AND P1, PT, R2, RZ, PT ;  /* 0x000000ff0200720c */ /* 0x000fe20003f26270 */
[----:B------:R-:W-:Y:S02]  /*8080*/  @!P6 IMAD.MOV R0, RZ, RZ, -R0 ;  /* 0x000000ffff00e224 */ /* 0x000fe400078e0a00 */
[----:B------:R-:W-:Y:S01]  /*8090*/  IMAD.MOV R9, RZ, RZ, -R9 ;  /* 0x000000ffff097224 */ /* 0x000fe200078e0a09 */
[----:B------:R-:W-:Y:S01]  /*80a0*/  ISETP.GT.U32.AND P6, PT, R4, R13, PT ;  /* 0x0000000d0400720c */ /* 0x000fe20003fc4070 */
[----:B------:R-:W-:Y:S01]  /*80b0*/  @!P4 IMAD.IADD R16, R16, 0x1, -R4 ;  /* 0x000000011010c824 */ /* 0x000fe200078e0a04 */
[----:B------:R0:W-:Y:S01]  /*80c0*/  STL [R1+0x1c0], R0 ;  /* 0x0001c00001007387 */ /* 0x0001e20000100800 */
[----:B------:R-:W-:-:S02]  /*80d0*/  IMAD R14, R4, R9, R14 ;  /* 0x00000009040e7224 */ /* 0x000fc400078e020e */
[----:B------:R-:W-:Y:S01]  /*80e0*/  IMAD.HI.U32 R2, R8, R12, RZ ;  /* 0x0000000c08027227 */ /* 0x000fe200078e00ff */
[----:B------:R-:W-:-:S03]  /*80f0*/  ISETP.GT.U32.AND P4, PT, R4, R16, PT ;  /* 0x000000100400720c */ /* 0x000fc60003f84070 */
[----:B------:R-:W-:-:S04]  /*8100*/  IMAD.HI.U32 R3, R8, R5, RZ ;  /* 0x0000000508037227 */ /* 0x000fc800078e00ff */
[----:B------:R-:W-:Y:S01]  /*8110*/  @!P6 IMAD.IADD R13, R13, 0x1, -R4 ;  /* 0x000000010d0de824 */ /* 0x000fe200078e0a04 */
[----:B------:R-:W-:Y:S01]  /*8120*/  ISETP.GT.U32.AND P6, PT, R4, R14, PT ;  /* 0x0000000e0400720c */ /* 0x000fe20003fc4070 */
[----:B0-----:R-:W-:Y:S02]  /*8130*/  IMAD.MOV.U32 R0, RZ, RZ, R10 ;  /* 0x000000ffff007224 */ /* 0x001fe400078e000a */
[----:B------:R-:W-:Y:S02]  /*8140*/  IMAD.MOV R3, RZ, RZ, -R3 ;  /* 0x000000ffff037224 */ /* 0x000fe400078e0a03 */
[----:B------:R-:W-:Y:S01]  /*8150*/  @!P2 IMAD.MOV R0, RZ, RZ, -R0 ;  /* 0x000000ffff00a224 */ /* 0x000fe200078e0a00 */
[----:B------:R-:W-:Y:S01]  /*8160*/  ISETP.GE.AND P2, PT, R6, RZ, PT ;  /* 0x000000ff0600720c */ /* 0x000fe20003f46270 */
[----:B------:R-:W-:Y:S02]  /*8170*/  IMAD.MOV R6, RZ, RZ, -R2 ;  /* 0x000000ffff067224 */ /* 0x000fe400078e0a02 */
[----:B------:R-:W-:Y:S01]  /*8180*/  VIADD R2, R26, 0x70 ;  /* 0x000000701a027836 */ /* 0x000fe20000000000 */
[----:B------:R0:W-:Y:S01]  /*8190*/  STL [R1+0x1bc], R0 ;  /* 0x0001bc0001007387 */ /* 0x0001e20000100800 */
[----:B------:R-:W-:-:S02]  /*81a0*/  IMAD R12, R4, R6, R12 ;  /* 0x00000006040c7224 */ /* 0x000fc400078e020c */
[--C-:B------:R-:W-:Y:S01]  /*81b0*/  @!P6 IMAD.IADD R14, R14, 0x1, -R4.reuse ;  /* 0x000000010e0ee824 */ /* 0x100fe200078e0a04 */
[----:B------:R-:W-:Y:S01]  /*81c0*/  IABS R6, R2 ;  /* 0x0000000200067213 */ /* 0x000fe20000000000 */
[----:B------:R-:W-:Y:S02]  /*81d0*/  IMAD R5, R4, R3, R5 ;  /* 0x0000000304057224 */ /* 0x000fe400078e0205 */
[----:B------:R-:W-:Y:S01]  /*81e0*/  @!P4 IMAD.IADD R16, R16, 0x1, -R4 ;  /* 0x000000011010c824 */ /* 0x000fe200078e0a04 */
[----:B------:R-:W-:Y:S01]  /*81f0*/  ISETP.GT.U32.AND P6, PT, R4, R14, PT ;  /* 0x0000000e0400720c */ /* 0x000fe20003fc4070 */
[----:B------:R-:W-:Y:S01]  /*8200*/  VIADD R10, R26, 0x6e ;  /* 0x0000006e1a0a7836 */ /* 0x000fe20000000000 */
[----:B------:R-:W-:Y:S01]  /*8210*/  ISETP.GT.U32.AND P4, PT, R4, R5, PT ;  /* 0x000000050400720c */ /* 0x000fe20003f84070 */
[----:B0-----:R-:W-:Y:S02]  /*8220*/  IMAD.MOV.U32 R0, RZ, RZ, R13 ;  /* 0x000000ffff007224 */ /* 0x001fe400078e000d */
[----:B------:R-:W-:Y:S01]  /*8230*/  IMAD.HI.U32 R13, R8, R6, RZ ;  /* 0x00000006080d7227 */ /* 0x000fe200078e00ff */
[----:B------:R-:W-:-:S03]  /*8240*/  IABS R11, R10 ;  /* 0x0000000a000b7213 */ /* 0x000fc60000000000 */
[----:B------:R-:W-:Y:S01]  /*8250*/  @!P5 IMAD.MOV R0, RZ, RZ, -R0 ;  /* 0x000000ffff00d224 */ /* 0x000fe200078e0a00 */
[----:B------:R-:W-:Y:S01]  /*8260*/  ISETP.GT.U32.AND P5, PT, R4, R12, PT ;  /* 0x0000000c0400720c */ /* 0x000fe20003fa4070 */
[----:B------:R-:W-:Y:S02]  /*8270*/  IMAD.MOV R13, RZ, RZ, -R13 ;  /* 0x000000ffff0d7224 */ /* 0x000fe400078e0a0d */
[--C-:B------:R-:W-:Y:S01]  /*8280*/  @!P6 IMAD.IADD R14, R14, 0x1, -R4.reuse ;  /* 0x000000010e0ee824 */ /* 0x100fe200078e0a04 */
[----:B------:R0:W-:Y:S01]  /*8290*/  STL [R1+0x1b8], R0 ;  /* 0x0001b80001007387 */ /* 0x0001e20000100800 */
[----:B------:R-:W-:Y:S02]  /*82a0*/  @!P4 IMAD.IADD R5, R5, 0x1, -R4 ;  /* 0x000000010505c824 */ /* 0x000fe400078e0a04 */
[C---:B------:R-:W-:Y:S02]  /*82b0*/  VIADD R15, R26.reuse, 0x6f ;  /* 0x0000006f1a0f7836 */ /* 0x040fe40000000000 */
[----:B------:R-:W-:Y:S01]  /*82c0*/  VIADD R3, R26, 0x6d ;  /* 0x0000006d1a037836 */ /* 0x000fe20000000000 */
[----:B------:R-:W-:-:S02]  /*82d0*/  ISETP.GT.U32.AND P4, PT, R4, R5, PT ;  /* 0x000000050400720c */ /* 0x000fc40003f84070 */
[----:B------:R-:W-:Y:S01]  /*82e0*/  IABS R17, R15 ;  /* 0x0000000f00117213 */ /* 0x000fe20000000000 */
[----:B------:R-:W-:Y:S01]  /*82f0*/  @!P5 IMAD.IADD R12, R12, 0x1, -R4 ;  /* 0x000000010c0cd824 */ /* 0x000fe200078e0a04 */
[----:B------:R-:W-:Y:S01]  /*8300*/  IABS R9, R3 ;  /* 0x0000000300097213 */ /* 0x000fe20000000000 */
[----:B0-----:R-:W-:Y:S02]  /*8310*/  IMAD.MOV.U32 R0, RZ, RZ, R16 ;  /* 0x000000ffff007224 */ /* 0x001fe400078e0010 */
[----:B------:R-:W-:Y:S01]  /*8320*/  IMAD.HI.U32 R16, R8, R17, RZ ;  /* 0x0000001108107227 */ /* 0x000fe200078e00ff */
[----:B------:R-:W-:-:S03]  /*8330*/  ISETP.GT.U32.AND P5, PT, R4, R12, PT ;  /* 0x0000000c0400720c */ /* 0x000fc60003fa4070 */
[----:B------:R-:W-:Y:S01]  /*8340*/  @!P3 IMAD.MOV R0, RZ, RZ, -R0 ;  /* 0x000000ffff00b224 */ /* 0x000fe200078e0a00 */
[----:B------:R-:W-:Y:S01]  /*8350*/  ISETP.GE.AND P3, PT, R2, RZ, PT ;  /* 0x000000ff0200720c */ /* 0x000fe20003f66270 */
[----:B------:R-:W-:Y:S02]  /*8360*/  IMAD R2, R4, R13, R6 ;  /* 0x0000000d04027224 */ /* 0x000fe400078e0206 */
[----:B------:R-:W-:Y:S01]  /*8370*/  IMAD.HI.U32 R6, R8, R11, RZ ;  /* 0x0000000b08067227 */ /* 0x000fe200078e00ff */
[----:B------:R0:W-:Y:S02]  /*8380*/  STL [R1+0x1b4], R0 ;  /* 0x0001b40001007387 */ /* 0x0001e40000100800 */
[----:B------:R-:W-:Y:S01]  /*8390*/  ISETP.GT.U32.AND P6, PT, R4, R2, PT ;  /* 0x000000020400720c */ /* 0x000fe20003fc4070 */
[----:B------:R-:W-:Y:S02]  /*83a0*/  IMAD.MOV R6, RZ, RZ, -R6 ;  /* 0x000000ffff067224 */ /* 0x000fe400078e0a06 */
[----:B------:R-:W-:-:S04]  /*83b0*/  IMAD.HI.U32 R13, R8, R9, RZ ;  /* 0x00000009080d7227 */ /* 0x000fc800078e00ff */
[----:B------:R-:W-:Y:S02]  /*83c0*/  IMAD.MOV R16, RZ, RZ, -R16 ;  /* 0x000000ffff107224 */ /* 0x000fe400078e0a10 */
[----:B0-----:R-:W-:Y:S02]  /*83d0*/  IMAD.MOV.U32 R0, RZ, RZ, R14 ;  /* 0x000000ffff007224 */ /* 0x001fe400078e000e */
[----:B------:R-:W-:Y:S02]  /*83e0*/  IMAD R11, R4, R6, R11 ;  /* 0x00000006040b7224 */ /* 0x000fe400078e020b */
[----:B------:R-:W-:Y:S02]  /*83f0*/  @!P6 IMAD.IADD R2, R2, 0x1, -R4 ;  /* 0x000000010202e824 */ /* 0x000fe400078e0a04 */
[----:B------:R-:W-:Y:S02]  /*8400*/  IMAD.MOV R13, RZ, RZ, -R13 ;  /* 0x000000ffff0d7224 */ /* 0x000fe400078e0a0d */
[----:B------:R-:W-:Y:S01]  /*8410*/  VIADD R6, R26, 0x6c ;  /* 0x0000006c1a067836 */ /* 0x000fe20000000000 */
[----:B------:R-:W-:Y:S01]  /*8420*/  ISETP.GT.U32.AND P6, PT, R4, R2, PT ;  /* 0x000000020400720c */ /* 0x000fe20003fc4070 */
[----:B------:R-:W-:-:S02]  /*8430*/  @!P0 IMAD.MOV R0, RZ, RZ, -R0 ;  /* 0x000000ffff008224 */ /* 0x000fc400078e0a00 */
[--C-:B------:R-:W-:Y:S01]  /*8440*/  @!P4 IMAD.IADD R5, R5, 0x1, -R4.reuse ;  /* 0x000000010505c824 */ /* 0x100fe200078e0a04 */
[----:B------:R-:W-:Y:S01]  /*8450*/  ISETP.GE.AND P4, PT, R15, RZ, PT ;  /* 0x000000ff0f00720c */ /* 0x000fe20003f86270 */
[----:B------:R-:W-:Y:S01]  /*8460*/  IMAD R17, R4, R16, R17 ;  /* 0x0000001004117224 */ /* 0x000fe200078e0211 */
[----:B------:R0:W-:Y:S01]  /*8470*/  STL [R1+0x1b0], R0 ;  /* 0x0001b00001007387 */ /* 0x0001e20000100800 */
[--C-:B------:R-:W-:Y:S01]  /*8480*/  @!P5 IMAD.IADD R12, R12, 0x1, -R4.reuse ;  /* 0x000000010c0cd824 */ /* 0x100fe200078e0a04 */
[C---:B------:R-:W-:Y:S01]  /*8490*/  ISETP.GT.U32.AND P5, PT, R4.reuse, R11, PT ;  /* 0x0000000b0400720c */ /* 0x040fe20003fa4070 */
[C---:B------:R-:W-:Y:S01]  /*84a0*/  IMAD R9, R4.reuse, R13, R9 ;  /* 0x0000000d04097224 */ /* 0x040fe200078e0209 */
[----:B------:R-:W-:Y:S01]  /*84b0*/  IABS R13, R6 ;  /* 0x00000006000d7213 */ /* 0x000fe20000000000 */
[----:B------:R-:W-:Y:S01]  /*84c0*/  IMAD.MOV.U32 R14, RZ, RZ, R5 ;  /* 0x000000ffff0e7224 */ /* 0x000fe200078e0005 */
[----:B------:R-:W-:Y:S01]  /*84d0*/  ISETP.GT.U32.AND P0, PT, R4, R17, PT ;  /* 0x000000110400720c */ /* 0x000fe20003f04070 */
[----:B------:R-:W-:Y:S01]  /*84e0*/  @!P6 IMAD.IADD R2, R2, 0x1, -R4 ;  /* 0x000000010202e824 */ /* 0x000fe200078e0a04 */
[----:B------:R-:W-:Y:S01]  /*84f0*/  ISETP.GE.AND P6, PT, R3, RZ, PT ;  /* 0x000000ff0300720c */ /* 0x000fe20003fc6270 */
[----:B------:R-:W-:-:S02]  /*8500*/  IMAD.MOV.U32 R5, RZ, RZ, R13 ;  /* 0x000000ffff057224 */ /* 0x000fc400078e000d */
[----:B0-----:R-:W-:Y:S02]  /*8510*/  IMAD.MOV.U32 R0, RZ, RZ, R12 ;  /* 0x000000ffff007224 */ /* 0x001fe400078e000c */
[----:B------:R-:W-:Y:S01]  /*8520*/  @!P1 IMAD.MOV R14, RZ, RZ, -R14 ;  /* 0x000000ffff0e9224 */ /* 0x000fe200078e0a0e */
[----:B------:R-:W-:Y:S01]  /*8530*/  ISETP.GE.AND P1, PT, R10, RZ, PT ;  /* 0x000000ff0a00720c */ /* 0x000fe20003f26270 */
[----:B------:R-:W-:Y:S01]  /*8540*/  @!P2 IMAD.MOV R0, RZ, RZ, -R0 ;  /* 0x000000ffff00a224 */ /* 0x000fe200078e0a00 */
[----:B------:R-:W-:Y:S01]  /*8550*/  ISETP.GT.U32.AND P2, PT, R4, R9, PT ;  /* 0x000000090400720c */ /* 0x000fe20003f44070 */
[----:B------:R-:W-:Y:S01]  /*8560*/  VIADD R10, R26, 0x6b ;  /* 0x0000006b1a0a7836 */ /* 0x000fe20000000000 */
[----:B------:R-:W-:Y:S01]  /*8570*/  STL [R1+0x1ac], R14 ;  /* 0x0001ac0e01007387 */ /* 0x000fe20000100800 */
[----:B------:R-:W-:-:S03]  /*8580*/  IMAD.HI.U32 R12, R8, R5, RZ ;  /* 0x00000005080c7227 */ /* 0x000fc600078e00ff */
[----:B------:R0:W-:Y:S01]  /*8590*/  STL [R1+0x1a8], R0 ;  /* 0x0001a80001007387 */ /* 0x0001e20000100800 */
[----:B------:R-:W-:Y:S01]  /*85a0*/  @!P5 IMAD.IADD R11, R11, 0x1, -R4 ;  /* 0x000000010b0bd824 */ /* 0x000fe200078e0a04 */
[----:B------:R-:W-:Y:S01]  /*85b0*/  IABS R16, R10 ;  /* 0x0000000a00107213 */ /* 0x000fe20000000000 */
[----:B------:R-:W-:Y:S02]  /*85c0*/  IMAD.MOV R12, RZ, RZ, -R12 ;  /* 0x000000ffff0c7224 */ /* 0x000fe400078e0a0c */
[----:B------:R-:W-:Y:S01]  /*85d0*/  @!P0 IMAD.IADD R17, R17, 0x1, -R4 ;  /* 0x0000000111118824 */ /* 0x000fe200078e0a04 */
[----:B------:R-:W-:Y:S01]  /*85e0*/  ISETP.GE.AND P0, PT, R6, RZ, PT ;  /* 0x000000ff0600720c */ /* 0x000fe20003f06270 */
[----:B------:R-:W-:Y:S02]  /*85f0*/  IMAD R5, R4, R12, R5 ;  /* 0x0000000c04057224 */ /* 0x000fe400078e0205 */
[----:B------:R-:W-:Y:S01]  /*8600*/  IMAD.HI.U32 R12, R8, R16, RZ ;  /* 0x00000010080c7227 */ /* 0x000fe200078e00ff */
[----:B------:R-:W-:-:S03]  /*8610*/  ISETP.GT.U32.AND P5, PT, R4, R17, PT ;  /* 0x000000110400720c */ /* 0x000fc60003fa4070 */
[----:B0-----:R-:W-:Y:S02]  /*8620*/  IMAD.MOV.U32 R0, RZ, RZ, R2 ;  /* 0x000000ffff007224 */ /* 0x001fe400078e0002 */
[----:B------:R-:W-:Y:S02]  /*8630*/  @!P2 IMAD.IADD R9, R9, 0x1, -R4 ;  /* 0x000000010909a824 */ /* 0x000fe400078e0a04 */
[----:B------:R-:W-:Y:S01]  /*8640*/  @!P3 IMAD.MOV R0, RZ, RZ, -R0 ;  /* 0x000000ffff00b224 */ /* 0x000fe200078e0a00 */
[C---:B------:R-:W-:Y:S01]  /*8650*/  ISETP.GT.U32.AND P3, PT, R4.reuse, R11, PT ;  /* 0x0000000b0400720c */ /* 0x040fe20003f64070 */
[----:B------:R-:W-:Y:S01]  /*8660*/  IMAD.MOV R12, RZ, RZ, -R12 ;  /* 0x000000ffff0c7224 */ /* 0x000fe200078e0a0c */
[----:B------:R-:W-:Y:S01]  /*8670*/  ISETP.GT.U32.AND P2, PT, R4, R9, PT ;  /* 0x000000090400720c */ /* 0x000fe20003f44070 */
[----:B------:R-:W-:Y:S01]  /*8680*/  VIADD R6, R26, 0x6a ;  /* 0x0000006a1a067836 */ /* 0x000fe20000000000 */
[----:B------:R0:W-:Y:S01]  /*8690*/  STL [R1+0x1a4], R0 ;  /* 0x0001a40001007387 */ /* 0x0001e20000100800 */
[----:B------:R-:W-:-:S02]  /*86a0*/  IMAD R16, R4, R12, R16 ;  /* 0x0000000c04107224 */ /* 0x000fc400078e0210 */
[----:B------:R-:W-:Y:S01]  /*86b0*/  VIADD R3, R26, 0x69 ;  /* 0x000000691a037836 */ /* 0x000fe20000000000 */
[----:B------:R-:W-:Y:S01]  /*86c0*/  IABS R15, R6 ;  /* 0x00000006000f7213 */ /* 0x000fe20000000000 */
[--C-:B------:R-:W-:Y:S01]  /*86d0*/  @!P5 IMAD.IADD R17, R17, 0x1, -R4.reuse ;  /* 0x000000011111d824 */ /* 0x100fe200078e0a04 */
[----:B------:R-:W-:Y:S01]  /*86e0*/  ISETP.GT.U32.AND P5, PT, R4, R5, PT ;  /* 0x000000050400720c */ /* 0x000fe20003fa4070 */
[----:B------:R-:W-:Y:S01]  /*86f0*/  VIADD R2, R26, 0x68 ;  /* 0x000000681a027836 */ /* 0x000fe20000000000 */
[----:B------:R-:W-:Y:S01]  /*8700*/  IABS R14, R3 ;  /* 0x00000003000e7213 */ /* 0x000fe20000000000 */
[----:B------:R-:W-:Y:S01]  /*8710*/  @!P3 IMAD.IADD R11, R11, 0x1, -R4 ;  /* 0x000000010b0bb824 */ /* 0x000fe200078e0a04 */
[----:B------:R-:W-:Y:S01]  /*8720*/  ISETP.GT.U32.AND P3, PT, R4, R16, PT ;  /* 0x000000100400720c */ /* 0x000fe20003f64070 */
[----:B------:R-:W-:Y:S01]  /*8730*/  IMAD.HI.U32 R12, R8, R15, RZ ;  /* 0x0000000f080c7227 */ /* 0x000fe200078e00ff */
[----:B------:R-:W-:-:S03]  /*8740*/  IABS R13, R2 ;  /* 0x00000002000d7213 */ /* 0x000fc60000000000 */
[----:B------:R-:W-:Y:S01]  /*8750*/  @!P2 IMAD.IADD R9, R9, 0x1, -R4 ;  /* 0x000000010909a824 */ /* 0x000fe200078e0a04 */
[----:B------:R-:W-:Y:S01]  /*8760*/  ISETP.GE.AND P2, PT, R10, RZ, PT ;  /* 0x000000ff0a00720c */ /* 0x000fe20003f46270 */
[----:B0-----:R-:W-:Y:S02]  /*8770*/  IMAD.MOV.U32 R0, RZ, RZ, R17 ;  /* 0x000000ffff007224 */ /* 0x001fe400078e0011 */
[----:B------:R-:W-:-:S04]  /*8780*/  IMAD.HI.U32 R10, R8, R14, RZ ;  /* 0x0000000e080a7227 */ /* 0x000fc800078e00ff */
[----:B------:R-:W-:Y:S02]  /*8790*/  IMAD.MOV R12, RZ, RZ, -R12 ;  /* 0x000000ffff0c7224 */ /* 0x000fe400078e0a0c */
[----:B------:R-:W-:Y:S02]  /*87a0*/  @!P4 IMAD.MOV R0, RZ, RZ, -R0 ;  /* 0x000000ffff00c224 */ /* 0x000fe400078e0a00 */
[----:B------:R-:W-:Y:S02]  /*87b0*/  IMAD.MOV R10, RZ, RZ, -R10 ;  /* 0x000000ffff0a7224 */ /* 0x000fe400078e0a0a */
[--C-:B------:R-:W-:Y:S01]  /*87c0*/  @!P3 IMAD.IADD R16, R16, 0x1, -R4.reuse ;  /* 0x000000011010b824 */ /* 0x100fe200078e0a04 */
[----:B------:R0:W-:Y:S01]  /*87d0*/  STL [R1+0x1a0], R0 ;  /* 0x0001a00001007387 */ /* 0x0001e20000100800 */
[----:B------:R-:W-:Y:S02]  /*87e0*/  IMAD R15, R4, R12, R15 ;  /* 0x0000000c040f7224 */ /* 0x000fe400078e020f */
[----:B------:R-:W-:Y:S01]  /*87f0*/  @!P5 IMAD.IADD R5, R5, 0x1, -R4 ;  /* 0x000000010505d824 */ /* 0x000fe200078e0a04 */
[----:B------:R-:W-:Y:S01]  /*8800*/  ISETP.GE.AND P5, PT, R6, RZ, PT ;  /* 0x000000ff0600720c */ /* 0x000fe20003fa6270 */
[C---:B------:R-:W-:Y:S01]  /*8810*/  IMAD R14, R4.reuse, R10, R14 ;  /* 0x0000000a040e7224 */ /* 0x040fe200078e020e */
[C---:B------:R-:W-:Y:S01]  /*8820*/  ISETP.GT.U32.AND P4, PT, R4.reuse, R16, PT ;  /* 0x000000100400720c */ /* 0x040fe20003f84070 */
[----:B------:R-:W-:Y:S01]  /*8830*/  @!P1 IMAD.MOV R11, RZ, RZ, -R11 ;  /* 0x000000ffff0b9224 */ /* 0x000fe200078e0a0b */
[----:B------:R-:W-:Y:S01]  /*8840*/  ISETP.GT.U32.AND P1, PT, R4, R15, PT ;  /* 0x0000000f0400720c */ /* 0x000fe20003f24070 */
[----:B------:R-:W-:Y:S01]  /*8850*/  IMAD.HI.U32 R6, R8, R13, RZ ;  /* 0x0000000d08067227 */ /* 0x000fe200078e00ff */
[----:B------:R-:W-:-:S02]  /*8860*/  ISETP.GT.U32.AND P3, PT, R4, R5, PT ;  /* 0x000000050400720c */ /* 0x000fc40003f64070 */
[----:B------:R1:W-:Y:S01]  /*8870*/  STL [R1+0x19c], R11 ;  /* 0x00019c0b01007387 */ /* 0x0003e20000100800 */
[----:B0-----:R-:W-:Y:S02]  /*8880*/  IMAD.MOV.U32 R0, RZ, RZ, R9 ;  /* 0x000000ffff007224 */ /* 0x001fe400078e0009 */
[----:B------:R-:W-:Y:S02]  /*8890*/  IMAD.MOV R6, RZ, RZ, -R6 ;  /* 0x000000ffff067224 */ /* 0x000fe400078e0a06 */
[----:B------:R-:W-:Y:S01]  /*88a0*/  @!P6 IMAD.MOV R0, RZ, RZ, -R0 ;  /* 0x000000ffff00e224 */ /* 0x000fe200078e0a00 */
[C---:B------:R-:W-:Y:S01]  /*88b0*/  ISETP.GT.U32.AND P6, PT, R4.reuse, R14, PT ;  /* 0x0000000e0400720c */ /* 0x040fe20003fc4070 */
[----:B------:R-:W-:Y:S02]  /*88c0*/  IMAD R13, R4, R6, R13 ;  /* 0x00000006040d7224 */ /* 0x000fe400078e020d */
[----:B------:R-:W-:Y:S01]  /*88d0*/  VIADD R12, R26, 0x67 ;  /* 0x000000671a0c7836 */ /* 0x000fe20000000000 */
[----:B------:R0:W-:Y:S01]  /*88e0*/  STL [R1+0x198], R0 ;  /* 0x0001980001007387 */ /* 0x0001e20000100800 */
[--C-:B------:R-:W-:Y:S01]  /*88f0*/  @!P4 IMAD.IADD R16, R16, 0x1, -R4.reuse ;  /* 0x000000011010c824 */ /* 0x100fe200078e0a04 */
[----:B------:R-:W-:Y:S01]  /*8900*/  ISETP.GT.U32.AND P4, PT, R4, R13, PT ;  /* 0x0000000d0400720c */ /* 0x000fe20003f84070 */
[--C-:B------:R-:W-:Y:S01]  /*8910*/  @!P1 IMAD.IADD R15, R15, 0x1, -R4.reuse ;  /* 0x000000010f0f9824 */ /* 0x100fe200078e0a04 */
[----:B------:R-:W-:Y:S01]  /*8920*/  IABS R6, R12 ;  /* 0x0000000c00067213 */ /* 0x000fe20000000000 */
[--C-:B------:R-:W-:Y:S01]  /*8930*/  @!P3 IMAD.IADD R5, R5, 0x1, -R4.reuse ;  /* 0x000000010505b824 */ /* 0x100fe200078e0a04 */
[----:B------:R-:W-:Y:S01]  /*8940*/  ISETP.GE.AND P3, PT, R3, RZ, PT ;  /* 0x000000ff0300720c */ /* 0x000fe20003f66270 */
[----:B------:R-:W-:Y:S01]  /*8950*/  VIADD R9, R26, 0x66 ;  /* 0x000000661a097836 */ /* 0x000fe20000000000 */
[----:B------:R-:W-:Y:S01]  /*8960*/  ISETP.GE.AND P1, PT, R2, RZ, PT ;  /* 0x000000ff0200720c */ /* 0x000fe20003f26270 */
[----:B------:R-:W-:Y:S01]  /*8970*/  @!P6 IMAD.IADD R14, R14, 0x1, -R4 ;  /* 0x000000010e0ee824 */ /* 0x000fe200078e0a04 */
[----:B------:R-:W-:Y:S01]  /*8980*/  ISETP.GT.U32.AND P6, PT, R4, R15, PT ;  /* 0x0000000f0400720c */ /* 0x000fe20003fc4070 */
[----:B------:R-:W-:Y:S01]  /*8990*/  IMAD.HI.U32 R3, R8, R6, RZ ;  /* 0x0000000608037227 */ /* 0x000fe200078e00ff */
[----:B-1----:R-:W-:-:S03]  /*89a0*/  IABS R11, R9 ;  /* 0x00000009000b7213 */ /* 0x002fc60000000000 */
[----:B------:R-:W-:Y:S02]  /*89b0*/  IMAD.MOV R3, RZ, RZ, -R3 ;  /* 0x000000ffff037224 */ /* 0x000fe400078e0a03 */
[----:B------:R-:W-:Y:S01]  /*89c0*/  @!P4 IMAD.IADD R13, R13, 0x1, -R4 ;  /* 0x000000010d0dc824 */ /* 0x000fe200078e0a04 */
[C---:B------:R-:W-:Y:S01]  /*89d0*/  ISETP.GT.U32.AND P4, PT, R4.reuse, R14, PT ;  /* 0x0000000e0400720c */ /* 0x040fe20003f84070 */
[----:B------:R-:W-:Y:S02]  /*89e0*/  IMAD R6, R4, R3, R6 ;  /* 0x0000000304067224 */ /* 0x000fe400078e0206 */
[----:B0-----:R-:W-:Y:S02]  /*89f0*/  IMAD.MOV.U32 R0, RZ, RZ, R5 ;  /* 0x000000ffff007224 */ /* 0x001fe400078e0005 */
[----:B------:R-:W-:-:S04]  /*8a00*/  IMAD.HI.U32 R5, R8, R11, RZ ;  /* 0x0000000b08057227 */ /* 0x000fc800078e00ff */
[----:B------:R-:W-:Y:S01]  /*8a10*/  @!P6 IMAD.IADD R15, R15, 0x1, -R4 ;  /* 0x000000010f0fe824 */ /* 0x000fe200078e0a04 */
[C---:B------:R-:W-:Y:S01]  /*8a20*/  ISETP.GT.U32.AND P6, PT, R4.reuse, R6, PT ;  /* 0x000000060400720c */ /* 0x040fe20003fc4070 */
[----:B------:R-:W-:Y:S02]  /*8a30*/  IMAD.MOV R5, RZ, RZ, -R5 ;  /* 0x000000ffff057224 */ /* 0x000fe400078e0a05 */
[----:B------:R-:W-:Y:S01]  /*8a40*/  @!P0 IMAD.MOV R0, RZ, RZ, -R0 ;  /* 0x000000ffff008224 */ /* 0x000fe200078e0a00 */
[----:B------:R-:W-:Y:S01]  /*8a50*/  ISETP.GT.U32.AND P0, PT, R4, R13, PT ;  /* 0x0000000d0400720c */ /* 0x000fe20003f04070 */
[----:B------:R-:W-:Y:S02]  /*8a60*/  VIADD R2, R26, 0x65 ;  /* 0x000000651a027836 */ /* 0x000fe40000000000 */
[----:B------:R-:W-:Y:S01]  /*8a70*/  IMAD R11, R4, R5, R11 ;  /* 0x00000005040b7224 */ /* 0x000fe200078e020b */
[----:B------:R0:W-:Y:S01]  /*8a80*/  STL [R1+0x194], R0 ;  /* 0x0001940001007387 */ /* 0x0001e20000100800 */
[----:B------:R-:W-:Y:S01]  /*8a90*/  VIADD R3, R26, 0x64 ;  /* 0x000000641a037836 */ /* 0x000fe20000000000 */
[----:B------:R-:W-:Y:S01]  /*8aa0*/  IABS R17, R2 ;  /* 0x0000000200117213 */ /* 0x000fe20000000000 */
[--C-:B------:R-:W-:Y:S01]  /*8ab0*/  @!P4 IMAD.IADD R14, R14, 0x1, -R4.reuse ;  /* 0x000000010e0ec824 */ /* 0x100fe200078e0a04 */
[----:B------:R-:W-:Y:S01]  /*8ac0*/  ISETP.GT.U32.AND P4, PT, R4, R11, PT ;  /* 0x0000000b0400720c */ /* 0x000fe20003f84070 */
[----:B------:R-:W-:Y:S01]  /*8ad0*/  @!P6 IMAD.IADD R6, R6, 0x1, -R4 ;  /* 0x000000010606e824 */ /* 0x000fe200078e0a04 */
[----:B------:R-:W-:Y:S01]  /*8ae0*/  IABS R10, R3 ;  /* 0x00000003000a7213 */ /* 0x000fe20000000000 */
[----:B------:R-:W-:Y:S01]  /*8af0*/  IMAD.HI.U32 R18, R8, R17, RZ ;  /* 0x0000001108127227 */ /* 0x000fe200078e00ff */
[----:B------:R-:W-:-:S03]  /*8b00*/  ISETP.GE.AND P6, PT, R9, RZ, PT ;  /* 0x000000ff0900720c */ /* 0x000fc60003fc6270 */
[----:B0-----:R-:W-:Y:S02]  /*8b10*/  IMAD.MOV.U32 R0, RZ, RZ, R15 ;  /* 0x000000ffff007224 */ /* 0x001fe400078e000f */
[----:B------:R-:W-:Y:S01]  /*8b20*/  @!P0 IMAD.IADD R13, R13, 0x1, -R4 ;  /* 0x000000010d0d8824 */ /* 0x000fe200078e0a04 */
[----:B------:R-:W-:Y:S01]  /*8b30*/  ISETP.GE.AND P0, PT, R12, RZ, PT ;  /* 0x000000ff0c00720c */ /* 0x000fe20003f06270 */
[----:B------:R-:W-:Y:S01]  /*8b40*/  @!P2 IMAD.MOV R16, RZ, RZ, -R16 ;  /* 0x000000ffff10a224 */ /* 0x000fe200078e0a10 */
[----:B------:R-:W-:Y:S01]  /*8b50*/  ISETP.GT.U32.AND P2, PT, R4, R6, PT ;  /* 0x000000060400720c */ /* 0x000fe20003f44070 */
[----:B------:R-:W-:Y:S02]  /*8b60*/  IMAD.MOV R18, RZ, RZ, -R18 ;  /* 0x000000ffff127224 */ /* 0x000fe400078e0a12 */
[----:B------:R-:W-:Y:S01]  /*8b70*/  IMAD.HI.U32 R12, R8, R10, RZ ;  /* 0x0000000a080c7227 */ /* 0x000fe200078e00ff */
[----:B------:R-:W-:Y:S03]  /*8b80*/  STL [R1+0x190], R16 ;  /* 0x0001901001007387 */ /* 0x000fe60000100800 */
[----:B------:R-:W-:-:S02]  /*8b90*/  @!P5 IMAD.MOV R0, RZ, RZ, -R0 ;  /* 0x000000ffff00d224 */ /* 0x000fc400078e0a00 */
[C---:B------:R-:W-:Y:S02]  /*8ba0*/  IMAD R9, R4.reuse, R18, R17 ;  /* 0x0000001204097224 */ /* 0x040fe400078e0211 */
[----:B------:R-:W-:Y:S01]  /*8bb0*/  IMAD.MOV R12, RZ, RZ, -R12 ;  /* 0x000000ffff0c7224 */ /* 0x000fe200078e0a0c */
[----:B------:R0:W-:Y:S01]  /*8bc0*/  STL [R1+0x18c], R0 ;  /* 0x00018c0001007387 */ /* 0x0001e20000100800 */
[----:B------:R-:W-:Y:S01]  /*8bd0*/  @!P4 IMAD.IADD R11, R11, 0x1, -R4 ;  /* 0x000000010b0bc824 */ /* 0x000fe200078e0a04 */
[----:B------:R-:W-:Y:S01]  /*8be0*/  ISETP.GT.U32.AND P5, PT, R4, R9, PT ;  /* 0x000000090400720c */ /* 0x000fe20003fa4070 */
[----:B------:R-:W-:Y:S01]  /*8bf0*/  @!P3 IMAD.MOV R14, RZ, RZ, -R14 ;  /* 0x000000ffff0eb224 */ /* 0x000fe200078e0a0e */
[----:B------:R-:W-:Y:S01]  /*8c00*/  ISETP.GE.AND P3, PT, R2, RZ, PT ;  /* 0x000000ff0200720c */ /* 0x000fe20003f66270 */
[----:B------:R-:W-:Y:S01]  /*8c10*/  VIADD R5, R26, 0x63 ;  /* 0x000000631a057836 */ /* 0x000fe20000000000 */
[C---:B------:R-:W-:Y:S01]  /*8c20*/  ISETP.GT.U32.AND P4, PT, R4.reuse, R11, PT ;  /* 0x0000000b0400720c */ /* 0x040fe20003f84070 */
[----:B------:R-:W-:Y:S01]  /*8c30*/  IMAD R2, R4, R12, R10 ;  /* 0x0000000c04027224 */ /* 0x000fe200078e020a */
[----:B------:R1:W-:Y:S01]  /*8c40*/  STL [R1+0x188], R14 ;  /* 0x0001880e01007387 */ /* 0x0003e20000100800 */
[----:B------:R-:W-:Y:S01]  /*8c50*/  @!P2 IMAD.IADD R6, R6, 0x1, -R4 ;  /* 0x000000010606a824 */ /* 0x000fe200078e0a04 */
[----:B------:R-:W-:Y:S01]  /*8c60*/  IABS R19, R5 ;  /* 0x0000000500137213 */ /* 0x000fe20000000000 */
[----:B0-----:R-:W-:Y:S01]  /*8c70*/  IMAD.MOV.U32 R0, RZ, RZ, R13 ;  /* 0x000000ffff007224 */ /* 0x001fe200078e000d */
[----:B------:R-:W-:Y:S01]  /*8c80*/  ISETP.GT.U32.AND P2, PT, R4, R2, PT ;  /* 0x000000020400720c */ /* 0x000fe20003f44070 */
[----:B------:R-:W-:-:S02]  /*8c90*/  VIADD R10, R26, 0x60 ;  /* 0x000000601a0a7836 */ /* 0x000fc40000000000 */
[----:B------:R-:W-:Y:S01]  /*8ca0*/  @!P1 IMAD.MOV R0, RZ, RZ, -R0 ;  /* 0x000000ffff009224 */ /* 0x000fe200078e0a00 */
[----:B------:R-:W-:Y:S01]  /*8cb0*/  ISETP.GE.AND P1, PT, R3, RZ, PT ;  /* 0x000000ff0300720c */ /* 0x000fe20003f26270 */
[----:B------:R-:W-:Y:S01]  /*8cc0*/  IMAD.HI.U32 R13, R8, R19, RZ ;  /* 0x00000013080d7227 */ /* 0x000fe200078e00ff */
[----:B-1----:R-:W-:Y:S02]  /*8cd0*/  IABS R14, R10 ;  /* 0x0000000a000e7213 */ /* 0x002fe40000000000 */
[----:B------:R0:W-:Y:S01]  /*8ce0*/  STL [R1+0x184], R0 ;  /* 0x0001840001007387 */ /* 0x0001e20000100800 */
[----:B------:R-:W-:Y:S02]  /*8cf0*/  IMAD.MOV R13, RZ, RZ, -R13 ;  /* 0x000000ffff0d7224 */ /* 0x000fe400078e0a0d */
[--C-:B------:R-:W-:Y:S01]  /*8d00*/  @!P4 IMAD.IADD R11, R11, 0x1, -R4.reuse ;  /* 0x000000010b0bc824 */ /* 0x100fe200078e0a04 */
[----:B------:R-:W-:Y:S01]  /*8d10*/  ISETP.GE.AND P4, PT, R5, RZ, PT ;  /* 0x000000ff0500720c */ /* 0x000fe20003f86270 */
[----:B------:R-:W-:-:S02]  /*8d20*/  @!P5 IMAD.IADD R9, R9, 0x1, -R4 ;  /* 0x000000010909d824 */ /* 0x000fc400078e0a04 */
[----:B------:R-:W-:Y:S02]  /*8d30*/  IMAD R19, R4, R13, R19 ;  /* 0x0000000d04137224 */ /* 0x000fe400078e0213 */
[----:B------:R-:W-:Y:S01]  /*8d40*/  @!P2 IMAD.IADD R2, R2, 0x1, -R4 ;  /* 0x000000010202a824 */ /* 0x000fe200078e0a04 */
[----:B------:R-:W-:Y:S01]  /*8d50*/  ISETP.GT.U32.AND P2, PT, R4, R9, PT ;  /* 0x000000090400720c */ /* 0x000fe20003f44070 */
[----:B0-----:R-:W-:Y:S02]  /*8d60*/  IMAD.MOV.U32 R0, RZ, RZ, R6 ;  /* 0x000000ffff007224 */ /* 0x001fe400078e0006 */
[----:B------:R-:W-:Y:S02]  /*8d70*/  VIADD R3, R26, 0x62 ;  /* 0x000000621a037836 */ /* 0x000fe40000000000 */
[----:B------:R-:W-:Y:S01]  /*8d80*/  @!P0 IMAD.MOV R0, RZ, RZ, -R0 ;  /* 0x000000ffff008224 */ /* 0x000fe200078e0a00 */
[----:B------:R-:W-:Y:S01]  /*8d90*/  ISETP.GT.U32.AND P0, PT, R4, R2, PT ;  /* 0x000000020400720c */ /* 0x000fe20003f04070 */
[C---:B------:R-:W-:Y:S01]  /*8da0*/  VIADD R5, R26.reuse, 0x61 ;  /* 0x000000611a057836 */ /* 0x040fe20000000000 */
[----:B------:R-:W-:Y:S01]  /*8db0*/  IABS R18, R3 ;  /* 0x0000000300127213 */ /* 0x000fe20000000000 */
[C---:B------:R-:W-:Y:S01]  /*8dc0*/  VIADD R15, R26.reuse, 0x5c ;  /* 0x0000005c1a0f7836 */ /* 0x040fe20000000000 */
[----:B------:R0:W-:Y:S01]  /*8dd0*/  STL [R1+0x180], R0 ;  /* 0x0001800001007387 */ /* 0x0001e20000100800 */
[----:B------:R-:W-:Y:S01]  /*8de0*/  ISETP.GE.AND P5, PT, R3, RZ, PT ;  /* 0x000000ff0300720c */ /* 0x000fe20003fa6270 */
[----:B------:R-:W-:Y:S01]  /*8df0*/  VIADD R3, R26, 0x5f ;  /* 0x0000005f1a037836 */ /* 0x000fe20000000000 */
[----:B------:R-:W-:Y:S01]  /*8e00*/  IABS R17, R5 ;  /* 0x0000000500117213 */ /* 0x000fe20000000000 */
[----:B------:R-:W-:Y:S01]  /*8e10*/  IMAD.HI.U32 R6, R8, R18, RZ ;  /* 0x0000001208067227 */ /* 0x000fe200078e00ff */
[----:B------:R-:W-:-:S02]  /*8e20*/  IABS R12, R15 ;  /* 0x0000000f000c7213 */ /* 0x000fc40000000000 */
[----:B------:R-:W-:Y:S01]  /*8e30*/  IABS R16, R3 ;  /* 0x0000000300107213 */ /* 0x000fe20000000000 */
[----:B------:R-:W-:Y:S02]  /*8e40*/  @!P2 IMAD.IADD R9, R9, 0x1, -R4 ;  /* 0x000000010909a824 */ /* 0x000fe400078e0a04 */
[----:B0-----:R-:W-:Y:S02]  /*8e50*/  IMAD.MOV.U32 R0, RZ, RZ, R11 ;  /* 0x000000ffff007224 */ /* 0x001fe400078e000b */
[----:B------:R-:W-:Y:S02]  /*8e60*/  IMAD.MOV R6, RZ, RZ, -R6 ;  /* 0x000000ffff067224 */ /* 0x000fe400078e0a06 */
[----:B------:R-:W-:Y:S01]  /*8e70*/  @!P6 IMAD.MOV R0, RZ, RZ, -R0 ;  /* 0x000000ffff00e224 */ /* 0x000fe200078e0a00 */
[C---:B------:R-:W-:Y:S01]  /*8e80*/  ISETP.GT.U32.AND P6, PT, R4.reuse, R19, PT ;  /* 0x000000130400720c */ /* 0x040fe20003fc4070 */
[----:B------:R-:W-:Y:S02]  /*8e90*/  IMAD R18, R4, R6, R18 ;  /* 0x0000000604127224 */ /* 0x000fe400078e0212 */
[----:B------:R-:W-:Y:S01]  /*8ea0*/  IMAD.HI.U32 R11, R8, R17, RZ ;  /* 0x00000011080b7227 */ /* 0x000fe200078e00ff */
[----:B------:R0:W-:Y:S02]  /*8eb0*/  STL [R1+0x17c], R0 ;  /* 0x00017c0001007387 */ /* 0x0001e40000100800 */
[----:B------:R-:W-:Y:S01]  /*8ec0*/  ISETP.GT.U32.AND P2, PT, R4, R18, PT ;  /* 0x000000120400720c */ /* 0x000fe20003f44070 */
[----:B------:R-:W-:-:S04]  /*8ed0*/  IMAD.HI.U32 R6, R8, R14, RZ ;  /* 0x0000000e08067227 */ /* 0x000fc800078e00ff */
[--C-:B------:R-:W-:Y:S01]  /*8ee0*/  @!P0 IMAD.IADD R2, R2, 0x1, -R4.reuse ;  /* 0x0000000102028824 */ /* 0x100fe200078e0a04 */
[----:B------:R-:W-:Y:S01]  /*8ef0*/  ISETP.GE.AND P0, PT, R5, RZ, PT ;  /* 0x000000ff0500720c */ /* 0x000fe20003f06270 */
[----:B------:R-:W-:Y:S01]  /*8f00*/  @!P6 IMAD.IADD R19, R19, 0x1, -R4 ;  /* 0x000000011313e824 */ /* 0x000fe200078e0a04 */
[----:B------:R-:W-:Y:S01]  /*8f10*/  ISETP.GE.AND P6, PT, R10, RZ, PT ;  /* 0x000000ff0a00720c */ /* 0x000fe20003fc6270 */
[----:B0-----:R-:W-:Y:S02]  /*8f20*/  IMAD.MOV.U32 R0, RZ, RZ, R9 ;  /* 0x000000ffff007224 */ /* 0x001fe400078e0009 */
[----:B------:R-:W-:Y:S02]  /*8f30*/  IMAD.MOV R11, RZ, RZ, -R11 ;  /* 0x000000ffff0b7224 */ /* 0x000fe400078e0a0b */
[----:B------:R-:W-:Y:S01]  /*8f40*/  @!P3 IMAD.MOV R0, RZ, RZ, -R0 ;  /* 0x000000ffff00b224 */ /* 0x000fe200078e0a00 */
[----:B------:R-:W-:Y:S01]  /*8f50*/  ISETP.GT.U32.AND P3, PT, R4, R19, PT ;  /* 0x000000130400720c */ /* 0x000fe20003f64070 */
[----:B------:R-:W-:-:S02]  /*8f60*/  IMAD.MOV R6, RZ, RZ, -R6 ;  /* 0x000000ffff067224 */ /* 0x000fc400078e0a06 */
[C---:B------:R-:W-:Y:S01]  /*8f70*/  IMAD R17, R4.reuse, R11, R17 ;  /* 0x0000000b04117224 */ /* 0x040fe200078e0211 */
[----:B------:R0:W-:Y:S01]  /*8f80*/  STL [R1+0x178], R0 ;  /* 0x0001780001007387 */ /* 0x0001e20000100800 */
[----:B------:R-:W-:Y:S02]  /*8f90*/  IMAD R14, R4, R6, R14 ;  /* 0x00000006040e7224 */ /* 0x000fe400078e020e */
[----:B------:R-:W-:Y:S02]  /*8fa0*/  @!P2 IMAD.IADD R18, R18, 0x1, -R4 ;  /* 0x000000011212a824 */ /* 0x000fe400078e0a04 */
[----:B------:R-:W-:-:S03]  /*8fb0*/  IMAD.HI.U32 R5, R8, R16, RZ ;  /* 0x0000001008057227 */ /* 0x000fc600078e00ff */
[C---:B------:R-:W-:Y:S01]  /*8fc0*/  ISETP.GT.U32.AND P2, PT, R4.reuse, R18, PT ;  /* 0x000000120400720c */ /* 0x040fe20003f44070 */
[----:B------:R-:W-:Y:S01]  /*8fd0*/  @!P3 IMAD.IADD R19, R19, 0x1, -R4 ;  /* 0x000000011313b824 */ /* 0x000fe200078e0a04 */
[----:B------:R-:W-:Y:S01]  /*8fe0*/  ISETP.GT.U32.AND P3, PT, R4, R14, PT ;  /* 0x0000000e0400720c */ /* 0x000fe20003f64070 */
[----:B0-----:R-:W-:Y:S02]  /*8ff0*/  IMAD.MOV.U32 R0, RZ, RZ, R2 ;  /* 0x000000ffff007224 */ /* 0x001fe400078e0002 */
[----:B------:R-:W-:Y:S02]  /*9000*/  VIADD R9, R26, 0x5e ;  /* 0x0000005e1a097836 */ /* 0x000fe40000000000 */
[----:B------:R-:W-:Y:S01]  /*9010*/  @!P1 IMAD.MOV R0, RZ, RZ, -R0 ;  /* 0x000000ffff009224 */ /* 0x000fe200078e0a00 */
[C---:B------:R-:W-:Y:S01]  /*9020*/  ISETP.GT.U32.AND P1, PT, R4.reuse, R17, PT ;  /* 0x000000110400720c */ /* 0x040fe20003f24070 */
[----:B------:R-:W-:Y:S01]  /*9030*/  IMAD.MOV R5, RZ, RZ, -R5 ;  /* 0x000000ffff057224 */ /* 0x000fe200078e0a05 */
[----:B------:R-:W-:Y:S01]  /*9040*/  IABS R10, R9 ;  /* 0x00000009000a7213 */ /* 0x000fe20000000000 */
[----:B------:R-:W-:Y:S01]  /*9050*/  IMAD.MOV.U32 R20, RZ, RZ, R19 ;  /* 0x000000ffff147224 */ /* 0x000fe200078e0013 */
[----:B------:R0:W-:Y:S01]  /*9060*/  STL [R1+0x174], R0 ;  /* 0x0001740001007387 */ /* 0x0001e20000100800 */
[----:B------:R-:W-:-:S02]  /*9070*/  IMAD R16, R4, R5, R16 ;  /* 0x0000000504107224 */ /* 0x000fc400078e0210 */
[----:B------:R-:W-:Y:S02]  /*9080*/  VIADD R5, R26, 0x5d ;  /* 0x0000005d1a057836 */ /* 0x000fe40000000000 */
[----:B------:R-:W-:Y:S02]  /*9090*/  @!P3 IMAD.IADD R14, R14, 0x1, -R4 ;  /* 0x000000010e0eb824 */ /* 0x000fe400078e0a04 */
[----:B------:R-:W-:Y:S01]  /*90a0*/  IMAD.HI.U32 R13, R8, R10, RZ ;  /* 0x0000000a080d7227 */ /* 0x000fe200078e00ff */
[----:B------:R-:W-:-:S03]  /*90b0*/  IABS R6, R5 ;  /* 0x0000000500067213 */ /* 0x000fc60000000000 */
[--C-:B------:R-:W-:Y:S01]  /*90c0*/  @!P1 IMAD.IADD R17, R17, 0x1, -R4.reuse ;  /* 0x0000000111119824 */ /* 0x100fe200078e0a04 */
[----:B------:R-:W-:Y:S01]  /*90d0*/  ISETP.GE.AND P1, PT, R3, RZ, PT ;  /* 0x000000ff0300720c */ /* 0x000fe20003f26270 */
[----:B------:R-:W-:Y:S01]  /*90e0*/  @!P2 IMAD.IADD R18, R18, 0x1, -R4 ;  /* 0x000000011212a824 */ /* 0x000fe200078e0a04 */
[C---:B------:R-:W-:Y:S01]  /*90f0*/  ISETP.GT.U32.AND P2, PT, R4.reuse, R16, PT ;  /* 0x000000100400720c */ /* 0x040fe20003f44070 */
[----:B------:R-:W-:Y:S01]  /*9100*/  IMAD.MOV R13, RZ, RZ, -R13 ;  /* 0x000000ffff0d7224 */ /* 0x000fe200078e0a0d */
[C---:B------:R-:W-:Y:S01]  /*9110*/  ISETP.GT.U32.AND P3, PT, R4.reuse, R17, PT ;  /* 0x000000110400720c */ /* 0x040fe20003f64070 */
[----:B------:R-:W-:Y:S01]  /*9120*/  @!P4 IMAD.MOV R20, RZ, RZ, -R20 ;  /* 0x000000ffff14c224 */ /* 0x000fe200078e0a14 */
[----:B------:R-:W-:Y:S01]  /*9130*/  ISETP.GT.U32.AND P4, PT, R4, R14, PT ;  /* 0x0000000e0400720c */ /* 0x000fe20003f84070 */
[----:B------:R-:W-:Y:S02]  /*9140*/  IMAD.MOV.U32 R3, RZ, RZ, R12 ;  /* 0x000000ffff037224 */ /* 0x000fe400078e000c */
[----:B------:R-:W-:Y:S01]  /*9150*/  IMAD.HI.U32 R12, R8, R6, RZ ;  /* 0x00000006080c7227 */ /* 0x000fe200078e00ff */
[----:B------:R-:W-:Y:S03]  /*9160*/  STL [R1+0x170], R20 ;  /* 0x0001701401007387 */ /* 0x000fe60000100800 */
[----:B------:R-:W-:-:S02]  /*9170*/  IMAD R10, R4, R13, R10 ;  /* 0x0000000d040a7224 */ /* 0x000fc400078e020a */
[----:B------:R-:W-:Y:S02]  /*9180*/  IMAD.MOV R12, RZ, RZ, -R12 ;  /* 0x000000ffff0c7224 */ /* 0x000fe400078e0a0c */
[----:B------:R-:W-:Y:S01]  /*9190*/  @!P3 IMAD.IADD R17, R17, 0x1, -R4 ;  /* 0x000000011111b824 */ /* 0x000fe200078e0a04 */
[----:B------:R-:W-:Y:S01]  /*91a0*/  ISETP.GT.U32.AND P3, PT, R4, R10, PT ;  /* 0x0000000a0400720c */ /* 0x000fe20003f64070 */
[----:B------:R-:W-:-:S04]  /*91b0*/  IMAD.HI.U32 R13, R8, R3, RZ ;  /* 0x00000003080d7227 */ /* 0x000fc800078e00ff */
[----:B------:R-:W-:Y:S02]  /*91c0*/  IMAD R6, R4, R12, R6 ;  /* 0x0000000c04067224 */ /* 0x000fe400078e0206 */
[--C-:B------:R-:W-:Y:S02]  /*91d0*/  @!P2 IMAD.IADD R16, R16, 0x1, -R4.reuse ;  /* 0x000000011010a824 */ /* 0x100fe400078e0a04 */
[----:B------:R-:W-:Y:S02]  /*91e0*/  IMAD.MOV R13, RZ, RZ, -R13 ;  /* 0x000000ffff0d7224 */ /* 0x000fe400078e0a0d */
[----:B------:R-:W-:Y:S01]  /*91f0*/  @!P4 IMAD.IADD R14, R14, 0x1, -R4 ;  /* 0x000000010e0ec824 */ /* 0x000fe200078e0a04 */
[C---:B------:R-:W-:Y:S01]  /*9200*/  ISETP.GT.U32.AND P4, PT, R4.reuse, R6, PT ;  /* 0x000000060400720c */ /* 0x040fe20003f84070 */
[----:B0-----:R-:W-:Y:S01]  /*9210*/  IMAD.MOV.U32 R0, RZ, RZ, R18 ;  /* 0x000000ffff007224 */ /* 0x001fe200078e0012 */
[C---:B------:R-:W-:Y:S01]  /*9220*/  ISETP.GT.U32.AND P2, PT, R4.reuse, R16, PT ;  /* 0x000000100400720c */ /* 0x040fe20003f44070 */
[----:B------:R-:W-:-:S02]  /*9230*/  IMAD R3, R4, R13, R3 ;  /* 0x0000000d04037224 */ /* 0x000fc400078e0203 */
[----:B------:R-:W-:Y:S02]  /*9240*/  VIADD R2, R26, 0x5b ;  /* 0x0000005b1a027836 */ /* 0x000fe40000000000 */
[----:B------:R-:W-:Y:S01]  /*9250*/  @!P5 IMAD.MOV R0, RZ, RZ, -R0 ;  /* 0x000000ffff00d224 */ /* 0x000fe200078e0a00 */
[----:B------:R-:W-:Y:S01]  /*9260*/  ISETP.GE.AND P5, PT, R9, RZ, PT ;  /* 0x000000ff0900720c */ /* 0x000fe20003fa6270 */
[--C-:B------:R-:W-:Y:S01]  /*9270*/  @!P3 IMAD.IADD R10, R10, 0x1, -R4.reuse ;  /* 0x000000010a0ab824 */ /* 0x100fe200078e0a04 */
[----:B------:R-:W-:Y:S01]  /*9280*/  ISETP.GT.U32.AND P3, PT, R4, R3, PT ;  /* 0x000000030400720c */ /* 0x000fe20003f64070 */
[----:B------:R-:W-:Y:S01]  /*9290*/  VIADD R12, R26, 0x5a ;  /* 0x0000005a1a0c7836 */ /* 0x000fe20000000000 */
[----:B------:R-:W-:Y:S01]  /*92a0*/  IABS R11, R2 ;  /* 0x00000002000b7213 */ /* 0x000fe20000000000 */
[----:B------:R0:W-:Y:S01]  /*92b0*/  STL [R1+0x16c], R0 ;  /* 0x00016c0001007387 */ /* 0x0001e20000100800 */
[--C-:B------:R-:W-:Y:S01]  /*92c0*/  @!P4 IMAD.IADD R6, R6, 0x1, -R4.reuse ;  /* 0x000000010606c824 */ /* 0x100fe200078e0a04 */
[----:B------:R-:W-:Y:S01]  /*92d0*/  ISETP.GT.U32.AND P4, PT, R4, R10, PT ;  /* 0x0000000a0400720c */ /* 0x000fe20003f84070 */
[----:B------:R-:W-:Y:S01]  /*92e0*/  @!P2 IMAD.IADD R16, R16, 0x1, -R4 ;  /* 0x000000011010a824 */ /* 0x000fe200078e0a04 */
[----:B------:R-:W-:Y:S01]  /*92f0*/  ISETP.GE.AND P2, PT, R5, RZ, PT ;  /* 0x000000ff0500720c */ /* 0x000fe20003f46270 */
[----:B------:R-:W-:Y:S01]  /*9300*/  IMAD.HI.U32 R9, R8, R11, RZ ;  /* 0x0000000b08097227 */ /* 0x000fe200078e00ff */
[----:B------:R-:W-:-:S03]  /*9310*/  IABS R13, R12 ;  /* 0x0000000c000d7213 */ /* 0x000fc60000000000 */
[----:B------:R-:W-:Y:S02]  /*9320*/  IMAD.MOV R9, RZ, RZ, -R9 ;  /* 0x000000ffff097224 */ /* 0x000fe400078e0a09 */
[----:B0-----:R-:W-:Y:S02]  /*9330*/  IMAD.MOV.U32 R0, RZ, RZ, R17 ;  /* 0x000000ffff007224 */ /* 0x001fe400078e0011 */
[----:B------:R-:W-:Y:S02]  /*9340*/  VIADD R5, R26, 0x59 ;  /* 0x000000591a057836 */ /* 0x000fe40000000000 */
[----:B------:R-:W-:Y:S01]  /*9350*/  @!P0 IMAD.MOV R0, RZ, RZ, -R0 ;  /* 0x000000ffff008224 */ /* 0x000fe200078e0a00 */
[C---:B------:R-:W-:Y:S01]  /*9360*/  ISETP.GT.U32.AND P0, PT, R4.reuse, R6, PT ;  /* 0x000000060400720c */ /* 0x040fe20003f04070 */
[----:B------:R-:W-:Y:S01]  /*9370*/  @!P3 IMAD.IADD R3, R3, 0x1, -R4 ;  /* 0x000000010303b824 */ /* 0x000fe200078e0a04 */
[----:B------:R-:W-:Y:S01]  /*9380*/  ISETP.GE.AND P3, PT, R15, RZ, PT ;  /* 0x000000ff0f00720c */ /* 0x000fe20003f66270 */
[----:B------:R-:W-:Y:S01]  /*9390*/  IMAD R11, R4, R9, R11 ;  /* 0x00000009040b7224 */ /* 0x000fe200078e020b */
[----:B------:R0:W-:Y:S01]  /*93a0*/  STL [R1+0x168], R0 ;  /* 0x0001680001007387 */ /* 0x0001e20000100800 */
[----:B------:R-:W-:Y:S01]  /*93b0*/  IABS R9, R5 ;  /* 0x0000000500097213 */ /* 0x000fe20000000000 */
[----:B------:R-:W-:-:S02]  /*93c0*/  IMAD.MOV.U32 R17, RZ, RZ, R14 ;  /* 0x000000ffff117224 */ /* 0x000fc400078e000e */
[----:B------:R-:W-:-:S04]  /*93d0*/  IMAD.HI.U32 R14, R8, R13, RZ ;  /* 0x0000000d080e7227 */ /* 0x000fc800078e00ff */
[----:B------:R-:W-:-:S04]  /*93e0*/  IMAD.HI.U32 R15, R8, R9, RZ ;  /* 0x00000009080f7227 */ /* 0x000fc800078e00ff */
[----:B0-----:R-:W-:Y:S02]  /*93f0*/  IMAD.MOV.U32 R0, RZ, RZ, R16 ;  /* 0x000000ffff007224 */ /* 0x001fe400078e0010 */
[----:B------:R-:W-:Y:S01]  /*9400*/  @!P6 IMAD.MOV R17, RZ, RZ, -R17 ;  /* 0x000000ffff11e224 */ /* 0x000fe200078e0a11 */
[C---:B------:R-:W-:Y:S01]  /*9410*/  ISETP.GT.U32.AND P6, PT, R4.reuse, R11, PT ;  /* 0x0000000b0400720c */ /* 0x040fe20003fc4070 */
[----:B------:R-:W-:Y:S01]  /*9420*/  @!P1 IMAD.MOV R0, RZ, RZ, -R0 ;  /* 0x000000ffff009224 */ /* 0x000fe200078e0a00 */
[----:B------:R-:W-:Y:S01]  /*9430*/  ISETP.GT.U32.AND P1, PT, R4, R3, PT ;  /* 0x000000030400720c */ /* 0x000fe20003f24070 */
[----:B------:R-:W-:Y:S01]  /*9440*/  IMAD.MOV R14, RZ, RZ, -R14 ;  /* 0x000000ffff0e7224 */ /* 0x000fe200078e0a0e */
[----:B------:R-:W-:Y:S01]  /*9450*/  STL [R1+0x164], R17 ;  /* 0x0001641101007387 */ /* 0x000fe20000100800 */
[----:B------:R-:W-:Y:S02]  /*9460*/  IMAD.MOV R15, RZ, RZ, -R15 ;  /* 0x000000ffff0f7224 */ /* 0x000fe400078e0a0f */
[--C-:B------:R-:W-:Y:S01]  /*9470*/  @!P0 IMAD.IADD R6, R6, 0x1, -R4.reuse ;  /* 0x0000000106068824 */ /* 0x100fe200078e0a04 */
[----:B------:R-:W-:Y:S01]  /*9480*/  ISETP.GE.AND P0, PT, R12, RZ, PT ;  /* 0x000000ff0c00720c */ /* 0x000fe20003f06270 */
[----:B------:R-:W-:Y:S01]  /*9490*/  @!P4 IMAD.IADD R10, R10, 0x1, -R4 ;  /* 0x000000010a0ac824 */ /* 0x000fe200078e0a04 */
[----:B------:R-:W-:Y:S01]  /*94a0*/  ISETP.GE.AND P4, PT, R2, RZ, PT ;  /* 0x000000ff0200720c */ /* 0x000fe20003f86270 */
[C---:B------:R-:W-:Y:S01]  /*94b0*/  IMAD R2, R4.reuse, R14, R13 ;  /* 0x0000000e04027224 */ /* 0x040fe200078e020d */
[----:B------:R0:W-:Y:S01]  /*94c0*/  STL [R1+0x160], R0 ;  /* 0x0001600001007387 */ /* 0x0001e20000100800 */
[----:B------:R-:W-:-:S02]  /*94d0*/  IMAD R9, R4, R15, R9 ;  /* 0x0000000f04097224 */ /* 0x000fc400078e0209 */
[----:B------:R-:W-:Y:S02]  /*94e0*/  IMAD.MOV.U32 R12, RZ, RZ, R6 ;  /* 0x000000ffff0c7224 */ /* 0x000fe400078e0006 */
[----:B------:R-:W-:Y:S01]  /*94f0*/  @!P1 IMAD.IADD R3, R3, 0x1, -R4 ;  /* 0x0000000103039824 */ /* 0x000fe200078e0a04 */
[C---:B------:R-:W-:Y:S01]  /*9500*/  ISETP.GT.U32.AND P1, PT, R4.reuse, R2, PT ;  /* 0x000000020400720c */ /* 0x040fe20003f24070 */
[----:B------:R-:W-:Y:S01]  /*9510*/  @!P2 IMAD.MOV R12, RZ, RZ, -R12 ;  /* 0x000000ffff0ca224 */ /* 0x000fe200078e0a0c */
[----:B------:R-:W-:Y:S01]  /*9520*/  ISETP.GT.U32.AND P2, PT, R4, R9, PT ;  /* 0x000000090400720c */ /* 0x000fe20003f44070 */
[----:B------:R-:W-:Y:S02]  /*9530*/  @!P6 IMAD.IADD R11, R11, 0x1, -R4 ;  /* 0x000000010b0be824 */ /* 0x000fe400078e0a04 */
[----:B0-----:R-:W-:Y:S02]  /*9540*/  IMAD.MOV.U32 R0, RZ, RZ, R10 ;  /* 0x000000ffff007224 */ /* 0x001fe400078e000a */
[----:B------:R-:W-:Y:S01]  /*9550*/  VIADD R10, R26, 0x58 ;  /* 0x000000581a0a7836 */ /* 0x000fe20000000000 */
[----:B------:R-:W-:Y:S01]  /*9560*/  ISETP.GT.U32.AND P6, PT, R4, R11, PT ;  /* 0x0000000b0400720c */ /* 0x000fe20003fc4070 */
[----:B------:R-:W-:Y:S01]  /*9570*/  @!P5 IMAD.MOV R0, RZ, RZ, -R0 ;  /* 0x000000ffff00d224 */ /* 0x000fe200078e0a00 */
[----:B------:R-:W-:Y:S01]  /*9580*/  ISETP.GE.AND P5, PT, R5, RZ, PT ;  /* 0x000000ff0500720c */ /* 0x000fe20003fa6270 */
[----:B------:R-:W-:Y:S01]  /*9590*/  VIADD R5, R26, 0x56 ;  /* 0x000000561a057836 */ /* 0x000fe20000000000 */
[----:B------:R-:W-:Y:S01]  /*95a0*/  IABS R6, R10 ;  /* 0x0000000a00067213 */ /* 0x000fe20000000000 */
[--C-:B------:R-:W-:Y:S01]  /*95b0*/  @!P1 IMAD.IADD R2, R2, 0x1, -R4.reuse ;  /* 0x0000000102029824 */ /* 0x100fe200078e0a04 */
[----:B------:R0:W-:Y:S01]  /*95c0*/  STL [R1+0x15c], R0 ;  /* 0x00015c0001007387 */ /* 0x0001e20000100800 */
[----:B------:R-:W-:-:S02]  /*95d0*/  @!P2 IMAD.IADD R9, R9, 0x1, -R4 ;  /* 0x000000010909a824 */ /* 0x000fc400078e0a04 */
[----:B------:R-:W-:Y:S01]  /*95e0*/  VIADD R16, R26, 0x54 ;  /* 0x000000541a107836 */ /* 0x000fe20000000000 */
[----:B------:R1:W-:Y:S01]  /*95f0*/  STL [R1+0x158], R12 ;  /* 0x0001580c01007387 */ /* 0x0003e20000100800 */
[----:B------:R-:W-:Y:S01]  /*9600*/  ISETP.GT.U32.AND P1, PT, R4, R2, PT ;  /* 0x000000020400720c */ /* 0x000fe20003f24070 */
[----:B------:R-:W-:Y:S01]  /*9610*/  VIADD R18, R26, 0x50 ;  /* 0x000000501a127836 */ /* 0x000fe20000000000 */
[----:B------:R-:W-:Y:S01]  /*9620*/  ISETP.GT.U32.AND P2, PT, R4, R9, PT ;  /* 0x000000090400720c */ /* 0x000fe20003f44070 */
[----:B------:R-:W-:Y:S02]  /*9630*/  @!P6 IMAD.IADD R11, R11, 0x1, -R4 ;  /* 0x000000010b0be824 */ /* 0x000fe400078e0a04 */
[----:B0-----:R-:W-:Y:S01]  /*9640*/  IMAD.MOV.U32 R0, RZ, RZ, R3 ;  /* 0x000000ffff007224 */ /* 0x001fe200078e0003 */
[----:B------:R-:W-:Y:S01]  /*9650*/  IABS R3, R5 ;  /* 0x0000000500037213 */ /* 0x000fe20000000000 */
[----:B------:R-:W-:Y:S02]  /*9660*/  VIADD R19, R26, 0x51 ;  /* 0x000000511a137836 */ /* 0x000fe40000000000 */
[----:B------:R-:W-:Y:S01]  /*9670*/  @!P3 IMAD.MOV R0, RZ, RZ, -R0 ;  /* 0x000000ffff00b224 */ /* 0x000fe200078e0a00 */
[----:B------:R-:W-:Y:S01]  /*9680*/  ISETP.GE.AND P3, PT, R10, RZ, PT ;  /* 0x000000ff0a00720c */ /* 0x000fe20003f66270 */
[----:B-1----:R-:W-:-:S02]  /*9690*/  VIADD R12, R26, 0x57 ;  /* 0x000000571a0c7836 */ /* 0x002fc40000000000 */
[----:B------:R-:W-:Y:S01]  /*96a0*/  IMAD.HI.U32 R10, R8, R6, RZ ;  /* 0x00000006080a7227 */ /* 0x000fe200078e00ff */
[----:B------:R0:W-:Y:S02]  /*96b0*/  STL [R1+0x154], R0 ;  /* 0x0001540001007387 */ /* 0x0001e40000100800 */
[----:B------:R-:W-:Y:S01]  /*96c0*/  ISETP.GE.AND P6, PT, R12, RZ, PT ;  /* 0x000000ff0c00720c */ /* 0x000fe20003fc6270 */
[----:B------:R-:W-:Y:S01]  /*96d0*/  IMAD.MOV R10, RZ, RZ, -R10 ;  /* 0x000000ffff0a7224 */ /* 0x000fe200078e0a0a */
[----:B------:R-:W-:Y:S01]  /*96e0*/  IABS R12, R12 ;  /* 0x0000000c000c7213 */ /* 0x000fe20000000000 */
[----:B------:R-:W-:Y:S02]  /*96f0*/  @!P1 IMAD.IADD R2, R2, 0x1, -R4 ;  /* 0x0000000102029824 */ /* 0x000fe400078e0a04 */
[----:B------:R-:W-:Y:S02]  /*9700*/  IMAD R6, R4, R10, R6 ;  /* 0x0000000a04067224 */ /* 0x000fe400078e0206 */
[----:B------:R-:W-:-:S02]  /*9710*/  @!P2 IMAD.IADD R9, R9, 0x1, -R4 ;  /* 0x000000010909a824 */ /* 0x000fc400078e0a04 */
[----:B0-----:R-:W-:Y:S01]  /*9720*/  IMAD.MOV.U32 R0, RZ, RZ, R11 ;  /* 0x000000ffff007224 */ /* 0x001fe200078e000b */
[----:B------:R-:W-:Y:S01]  /*9730*/  ISETP.GT.U32.AND P1, PT, R4, R6, PT ;  /* 0x000000060400720c */ /* 0x000fe20003f24070 */
[----:B------:R-:W-:-:S04]  /*9740*/  IMAD.HI.U32 R11, R8, R12, RZ ;  /* 0x0000000c080b7227 */ /* 0x000fc800078e00ff */
[----:B------:R-:W-:Y:S01]  /*9750*/  @!P4 IMAD.MOV R0, RZ, RZ, -R0 ;  /* 0x000000ffff00c224 */ /* 0x000fe200078e0a00 */
[----:B------:R-:W-:Y:S01]  /*9760*/  ISETP.GE.AND P4, PT, R5, RZ, PT ;  /* 0x000000ff0500720c */ /* 0x000fe20003f86270 */
[----:B------:R-:W-:Y:S02]  /*9770*/  IMAD.MOV R11, RZ, RZ, -R11 ;  /* 0x000000ffff0b7224 */ /* 0x000fe400078e0a0b */
[----:B------:R-:W-:Y:S01]  /*9780*/  VIADD R10, R26, 0x55 ;  /* 0x000000551a0a7836 */ /* 0x000fe20000000000 */
[----:B------:R0:W-:Y:S01]  /*9790*/  STL [R1+0x150], R0 ;  /* 0x0001500001007387 */ /* 0x0001e20000100800 */
[----:B------:R-:W-:Y:S02]  /*97a0*/  IMAD R12, R4, R11, R12 ;  /* 0x0000000b040c7224 */ /* 0x000fe400078e020c */
[----:B------:R-:W-:Y:S01]  /*97b0*/  @!P1 IMAD.IADD R6, R6, 0x1, -R4 ;  /* 0x0000000106069824 */ /* 0x000fe200078e0a04 */
[----:B------:R-:W-:Y:S01]  /*97c0*/  IABS R17, R10 ;  /* 0x0000000a00117213 */ /* 0x000fe20000000000 */
[----:B------:R-:W-:Y:S01]  /*97d0*/  IMAD.HI.U32 R5, R8, R3, RZ ;  /* 0x0000000308057227 */ /* 0x000fe200078e00ff */
[----:B------:R-:W-:-:S02]  /*97e0*/  ISETP.GE.AND P2, PT, R10, RZ, PT ;  /* 0x000000ff0a00720c */ /* 0x000fc40003f46270 */
[C---:B------:R-:W-:Y:S01]  /*97f0*/  ISETP.GT.U32.AND P1, PT, R4.reuse, R6, PT ;  /* 0x000000060400720c */ /* 0x040fe20003f24070 */
[----:B------:R-:W-:Y:S01]  /*9800*/  IMAD.MOV R5, RZ, RZ, -R5 ;  /* 0x000000ffff057224 */ /* 0x000fe200078e0a05 */
[----:B------:R-:W-:Y:S01]  /*9810*/  IABS R10, R19 ;  /* 0x00000013000a7213 */ /* 0x000fe20000000000 */
[----:B0-----:R-:W-:Y:S02]  /*9820*/  IMAD.MOV.U32 R0, RZ, RZ, R9 ;  /* 0x000000ffff007224 */ /* 0x001fe400078e0009 */
[----:B------:R-:W-:Y:S02]  /*9830*/  IMAD.MOV.U32 R13, RZ, RZ, R2 ;  /* 0x000000ffff0d7224 */ /* 0x000fe400078e0002 */
[----:B------:R-:W-:Y:S01]  /*9840*/  @!P5 IMAD.MOV R0, RZ, RZ, -R0 ;  /* 0x000000ffff00d224 */ /* 0x000fe200078e0a00 */
[----:B------:R-:W-:Y:S01]  /*9850*/  ISETP.GT.U32.AND P5, PT, R4, R12, PT ;  /* 0x0000000c0400720c */ /* 0x000fe20003fa4070 */
[----:B------:R-:W-:-:S04]  /*9860*/  IMAD.HI.U32 R2, R8, R17, RZ ;  /* 0x0000001108027227 */ /* 0x000fc800078e00ff */
[----:B------:R-:W-:Y:S02]  /*9870*/  IMAD R3, R4, R5, R3 ;  /* 0x0000000504037224 */ /* 0x000fe400078e0203 */
[----:B------:R-:W-:Y:S01]  /*9880*/  @!P0 IMAD.MOV R13, RZ, RZ, -R13 ;  /* 0x000000ffff0d8224 */ /* 0x000fe200078e0a0d */
[----:B------:R-:W-:Y:S01]  /*9890*/  ISETP.GE.AND P0, PT, R16, RZ, PT ;  /* 0x000000ff1000720c */ /* 0x000fe20003f06270 */
[----:B------:R-:W-:Y:S01]  /*98a0*/  VIADD R5, R26, 0x53 ;  /* 0x000000531a057836 */ /* 0x000fe20000000000 */
[----:B------:R-:W-:Y:S01]  /*98b0*/  IABS R16, R16 ;  /* 0x0000001000107213 */ /* 0x000fe20000000000 */
[----:B------:R-:W-:Y:S01]  /*98c0*/  IMAD.MOV R2, RZ, RZ, -R2 ;  /* 0x000000ffff027224 */ /* 0x000fe200078e0a02 */
[----:B------:R0:W-:Y:S01]  /*98d0*/  STL [R1+0x14c], R13 ;  /* 0x00014c0d01007387 */ /* 0x0001e20000100800 */
[--C-:B------:R-:W-:Y:S01]  /*98e0*/  @!P5 IMAD.IADD R12, R12, 0x1, -R4.reuse ;  /* 0x000000010c0cd824 */ /* 0x100fe200078e0a04 */
[----:B------:R-:W-:Y:S01]  /*98f0*/  IABS R9, R5 ;  /* 0x0000000500097213 */ /* 0x000fe20000000000 */
[----:B------:R-:W-:Y:S01]  /*9900*/  IMAD R17, R4, R2, R17 ;  /* 0x0000000204117224 */ /* 0x000fe200078e0211 */
[----:B------:R1:W-:Y:S01]  /*9910*/  STL [R1+0x148], R0 ;  /* 0x0001480001007387 */ /* 0x0003e20000100800 */
[----:B------:R-:W-:Y:S01]  /*9920*/  @!P1 IMAD.IADD R6, R6, 0x1, -R4 ;  /* 0x0000000106069824 */ /* 0x000fe200078e0a04 */
[----:B------:R-:W-:Y:S01]  /*9930*/  ISETP.GT.U32.AND P5, PT, R4, R12, PT ;  /* 0x0000000c0400720c */ /* 0x000fe20003fa4070 */
[----:B------:R-:W-:Y:S01]  /*9940*/  VIADD R2, R26, 0x52 ;  /* 0x000000521a027836 */ /* 0x000fe20000000000 */
[----:B------:R-:W-:Y:S01]  /*9950*/  ISETP.GT.U32.AND P1, PT, R4, R3, PT ;  /* 0x000000030400720c */ /* 0x000fe20003f24070 */
[----:B------:R-:W-:Y:S01]  /*9960*/  IMAD.HI.U32 R11, R8, R16, RZ ;  /* 0x00000010080b7227 */ /* 0x000fe200078e00ff */
[----:B0-----:R-:W-:-:S02]  /*9970*/  IABS R13, R18 ;  /* 0x00000012000d7213 */ /* 0x001fc40000000000 */
[----:B------:R-:W-:Y:S01]  /*9980*/  IABS R15, R2 ;  /* 0x00000002000f7213 */ /* 0x000fe20000000000 */
[----:B------:R-:W-:-:S04]  /*9990*/  IMAD.HI.U32 R14, R8, R9, RZ ;  /* 0x00000009080e7227 */ /* 0x000fc800078e00ff */
[----:B------:R-:W-:Y:S02]  /*99a0*/  IMAD.MOV R11, RZ, RZ, -R11 ;  /* 0x000000ffff0b7224 */ /* 0x000fe400078e0a0b */
[----:B------:R-:W-:Y:S01]  /*99b0*/  @!P5 IMAD.IADD R12, R12, 0x1, -R4 ;  /* 0x000000010c0cd824 */ /* 0x000fe200078e0a04 */
[C---:B------:R-:W-:Y:S01]  /*99c0*/  ISETP.GT.U32.AND P5, PT, R4.reuse, R17, PT ;  /* 0x000000110400720c */ /* 0x040fe20003fa4070 */
[----:B------:R-:W-:Y:S02]  /*99d0*/  IMAD.MOV R14, RZ, RZ, -R14 ;  /* 0x000000ffff0e7224 */ /* 0x000fe400078e0a0e */
[----:B------:R-:W-:Y:S02]  /*99e0*/  IMAD R16, R4, R11, R16 ;  /* 0x0000000b04107224 */ /* 0x000fe400078e0210 */
[----:B------:R-:W-:-:S04]  /*99f0*/  IMAD.HI.U32 R11, R8, R15, RZ ;  /* 0x0000000f080b7227 */ /* 0x000fc800078e00ff */
[----:B------:R-:W-:Y:S02]  /*9a00*/  IMAD.MOV.U32 R20, RZ, RZ, R6 ;  /* 0x000000ffff147224 */ /* 0x000fe400078e0006 */
[C---:B------:R-:W-:Y:S02]  /*9a10*/  IMAD R9, R4.reuse, R14, R9 ;  /* 0x0000000e04097224 */ /* 0x040fe400078e0209 */
[----:B------:R-:W-:Y:S02]  /*9a20*/  @!P1 IMAD.IADD R3, R3, 0x1, -R4 ;  /* 0x0000000103039824 */ /* 0x000fe400078e0a04 */
[----:B------:R-:W-:Y:S02]  /*9a30*/  IMAD.MOV R14, RZ, RZ, -R11 ;  /* 0x000000ffff0e7224 */ /* 0x000fe400078e0a0b */
[----:B------:R-:W-:Y:S01]  /*9a40*/  @!P3 IMAD.MOV R20, RZ, RZ, -R20 ;  /* 0x000000ffff14b224 */ /* 0x000fe200078e0a14 */
[C---:B------:R-:W-:Y:S01]  /*9a50*/  ISETP.GT.U32.AND P3, PT, R4.reuse, R16, PT ;  /* 0x000000100400720c */ /* 0x040fe20003f64070 */
[----:B-1----:R-:W-:Y:S01]  /*9a60*/  IMAD.MOV.U32 R0, RZ, RZ, R12 ;  /* 0x000000ffff007224 */ /* 0x002fe200078e000c */
[C---:B------:R-:W-:Y:S01]  /*9a70*/  ISETP.GT.U32.AND P1, PT, R4.reuse, R3, PT ;  /* 0x000000030400720c */ /* 0x040fe20003f24070 */
[C---:B------:R-:W-:Y:S01]  /*9a80*/  IMAD R15, R4.reuse, R14, R15 ;  /* 0x0000000e040f7224 */ /* 0x040fe200078e020f */
[----:B------:R-:W-:Y:S01]  /*9a90*/  STL [R1+0x144], R20 ;  /* 0x0001441401007387 */ /* 0x000fe20000100800 */
[----:B------:R-:W-:Y:S01]  /*9aa0*/  @!P6 IMAD.MOV R0, RZ, RZ, -R0 ;  /* 0x000000ffff00e224 */ /* 0x000fe200078e0a00 */
[C---:B------:R-:W-:Y:S01]  /*9ab0*/  ISETP.GT.U32.AND P6, PT, R4.reuse, R9, PT ;  /* 0x000000090400720c */ /* 0x040fe20003fc4070 */
[----:B------:R-:W-:Y:S01]  /*9ac0*/  @!P5 IMAD.IADD R17, R17, 0x1, -R4 ;  /* 0x000000011111d824 */ /* 0x000fe200078e0a04 */
[----:B------:R-:W-:Y:S01]  /*9ad0*/  ISETP.GT.U32.AND P5, PT, R4, R15, PT ;  /* 0x0000000f0400720c */ /* 0x000fe20003fa4070 */
[----:B------:R-:W-:Y:S01]  /*9ae0*/  IMAD.HI.U32 R6, R8, R13, RZ ;  /* 0x0000000d08067227 */ /* 0x000fe200078e00ff */
[----:B------:R0:W-:Y:S03]  /*9af0*/  STL [R1+0x140], R0 ;  /* 0x0001400001007387 */ /* 0x0001e60000100800 */
[----:B------:R-:W-:-:S02]  /*9b00*/  IMAD.MOV R6, RZ, RZ, -R6 ;  /* 0x000000ffff067224 */ /* 0x000fc400078e0a06 */
[----:B------:R-:W-:-:S04]  /*9b10*/  IMAD.HI.U32 R11, R8, R10, RZ ;  /* 0x0000000a080b7227 */ /* 0x000fc800078e00ff */
[--C-:B------:R-:W-:Y:S01]  /*9b20*/  @!P3 IMAD.IADD R16, R16, 0x1, -R4.reuse ;  /* 0x000000011010b824 */ /* 0x100fe200078e0a04 */
[C---:B------:R-:W-:Y:S01]  /*9b30*/  ISETP.GT.U32.AND P3, PT, R4.reuse, R17, PT ;  /* 0x000000110400720c */ /* 0x040fe20003f64070 */
[--C-:B------:R-:W-:Y:S01]  /*9b40*/  @!P1 IMAD.IADD R3, R3, 0x1, -R4.reuse ;  /* 0x0000000103039824 */ /* 0x100fe200078e0a04 */
[----:B------:R-:W-:Y:S01]  /*9b50*/  ISETP.GE.AND P1, PT, R5, RZ, PT ;  /* 0x000000ff0500720c */ /* 0x000fe20003f26270 */
[----:B------:R-:W-:Y:S02]  /*9b60*/  IMAD R13, R4, R6, R13 ;  /* 0x00000006040d7224 */ /* 0x000fe400078e020d */
[----:B------:R-:W-:Y:S02]  /*9b70*/  IMAD.MOV R11, RZ, RZ, -R11 ;  /* 0x000000ffff0b7224 */ /* 0x000fe400078e0a0b */
[----:B------:R-:W-:Y:S02]  /*9b80*/  VIADD R6, R26, 0x4f ;  /* 0x0000004f1a067836 */ /* 0x000fe40000000000 */
[----:B------:R-:W-:Y:S01]  /*9b90*/  @!P6 IMAD.IADD R9, R9, 0x1, -R4 ;  /* 0x000000010909e824 */ /* 0x000fe200078e0a04 */
[----:B------:R-:W-:Y:S01]  /*9ba0*/  ISETP.GT.U32.AND P6, PT, R4, R16, PT ;  /* 0x000000100400720c */ /* 0x000fe20003fc4070 */
[----:B0-----:R-:W-:-:S02]  /*9bb0*/  IMAD.MOV.U32 R0, RZ, RZ, R3 ;  /* 0x000000ffff007224 */ /* 0x001fc400078e0003 */
[C---:B------:R-:W-:Y:S01]  /*9bc0*/  IMAD R5, R4.reuse, R11, R10 ;  /* 0x0000000b04057224 */ /* 0x040fe200078e020a */
[----:B------:R-:W-:Y:S01]  /*9bd0*/  IABS R10, R6 ;  /* 0x00000006000a7213 */ /* 0x000fe20000000000 */
        /* <DEDUP_REMOVED lines=9> */
[----:B------:R-:W-:Y:S01]  /*9c70*/  ISETP.GT.U32.AND P3, PT, R4, R5, PT ;  /* 0x000000050400720c */ /* 0x000fe20003f64070 */
[----:B------:R-:W-:-:S02]  /*9c80*/  VIADD R14, R26, 0x4d ;  /* 0x0000004d1a0e7836 */ /* 0x000fc40000000000 */
[----:B------:R-:W-:Y:S02]  /*9c90*/  IMAD.MOV R20, RZ, RZ, -R20 ;  /* 0x000000ffff147224 */ /* 0x000fe400078e0a14 */
[----:B------:R-:W-:Y:S01]  /*9ca0*/  @!P6 IMAD.IADD R16, R16, 0x1, -R4 ;  /* 0x000000011010e824 */ /* 0x000fe200078e0a04 */
[----:B------:R-:W-:Y:S01]  /*9cb0*/  IABS R11, R14 ;  /* 0x0000000e000b7213 */ /* 0x000fe20000000000 */
[C---:B------:R-:W-:Y:S01]  /*9cc0*/  IMAD R10, R4.reuse, R20, R10 ;  /* 0x00000014040a7224 */ /* 0x040fe200078e020a */
[----:B------:R-:W-:Y:S01]  /*9cd0*/  ISETP.GT.U32.AND P6, PT, R4, R13, PT ;  /* 0x0000000d0400720c */ /* 0x000fe20003fc4070 */
[----:B------:R-:W-:-:S04]  /*9ce0*/  IMAD.HI.U32 R20, R8, R3, RZ ;  /* 0x0000000308147227 */ /* 0x000fc800078e00ff */
[--C-:B------:R-:W-:Y:S01]  /*9cf0*/  @!P4 IMAD.IADD R9, R9, 0x1, -R4.reuse ;  /* 0x000000010909c824 */ /* 0x100fe200078e0a04 */
[----:B------:R-:W-:Y:S01]  /*9d00*/  ISETP.GE.AND P4, PT, R2, RZ, PT ;  /* 0x000000ff0200720c */ /* 0x000fe20003f86270 */
[----:B------:R-:W-:Y:S01]  /*9d10*/  @!P5 IMAD.IADD R15, R15, 0x1, -R4 ;  /* 0x000000010f0fd824 */ /* 0x000fe200078e0a04 */
[----:B------:R-:W-:Y:S01]  /*9d20*/  ISETP.GT.U32.AND P5, PT, R4, R10, PT ;  /* 0x0000000a0400720c */ /* 0x000fe20003fa4070 */
[----:B------:R-:W-:-:S04]  /*9d30*/  IMAD.HI.U32 R2, R8, R11, RZ ;  /* 0x0000000b08027227 */ /* 0x000fc800078e00ff */
[----:B------:R-:W-:Y:S01]  /*9d40*/  @!P3 IMAD.IADD R5, R5, 0x1, -R4 ;  /* 0x000000010505b824 */ /* 0x000fe200078e0a04 */
[----:B------:R-:W-:Y:S01]  /*9d50*/  ISETP.GE.AND P3, PT, R19, RZ, PT ;  /* 0x000000ff1300720c */ /* 0x000fe20003f66270 */
[----:B------:R-:W-:Y:S02]  /*9d60*/  IMAD.MOV R20, RZ, RZ, -R20 ;  /* 0x000000ffff147224 */ /* 0x000fe400078e0a14 */
[----:B------:R-:W-:Y:S02]  /*9d70*/  IMAD.MOV.U32 R21, RZ, RZ, R17 ;  /* 0x000000ffff157224 */ /* 0x000fe400078e0011 */
[----:B0-----:R-:W-:Y:S02]  /*9d80*/  IMAD.MOV.U32 R0, RZ, RZ, R16 ;  /* 0x000000ffff007224 */ /* 0x001fe400078e0010 */
[----:B------:R-:W-:Y:S02]  /*9d90*/  IMAD.MOV R19, RZ, RZ, -R2 ;  /* 0x000000ffff137224 */ /* 0x000fe400078e0a02 */
[----:B------:R-:W-:-:S02]  /*9da0*/  VIADD R2, R26, 0x4c ;  /* 0x0000004c1a027836 */ /* 0x000fc40000000000 */
[C---:B------:R-:W-:Y:S02]  /*9db0*/  IMAD R3, R4.reuse, R20, R3 ;  /* 0x0000001404037224 */ /* 0x040fe400078e0203 */
[----:B------:R-:W-:Y:S01]  /*9dc0*/  @!P2 IMAD.MOV R21, RZ, RZ, -R21 ;  /* 0x000000ffff15a224 */ /* 0x000fe200078e0a15 */
[----:B------:R-:W-:Y:S01]  /*9dd0*/  ISETP.GT.U32.AND P2, PT, R4, R5, PT ;  /* 0x000000050400720c */ /* 0x000fe20003f44070 */
[----:B------:R-:W-:Y:S01]  /*9de0*/  IMAD.MOV.U32 R16, RZ, RZ, R9 ;  /* 0x000000ffff107224 */ /* 0x000fe200078e0009 */
[----:B------:R-:W-:Y:S01]  /*9df0*/  IABS R17, R2 ;  /* 0x0000000200117213 */ /* 0x000fe20000000000 */
[----:B------:R-:W-:Y:S01]  /*9e00*/  @!P0 IMAD.MOV R0, RZ, RZ, -R0 ;  /* 0x000000ffff008224 */ /* 0x000fe200078e0a00 */
[----:B------:R-:W-:Y:S01]  /*9e10*/  STL [R1+0x138], R21 ;  /* 0x0001381501007387 */ /* 0x000fe20000100800 */
[----:B------:R-:W-:Y:S01]  /*9e20*/  @!P6 IMAD.IADD R13, R13, 0x1, -R4 ;  /* 0x000000010d0de824 */ /* 0x000fe200078e0a04 */
[----:B------:R-:W-:Y:S01]  /*9e30*/  ISETP.GE.AND P6, PT, R18, RZ, PT ;  /* 0x000000ff1200720c */ /* 0x000fe20003fc6270 */
[----:B------:R-:W-:Y:S01]  /*9e40*/  @!P1 IMAD.MOV R16, RZ, RZ, -R16 ;  /* 0x000000ffff109224 */ /* 0x000fe200078e0a10 */
[----:B------:R-:W-:Y:S01]  /*9e50*/  ISETP.GT.U32.AND P1, PT, R4, R3, PT ;  /* 0x000000030400720c */ /* 0x000fe20003f24070 */
[----:B------:R0:W-:Y:S01]  /*9e60*/  STL [R1+0x134], R0 ;  /* 0x0001340001007387 */ /* 0x0001e20000100800 */
[--C-:B------:R-:W-:Y:S01]  /*9e70*/  @!P5 IMAD.IADD R10, R10, 0x1, -R4.reuse ;  /* 0x000000010a0ad824 */ /* 0x100fe200078e0a04 */
[C---:B------:R-:W-:Y:S01]  /*9e80*/  ISETP.GT.U32.AND P0, PT, R4.reuse, R13, PT ;  /* 0x0000000d0400720c */ /* 0x040fe20003f04070 */
[----:B------:R-:W-:Y:S01]  /*9e90*/  IMAD.MOV.U32 R9, RZ, RZ, R17 ;  /* 0x000000ffff097224 */ /* 0x000fe200078e0011 */
[----:B------:R-:W-:Y:S01]  /*9ea0*/  STL [R1+0x130], R16 ;  /* 0x0001301001007387 */ /* 0x000fe20000100800 */
[C---:B------:R-:W-:Y:S01]  /*9eb0*/  IMAD R11, R4.reuse, R19, R11 ;  /* 0x00000013040b7224 */ /* 0x040fe200078e020b */
[----:B------:R-:W-:Y:S01]  /*9ec0*/  ISETP.GT.U32.AND P5, PT, R4, R10, PT ;  /* 0x0000000a0400720c */ /* 0x000fe20003fa4070 */
[----:B------:R-:W-:-:S02]  /*9ed0*/  @!P2 IMAD.IADD R5, R5, 0x1, -R4 ;  /* 0x000000010505a824 */ /* 0x000fc400078e0a04 */
[----:B0-----:R-:W-:Y:S01]  /*9ee0*/  IMAD.MOV.U32 R0, RZ, RZ, R15 ;  /* 0x000000ffff007224 */ /* 0x001fe200078e000f */
[----:B------:R-:W-:Y:S01]  /*9ef0*/  ISETP.GT.U32.AND P2, PT, R4, R11, PT ;  /* 0x0000000b0400720c */ /* 0x000fe20003f44070 */
[----:B------:R-:W-:-:S04]  /*9f00*/  IMAD.HI.U32 R15, R8, R9, RZ ;  /* 0x00000009080f7227 */ /* 0x000fc800078e00ff */
[----:B------:R-:W-:Y:S01]  /*9f10*/  @!P4 IMAD.MOV R0, RZ, RZ, -R0 ;  /* 0x000000ffff00c224 */ /* 0x000fe200078e0a00 */
[----:B------:R-:W-:Y:S01]  /*9f20*/  ISETP.GE.AND P4, PT, R6, RZ, PT ;  /* 0x000000ff0600720c */ /* 0x000fe20003f86270 */
[----:B------:R-:W-:Y:S02]  /*9f30*/  IMAD.MOV R15, RZ, RZ, -R15 ;  /* 0x000000ffff0f7224 */ /* 0x000fe400078e0a0f */
[--C-:B------:R-:W-:Y:S01]  /*9f40*/  @!P1 IMAD.IADD R3, R3, 0x1, -R4.reuse ;  /* 0x0000000103039824 */ /* 0x100fe200078e0a04 */
[----:B------:R0:W-:Y:S01]  /*9f50*/  STL [R1+0x12c], R0 ;  /* 0x00012c0001007387 */ /* 0x0001e20000100800 */
[----:B------:R-:W-:Y:S01]  /*9f60*/  ISETP.GE.AND P1, PT, R2, RZ, PT ;  /* 0x000000ff0200720c */ /* 0x000fe20003f26270 */
[----:B------:R-:W-:Y:S01]  /*9f70*/  @!P0 IMAD.IADD R13, R13, 0x1, -R4 ;  /* 0x000000010d0d8824 */ /* 0x000fe200078e0a04 */
[----:B------:R-:W-:Y:S01]  /*9f80*/  ISETP.GE.AND P0, PT, R12, RZ, PT ;  /* 0x000000ff0c00720c */ /* 0x000fe20003f06270 */
[----:B------:R-:W-:Y:S02]  /*9f90*/  IMAD R2, R4, R15, R9 ;  /* 0x0000000f04027224 */ /* 0x000fe400078e0209 */
[----:B------:R-:W-:-:S02]  /*9fa0*/  VIADD R6, R26, 0x4b ;  /* 0x0000004b1a067836 */ /* 0x000fc40000000000 */
[----:B------:R-:W-:Y:S01]  /*9fb0*/  @!P5 IMAD.IADD R10, R10, 0x1, -R4 ;  /* 0x000000010a0ad824 */ /* 0x000fe200078e0a04 */
[----:B------:R-:W-:Y:S01]  /*9fc0*/  ISETP.GE.AND P5, PT, R14, RZ, PT ;  /* 0x000000ff0e00720c */ /* 0x000fe20003fa6270 */
[----:B0-----:R-:W-:Y:S01]  /*9fd0*/  IMAD.MOV.U32 R0, RZ, RZ, R5 ;  /* 0x000000ffff007224 */ /* 0x001fe200078e0005 */
[----:B------:R-:W-:Y:S01]  /*9fe0*/  IABS R12, R6 ;  /* 0x00000006000c7213 */ /* 0x000fe20000000000 */
[----:B------:R-:W-:Y:S01]  /*9ff0*/  @!P6 IMAD.MOV R13, RZ, RZ, -R13 ;  /* 0x000000ffff0de224 */ /* 0x000fe200078e0a0d */
[C---:B------:R-:W-:Y:S01]  /*a000*/  ISETP.GT.U32.AND P6, PT, R4.reuse, R2, PT ;  /* 0x000000020400720c */ /* 0x040fe20003fc4070 */
[----:B------:R-:W-:Y:S01]  /*a010*/  @!P3 IMAD.MOV R0, RZ, RZ, -R0 ;  /* 0x000000ffff00b224 */ /* 0x000fe200078e0a00 */
[----:B------:R-:W-:Y:S01]  /*a020*/  ISETP.GT.U32.AND P3, PT, R4, R3, PT ;  /* 0x000000030400720c */ /* 0x000fe20003f64070 */
[----:B------:R-:W-:Y:S02]  /*a030*/  @!P2 IMAD.IADD R11, R11, 0x1, -R4 ;  /* 0x000000010b0ba824 */ /* 0x000fe400078e0a04 */
[----:B------:R-:W-:Y:S01]  /*a040*/  IMAD.MOV.U32 R14, RZ, RZ, R12 ;  /* 0x000000ffff0e7224 */ /* 0x000fe200078e000c */
[----:B------:R0:W-:Y:S01]  /*a050*/  STL [R1+0x128], R0 ;  /* 0x0001280001007387 */ /* 0x0001e20000100800 */
[----:B------:R-:W-:Y:S01]  /*a060*/  VIADD R12, R26, 0x49 ;  /* 0x000000491a0c7836 */ /* 0x000fe20000000000 */
[----:B------:R-:W-:Y:S01]  /*a070*/  ISETP.GT.U32.AND P2, PT, R4, R11, PT ;  /* 0x0000000b0400720c */ /* 0x000fe20003f44070 */
[----:B------:R-:W-:Y:S01]  /*a080*/  IMAD.HI.U32 R9, R8, R14, RZ ;  /* 0x0000000e08097227 */ /* 0x000fe200078e00ff */
[----:B------:R1:W-:Y:S03]  /*a090*/  STL [R1+0x124], R13 ;  /* 0x0001240d01007387 */ /* 0x0003e60000100800 */
[--C-:B------:R-:W-:Y:S01]  /*a0a0*/  @!P6 IMAD.IADD R2, R2, 0x1, -R4.reuse ;  /* 0x000000010202e824 */ /* 0x100fe200078e0a04 */
[----:B------:R-:W-:Y:S01]  /*a0b0*/  ISETP.GE.AND P6, PT, R12, RZ, PT ;  /* 0x000000ff0c00720c */ /* 0x000fe20003fc6270 */
[----:B------:R-:W-:-:S02]  /*a0c0*/  @!P3 IMAD.IADD R3, R3, 0x1, -R4 ;  /* 0x000000010303b824 */ /* 0x000fc400078e0a04 */
[----:B0-----:R-:W-:Y:S02]  /*a0d0*/  IMAD.MOV.U32 R0, RZ, RZ, R10 ;  /* 0x000000ffff007224 */ /* 0x001fe400078e000a */
[----:B------:R-:W-:Y:S02]  /*a0e0*/  IMAD.MOV R9, RZ, RZ, -R9 ;  /* 0x000000ffff097224 */ /* 0x000fe400078e0a09 */
[----:B------:R-:W-:Y:S01]  /*a0f0*/  @!P4 IMAD.MOV R0, RZ, RZ, -R0 ;  /* 0x000000ffff00c224 */ /* 0x000fe200078e0a00 */
[----:B------:R-:W-:Y:S01]  /*a100*/  ISETP.GE.AND P4, PT, R6, RZ, PT ;  /* 0x000000ff0600720c */ /* 0x000fe20003f86270 */
[----:B------:R-:W-:Y:S01]  /*a110*/  IMAD R14, R4, R9, R14 ;  /* 0x00000009040e7224 */ /* 0x000fe200078e020e */
[----:B------:R-:W-:Y:S01]  /*a120*/  IABS R9, R12 ;  /* 0x0000000c00097213 */ /* 0x000fe20000000000 */
[----:B------:R-:W-:Y:S01]  /*a130*/  @!P2 IMAD.IADD R11, R11, 0x1, -R4 ;  /* 0x000000010b0ba824 */ /* 0x000fe200078e0a04 */
[----:B------:R0:W-:Y:S01]  /*a140*/  STL [R1+0x120], R0 ;  /* 0x0001200001007387 */ /* 0x0001e20000100800 */
[----:B------:R-:W-:Y:S01]  /*a150*/  VIADD R5, R26, 0x4a ;  /* 0x0000004a1a057836 */ /* 0x000fe20000000000 */
[----:B------:R-:W-:Y:S01]  /*a160*/  ISETP.GT.U32.AND P2, PT, R4, R14, PT ;  /* 0x0000000e0400720c */ /* 0x000fe20003f44070 */
[----:B------:R-:W-:-:S02]  /*a170*/  VIADD R6, R26, 0x48 ;  /* 0x000000481a067836 */ /* 0x000fc40000000000 */
[----:B-1----:R-:W-:Y:S01]  /*a180*/  VIADD R13, R26, 0x44 ;  /* 0x000000441a0d7836 */ /* 0x002fe20000000000 */
[----:B------:R-:W-:Y:S02]  /*a190*/  IABS R10, R5 ;  /* 0x00000005000a7213 */ /* 0x000fe40000000000 */
[----:B------:R-:W-:Y:S01]  /*a1a0*/  ISETP.GE.AND P3, PT, R5, RZ, PT ;  /* 0x000000ff0500720c */ /* 0x000fe20003f66270 */
[----:B0-----:R-:W-:Y:S01]  /*a1b0*/  IMAD.MOV.U32 R0, RZ, RZ, R3 ;  /* 0x000000ffff007224 */ /* 0x001fe200078e0003 */
[----:B------:R-:W-:Y:S01]  /*a1c0*/  IABS R16, R6 ;  /* 0x0000000600107213 */ /* 0x000fe20000000000 */
[----:B------:R-:W-:-:S04]  /*a1d0*/  IMAD.HI.U32 R3, R8, R9, RZ ;  /* 0x0000000908037227 */ /* 0x000fc800078e00ff */
[----:B------:R-:W-:Y:S01]  /*a1e0*/  @!P0 IMAD.MOV R0, RZ, RZ, -R0 ;  /* 0x000000ffff008224 */ /* 0x000fe200078e0a00 */
[----:B------:R-:W-:Y:S01]  /*a1f0*/  ISETP.GT.U32.AND P0, PT, R4, R2, PT ;  /* 0x000000020400720c */ /* 0x000fe20003f04070 */
[----:B------:R-:W-:Y:S02]  /*a200*/  IMAD.MOV R3, RZ, RZ, -R3 ;  /* 0x000000ffff037224 */ /* 0x000fe400078e0a03 */
[----:B------:R-:W-:Y:S01]  /*a210*/  IMAD.HI.U32 R5, R8, R10, RZ ;  /* 0x0000000a08057227 */ /* 0x000fe200078e00ff */
[----:B------:R0:W-:Y:S03]  /*a220*/  STL [R1+0x11c], R0 ;  /* 0x00011c0001007387 */ /* 0x0001e60000100800 */
[----:B------:R-:W-:Y:S02]  /*a230*/  IMAD R9, R4, R3, R9 ;  /* 0x0000000304097224 */ /* 0x000fe400078e0209 */
[----:B------:R-:W-:-:S02]  /*a240*/  IMAD.MOV R5, RZ, RZ, -R5 ;  /* 0x000000ffff057224 */ /* 0x000fc400078e0a05 */
[--C-:B------:R-:W-:Y:S01]  /*a250*/  @!P2 IMAD.IADD R14, R14, 0x1, -R4.reuse ;  /* 0x000000010e0ea824 */ /* 0x100fe200078e0a04 */
[----:B------:R-:W-:Y:S01]  /*a260*/  ISETP.GE.AND P2, PT, R6, RZ, PT ;  /* 0x000000ff0600720c */ /* 0x000fe20003f46270 */
[----:B------:R-:W-:Y:S02]  /*a270*/  @!P0 IMAD.IADD R2, R2, 0x1, -R4 ;  /* 0x0000000102028824 */ /* 0x000fe400078e0a04 */
[----:B0-----:R-:W-:Y:S02]  /*a280*/  IMAD.MOV.U32 R0, RZ, RZ, R11 ;  /* 0x000000ffff007224 */ /* 0x001fe400078e000b */
[C---:B------:R-:W-:Y:S02]  /*a290*/  IMAD R10, R4.reuse, R5, R10 ;  /* 0x00000005040a7224 */ /* 0x040fe400078e020a */
[----:B------:R-:W-:Y:S01]  /*a2a0*/  @!P5 IMAD.MOV R0, RZ, RZ, -R0 ;  /* 0x000000ffff00d224 */ /* 0x000fe200078e0a00 */
[----:B------:R-:W-:Y:S01]  /*a2b0*/  ISETP.GT.U32.AND P5, PT, R4, R14, PT ;  /* 0x0000000e0400720c */ /* 0x000fe20003fa4070 */
[----:B------:R-:W-:Y:S01]  /*a2c0*/  VIADD R3, R26, 0x47 ;  /* 0x000000471a037836 */ /* 0x000fe20000000000 */
[----:B------:R-:W-:Y:S01]  /*a2d0*/  ISETP.GT.U32.AND P0, PT, R4, R10, PT ;  /* 0x0000000a0400720c */ /* 0x000fe20003f04070 */
[----:B------:R-:W-:Y:S01]  /*a2e0*/  IMAD.HI.U32 R5, R8, R16, RZ ;  /* 0x0000001008057227 */ /* 0x000fe200078e00ff */
[----:B------:R0:W-:Y:S02]  /*a2f0*/  STL [R1+0x118], R0 ;  /* 0x0001180001007387 */ /* 0x0001e40000100800 */
[----:B------:R-:W-:Y:S01]  /*a300*/  IABS R12, R3 ;  /* 0x00000003000c7213 */ /* 0x000fe20000000000 */
[----:B------:R-:W-:-:S04]  /*a310*/  IMAD.MOV R5, RZ, RZ, -R5 ;  /* 0x000000ffff057224 */ /* 0x000fc800078e0a05 */
[----:B------:R-:W-:Y:S02]  /*a320*/  IMAD R16, R4, R5, R16 ;  /* 0x0000000504107224 */ /* 0x000fe400078e0210 */
[----:B------:R-:W-:Y:S01]  /*a330*/  @!P5 IMAD.IADD R14, R14, 0x1, -R4 ;  /* 0x000000010e0ed824 */ /* 0x000fe200078e0a04 */
[----:B------:R-:W-:Y:S01]  /*a340*/  ISETP.GE.AND P5, PT, R3, RZ, PT ;  /* 0x000000ff0300720c */ /* 0x000fe20003fa6270 */
[----:B0-----:R-:W-:Y:S02]  /*a350*/  IMAD.MOV.U32 R0, RZ, RZ, R2 ;  /* 0x000000ffff007224 */ /* 0x001fe400078e0002 */
[----:B------:R-:W-:Y:S02]  /*a360*/  VIADD R2, R26, 0x46 ;  /* 0x000000461a027836 */ /* 0x000fe40000000000 */
[----:B------:R-:W-:Y:S01]  /*a370*/  @!P1 IMAD.MOV R0, RZ, RZ, -R0 ;  /* 0x000000ffff009224 */ /* 0x000fe200078e0a00 */
[----:B------:R-:W-:Y:S01]  /*a380*/  ISETP.GT.U32.AND P1, PT, R4, R9, PT ;  /* 0x000000090400720c */ /* 0x000fe20003f24070 */
[----:B------:R-:W-:Y:S01]  /*a390*/  @!P0 IMAD.IADD R10, R10, 0x1, -R4 ;  /* 0x000000010a0a8824 */ /* 0x000fe200078e0a04 */
[----:B------:R-:W-:Y:S01]  /*a3a0*/  IABS R11, R2 ;  /* 0x00000002000b7213 */ /* 0x000fe20000000000 */
[----:B------:R-:W-:Y:S01]  /*a3b0*/  IMAD.HI.U32 R3, R8, R12, RZ ;  /* 0x0000000c08037227 */ /* 0x000fe200078e00ff */
[----:B------:R0:W-:Y:S02]  /*a3c0*/  STL [R1+0x114], R0 ;  /* 0x0001140001007387 */ /* 0x0001e40000100800 */
[----:B------:R-:W-:Y:S01]  /*a3d0*/  ISETP.GT.U32.AND P0, PT, R4, R10, PT ;  /* 0x0000000a0400720c */ /* 0x000fe20003f04070 */
[----:B------:R-:W-:-:S02]  /*a3e0*/  IMAD.MOV R3, RZ, RZ, -R3 ;  /* 0x000000ffff037224 */ /* 0x000fc400078e0a03 */
[----:B------:R-:W-:Y:S02]  /*a3f0*/  VIADD R5, R26, 0x45 ;  /* 0x000000451a057836 */ /* 0x000fe40000000000 */
[----:B------:R-:W-:Y:S01]  /*a400*/  IMAD R12, R4, R3, R12 ;  /* 0x00000003040c7224 */ /* 0x000fe200078e020c */
[----:B------:R-:W-:Y:S01]  /*a410*/  IABS R3, R13 ;  /* 0x0000000d00037213 */ /* 0x000fe20000000000 */
[----:B------:R-:W-:Y:S01]  /*a420*/  @!P1 IMAD.IADD R9, R9, 0x1, -R4 ;  /* 0x0000000109099824 */ /* 0x000fe200078e0a04 */
[----:B------:R-:W-:Y:S01]  /*a430*/  IABS R6, R5 ;  /* 0x0000000500067213 */ /* 0x000fe20000000000 */
[----:B0-----:R-:W-:Y:S02]  /*a440*/  IMAD.MOV.U32 R0, RZ, RZ, R14 ;  /* 0x000000ffff007224 */ /* 0x001fe400078e000e */
[----:B------:R-:W-:Y:S01]  /*a450*/  IMAD.HI.U32 R14, R8, R11, RZ ;  /* 0x0000000b080e7227 */ /* 0x000fe200078e00ff */
[----:B------:R-:W-:-:S03]  /*a460*/  ISETP.GT.U32.AND P1, PT, R4, R9, PT ;  /* 0x000000090400720c */ /* 0x000fc60003f24070 */
[----:B------:R-:W-:Y:S02]  /*a470*/  IMAD.MOV R14, RZ, RZ, -R14 ;  /* 0x000000ffff0e7224 */ /* 0x000fe400078e0a0e */
[----:B------:R-:W-:Y:S01]  /*a480*/  @!P4 IMAD.MOV R0, RZ, RZ, -R0 ;  /* 0x000000ffff00c224 */ /* 0x000fe200078e0a00 */
[C---:B------:R-:W-:Y:S01]  /*a490*/  ISETP.GT.U32.AND P4, PT, R4.reuse, R16, PT ;  /* 0x000000100400720c */ /* 0x040fe20003f84070 */
[----:B------:R-:W-:Y:S02]  /*a4a0*/  IMAD R11, R4, R14, R11 ;  /* 0x0000000e040b7224 */ /* 0x000fe400078e020b */
[--C-:B------:R-:W-:Y:S01]  /*a4b0*/  @!P0 IMAD.IADD R10, R10, 0x1, -R4.reuse ;  /* 0x000000010a0a8824 */ /* 0x100fe200078e0a04 */
[----:B------:R0:W-:Y:S01]  /*a4c0*/  STL [R1+0x110], R0 ;  /* 0x0001100001007387 */ /* 0x0001e20000100800 */
[----:B------:R-:W-:Y:S01]  /*a4d0*/  ISETP.GT.U32.AND P0, PT, R4, R12, PT ;  /* 0x0000000c0400720c */ /* 0x000fe20003f04070 */
[----:B------:R-:W-:Y:S02]  /*a4e0*/  VIADD R14, R26, 0x43 ;  /* 0x000000431a0e7836 */ /* 0x000fe40000000000 */
[----:B------:R-:W-:Y:S01]  /*a4f0*/  @!P1 IMAD.IADD R9, R9, 0x1, -R4 ;  /* 0x0000000109099824 */ /* 0x000fe200078e0a04 */
[----:B------:R-:W-:Y:S01]  /*a500*/  ISETP.GT.U32.AND P1, PT, R4, R11, PT ;  /* 0x0000000b0400720c */ /* 0x000fe20003f24070 */
[----:B------:R-:W-:-:S04]  /*a510*/  IMAD.HI.U32 R15, R8, R6, RZ ;  /* 0x00000006080f7227 */ /* 0x000fc800078e00ff */
[----:B0-----:R-:W-:Y:S02]  /*a520*/  IMAD.MOV.U32 R0, RZ, RZ, R10 ;  /* 0x000000ffff007224 */ /* 0x001fe400078e000a */
[----:B------:R-:W-:Y:S01]  /*a530*/  @!P4 IMAD.IADD R16, R16, 0x1, -R4 ;  /* 0x000000011010c824 */ /* 0x000fe200078e0a04 */
[----:B------:R-:W-:Y:S01]  /*a540*/  ISETP.GE.AND P4, PT, R2, RZ, PT ;  /* 0x000000ff0200720c */ /* 0x000fe20003f86270 */
[----:B------:R-:W-:Y:S01]  /*a550*/  @!P3 IMAD.MOV R0, RZ, RZ, -R0 ;  /* 0x000000ffff00b224 */ /* 0x000fe200078e0a00 */
[----:B------:R-:W-:Y:S01]  /*a560*/  IABS R2, R14 ;  /* 0x0000000e00027213 */ /* 0x000fe20000000000 */
[----:B------:R-:W-:Y:S02]  /*a570*/  IMAD.MOV R15, RZ, RZ, -R15 ;  /* 0x000000ffff0f7224 */ /* 0x000fe400078e0a0f */
[--C-:B------:R-:W-:Y:S01]  /*a580*/  @!P1 IMAD.IADD R11, R11, 0x1, -R4.reuse ;  /* 0x000000010b0b9824 */ /* 0x100fe200078e0a04 */
[----:B------:R0:W-:Y:S01]  /*a590*/  STL [R1+0x10c], R0 ;  /* 0x00010c0001007387 */ /* 0x0001e20000100800 */
[----:B------:R-:W-:Y:S01]  /*a5a0*/  @!P0 IMAD.IADD R12, R12, 0x1, -R4 ;  /* 0x000000010c0c8824 */ /* 0x000fe200078e0a04 */
[C---:B------:R-:W-:Y:S01]  /*a5b0*/  ISETP.GT.U32.AND P0, PT, R4.reuse, R16, PT ;  /* 0x000000100400720c */ /* 0x040fe20003f04070 */
[C---:B------:R-:W-:Y:S01]  /*a5c0*/  IMAD R6, R4.reuse, R15, R6 ;  /* 0x0000000f04067224 */ /* 0x040fe200078e0206 */
[----:B------:R-:W-:Y:S01]  /*a5d0*/  ISETP.GT.U32.AND P1, PT, R4, R11, PT ;  /* 0x0000000b0400720c */ /* 0x000fe20003f24070 */
[----:B------:R-:W-:Y:S01]  /*a5e0*/  IMAD.HI.U32 R10, R8, R3, RZ ;  /* 0x00000003080a7227 */ /* 0x000fe200078e00ff */
[----:B------:R-:W-:-:S03]  /*a5f0*/  ISETP.GT.U32.AND P3, PT, R4, R12, PT ;  /* 0x0000000c0400720c */ /* 0x000fc60003f64070 */
[----:B------:R-:W-:Y:S02]  /*a600*/  IMAD.MOV R10, RZ, RZ, -R10 ;  /* 0x000000ffff0a7224 */ /* 0x000fe400078e0a0a */
[----:B0-----:R-:W-:Y:S02]  /*a610*/  IMAD.MOV.U32 R0, RZ, RZ, R9 ;  /* 0x000000ffff007224 */ /* 0x001fe400078e0009 */
[----:B------:R-:W-:-:S04]  /*a620*/  IMAD.HI.U32 R9, R8, R2, RZ ;  /* 0x0000000208097227 */ /* 0x000fc800078e00ff */
[----:B------:R-:W-:Y:S02]  /*a630*/  IMAD.MOV R9, RZ, RZ, -R9 ;  /* 0x000000ffff097224 */ /* 0x000fe400078e0a09 */
[----:B------:R-:W-:Y:S01]  /*a640*/  @!P6 IMAD.MOV R0, RZ, RZ, -R0 ;  /* 0x000000ffff00e224 */ /* 0x000fe200078e0a00 */
[C---:B------:R-:W-:Y:S01]  /*a650*/  ISETP.GT.U32.AND P6, PT, R4.reuse, R6, PT ;  /* 0x000000060400720c */ /* 0x040fe20003fc4070 */
[----:B------:R-:W-:Y:S02]  /*a660*/  IMAD R2, R4, R9, R2 ;  /* 0x0000000904027224 */ /* 0x000fe400078e0202 */
[--C-:B------:R-:W-:Y:S01]  /*a670*/  @!P1 IMAD.IADD R11, R11, 0x1, -R4.reuse ;  /* 0x000000010b0b9824 */ /* 0x100fe200078e0a04 */
[----:B------:R0:W-:Y:S01]  /*a680*/  STL [R1+0x108], R0 ;  /* 0x0001080001007387 */ /* 0x0001e20000100800 */
[----:B------:R-:W-:Y:S01]  /*a690*/  @!P0 IMAD.IADD R16, R16, 0x1, -R4 ;  /* 0x0000000110108824 */ /* 0x000fe200078e0a04 */
[C---:B------:R-:W-:Y:S01]  /*a6a0*/  ISETP.GT.U32.AND P1, PT, R4.reuse, R2, PT ;  /* 0x000000020400720c */ /* 0x040fe20003f24070 */
[----:B------:R-:W-:Y:S01]  /*a6b0*/  IMAD R3, R4, R10, R3 ;  /* 0x0000000a04037224 */ /* 0x000fe200078e0203 */
[----:B------:R-:W-:Y:S01]  /*a6c0*/  ISETP.GE.AND P0, PT, R5, RZ, PT ;  /* 0x000000ff0500720c */ /* 0x000fe20003f06270 */
[----:B------:R-:W-:-:S02]  /*a6d0*/  VIADD R5, R26, 0x42 ;  /* 0x000000421a057836 */ /* 0x000fc40000000000 */
[--C-:B------:R-:W-:Y:S01]  /*a6e0*/  @!P3 IMAD.IADD R12, R12, 0x1, -R4.reuse ;  /* 0x000000010c0cb824 */ /* 0x100fe200078e0a04 */
[----:B------:R-:W-:Y:S01]  /*a6f0*/  ISETP.GT.U32.AND P3, PT, R4, R3, PT ;  /* 0x000000030400720c */ /* 0x000fe20003f64070 */
[----:B------:R-:W-:Y:S01]  /*a700*/  @!P6 IMAD.IADD R6, R6, 0x1, -R4 ;  /* 0x000000010606e824 */ /* 0x000fe200078e0a04 */
[----:B------:R-:W-:Y:S01]  /*a710*/  IABS R15, R5 ;  /* 0x00000005000f7213 */ /* 0x000fe20000000000 */
[----:B------:R-:W-:Y:S01]  /*a720*/  IMAD.MOV.U32 R18, RZ, RZ, R16 ;  /* 0x000000ffff127224 */ /* 0x000fe200078e0010 */
[----:B------:R-:W-:Y:S01]  /*a730*/  ISETP.GE.AND P6, PT, R13, RZ, PT ;  /* 0x000000ff0d00720c */ /* 0x000fe20003fc6270 */
[----:B------:R-:W-:Y:S02]  /*a740*/  VIADD R9, R26, 0x41 ;  /* 0x000000411a097836 */ /* 0x000fe40000000000 */
[----:B------:R-:W-:Y:S01]  /*a750*/  @!P1 IMAD.IADD R2, R2, 0x1, -R4 ;  /* 0x0000000102029824 */ /* 0x000fe200078e0a04 */
[----:B------:R-:W-:Y:S01]  /*a760*/  ISETP.GT.U32.AND P1, PT, R4, R6, PT ;  /* 0x000000060400720c */ /* 0x000fe20003f24070 */
[----:B------:R-:W-:Y:S01]  /*a770*/  IMAD.HI.U32 R16, R8, R15, RZ ;  /* 0x0000000f08107227 */ /* 0x000fe200078e00ff */
[----:B------:R-:W-:-:S03]  /*a780*/  IABS R17, R9 ;  /* 0x0000000900117213 */ /* 0x000fc60000000000 */
[----:B0-----:R-:W-:Y:S02]  /*a790*/  IMAD.MOV.U32 R0, RZ, RZ, R12 ;  /* 0x000000ffff007224 */ /* 0x001fe400078e000c */
[----:B------:R-:W-:Y:S02]  /*a7a0*/  IMAD.MOV R16, RZ, RZ, -R16 ;  /* 0x000000ffff107224 */ /* 0x000fe400078e0a10 */
[----:B------:R-:W-:Y:S01]  /*a7b0*/  @!P2 IMAD.MOV R18, RZ, RZ, -R18 ;  /* 0x000000ffff12a224 */ /* 0x000fe200078e0a12 */
[----:B------:R-:W-:Y:S01]  /*a7c0*/  ISETP.GT.U32.AND P2, PT, R4, R2, PT ;  /* 0x000000020400720c */ /* 0x000fe20003f44070 */
[----:B------:R-:W-:Y:S02]  /*a7d0*/  @!P5 IMAD.MOV R0, RZ, RZ, -R0 ;  /* 0x000000ffff00d224 */ /* 0x000fe400078e0a00 */
[--C-:B------:R-:W-:Y:S01]  /*a7e0*/  @!P3 IMAD.IADD R3, R3, 0x1, -R4.reuse ;  /* 0x000000010303b824 */ /* 0x100fe200078e0a04 */
[----:B------:R-:W-:Y:S01]  /*a7f0*/  ISETP.GE.AND P3, PT, R14, RZ, PT ;  /* 0x000000ff0e00720c */ /* 0x000fe20003f66270 */
[C---:B------:R-:W-:Y:S01]  /*a800*/  IMAD R15, R4.reuse, R16, R15 ;  /* 0x00000010040f7224 */ /* 0x040fe200078e020f */
[----:B------:R-:W-:Y:S01]  /*a810*/  STL [R1+0x104], R18 ;  /* 0x0001041201007387 */ /* 0x000fe20000100800 */
[----:B------:R-:W-:Y:S01]  /*a820*/  IMAD.MOV.U32 R14, RZ, RZ, R17 ;  /* 0x000000ffff0e7224 */ /* 0x000fe200078e0011 */
[----:B------:R-:W-:Y:S01]  /*a830*/  ISETP.GT.U32.AND P5, PT, R4, R3, PT ;  /* 0x000000030400720c */ /* 0x000fe20003fa4070 */
[----:B------:R-:W-:Y:S01]  /*a840*/  @!P1 IMAD.IADD R6, R6, 0x1, -R4 ;  /* 0x0000000106069824 */ /* 0x000fe200078e0a04 */
[----:B------:R0:W-:Y:S01]  /*a850*/  STL [R1+0x100], R0 ;  /* 0x0001000001007387 */ /* 0x0001e20000100800 */
[----:B------:R-:W-:Y:S01]  /*a860*/  ISETP.GT.U32.AND P1, PT, R4, R15, PT ;  /* 0x0000000f0400720c */ /* 0x000fe20003f24070 */
[----:B------:R-:W-:-:S02]  /*a870*/  VIADD R10, R26, 0x40 ;  /* 0x000000401a0a7836 */ /* 0x000fc40000000000 */
[----:B------:R-:W-:Y:S02]  /*a880*/  IMAD.MOV.U32 R16, RZ, RZ, R6 ;  /* 0x000000ffff107224 */ /* 0x000fe400078e0006 */
[----:B------:R-:W-:Y:S01]  /*a890*/  @!P2 IMAD.IADD R2, R2, 0x1, -R4 ;  /* 0x000000010202a824 */ /* 0x000fe200078e0a04 */
[----:B------:R-:W-:Y:S01]  /*a8a0*/  IABS R13, R10 ;  /* 0x0000000a000d7213 */ /* 0x000fe20000000000 */
[----:B------:R-:W-:Y:S01]  /*a8b0*/  @!P0 IMAD.MOV R16, RZ, RZ, -R16 ;  /* 0x000000ffff108224 */ /* 0x000fe200078e0a10 */
[----:B------:R-:W-:Y:S01]  /*a8c0*/  ISETP.GE.AND P2, PT, R10, RZ, PT ;  /* 0x000000ff0a00720c */ /* 0x000fe20003f46270 */
[----:B0-----:R-:W-:Y:S02]  /*a8d0*/  IMAD.MOV.U32 R0, RZ, RZ, R11 ;  /* 0x000000ffff007224 */ /* 0x001fe400078e000b */
[----:B------:R-:W-:-:S04]  /*a8e0*/  IMAD.HI.U32 R11, R8, R14, RZ ;  /* 0x0000000e080b7227 */ /* 0x000fc800078e00ff */
[----:B------:R-:W-:Y:S02]  /*a8f0*/  IMAD.MOV R11, RZ, RZ, -R11 ;  /* 0x000000ffff0b7224 */ /* 0x000fe400078e0a0b */
[----:B------:R-:W-:Y:S01]  /*a900*/  @!P4 IMAD.MOV R0, RZ, RZ, -R0 ;  /* 0x000000ffff00c224 */ /* 0x000fe200078e0a00 */
[----:B------:R-:W-:Y:S01]  /*a910*/  ISETP.GE.AND P4, PT, R5, RZ, PT ;  /* 0x000000ff0500720c */ /* 0x000fe20003f86270 */
[C---:B------:R-:W-:Y:S02]  /*a920*/  IMAD R14, R4.reuse, R11, R14 ;  /* 0x0000000b040e7224 */ /* 0x040fe400078e020e */
[--C-:B------:R-:W-:Y:S01]  /*a930*/  @!P5 IMAD.IADD R3, R3, 0x1, -R4.reuse ;  /* 0x000000010303d824 */ /* 0x100fe200078e0a04 */
[----:B------:R0:W-:Y:S01]  /*a940*/  STL [R1+0xfc], R0 ;  /* 0x0000fc0001007387 */ /* 0x0001e20000100800 */
[----:B------:R-:W-:Y:S01]  /*a950*/  @!P1 IMAD.IADD R15, R15, 0x1, -R4 ;  /* 0x000000010f0f9824 */ /* 0x000fe200078e0a04 */
[----:B------:R-:W-:Y:S01]  /*a960*/  ISETP.GT.U32.AND P1, PT, R4, R14, PT ;  /* 0x0000000e0400720c */ /* 0x000fe20003f24070 */
[----:B------:R-:W-:Y:S01]  /*a970*/  IMAD.HI.U32 R12, R8, R13, RZ ;  /* 0x0000000d080c7227 */ /* 0x000fe200078e00ff */
[----:B------:R-:W-:Y:S01]  /*a980*/  ISETP.GE.AND P5, PT, R9, RZ, PT ;  /* 0x000000ff0900720c */ /* 0x000fe20003fa6270 */
[----:B------:R-:W-:Y:S02]  /*a990*/  STL [R1+0xf8], R16 ;  /* 0x0000f81001007387 */ /* 0x000fe40000100800 */
[----:B------:R-:W-:-:S02]  /*a9a0*/  VIADD R9, R26, 0x3e ;  /* 0x0000003e1a097836 */ /* 0x000fc40000000000 */
[----:B------:R-:W-:Y:S02]  /*a9b0*/  VIADD R5, R26, 0x3d ;  /* 0x0000003d1a057836 */ /* 0x000fe40000000000 */
[----:B0-----:R-:W-:Y:S01]  /*a9c0*/  IMAD.MOV.U32 R0, RZ, RZ, R3 ;  /* 0x000000ffff007224 */ /* 0x001fe200078e0003 */
[----:B------:R-:W-:Y:S01]  /*a9d0*/  IABS R11, R9 ;  /* 0x00000009000b7213 */ /* 0x000fe20000000000 */
[----:B------:R-:W-:Y:S01]  /*a9e0*/  IMAD.MOV R12, RZ, RZ, -R12 ;  /* 0x000000ffff0c7224 */ /* 0x000fe200078e0a0c */
[----:B------:R-:W-:Y:S01]  /*a9f0*/  ISETP.GE.AND P0, PT, R9, RZ, PT ;  /* 0x000000ff0900720c */ /* 0x000fe20003f06270 */
[----:B------:R-:W-:Y:S01]  /*aa00*/  @!P6 IMAD.MOV R0, RZ, RZ, -R0 ;  /* 0x000000ffff00e224 */ /* 0x000fe200078e0a00 */
[----:B------:R-:W-:Y:S01]  /*aa10*/  ISETP.GT.U32.AND P6, PT, R4, R15, PT ;  /* 0x0000000f0400720c */ /* 0x000fe20003fc4070 */
[----:B------:R-:W-:Y:S01]  /*aa20*/  @!P1 IMAD.IADD R14, R14, 0x1, -R4 ;  /* 0x000000010e0e9824 */ /* 0x000fe200078e0a04 */
[----:B------:R-:W-:Y:S01]  /*aa30*/  IABS R9, R5 ;  /* 0x0000000500097213 */ /* 0x000fe20000000000 */
[----:B------:R-:W-:Y:S01]  /*aa40*/  IMAD R13, R4, R12, R13 ;  /* 0x0000000c040d7224 */ /* 0x000fe200078e020d */
[----:B------:R0:W-:Y:S01]  /*aa50*/  STL [R1+0xf4], R0 ;  /* 0x0000f40001007387 */ /* 0x0001e20000100800 */
[----:B------:R-:W-:Y:S01]  /*aa60*/  IMAD.HI.U32 R3, R8, R11, RZ ;  /* 0x0000000b08037227 */ /* 0x000fe200078e00ff */
[----:B------:R-:W-:-:S02]  /*aa70*/  ISETP.GT.U32.AND P1, PT, R4, R14, PT ;  /* 0x0000000e0400720c */ /* 0x000fc40003f24070 */
[----:B------:R-:W-:Y:S01]  /*aa80*/  IABS R12, R26 ;  /* 0x0000001a000c7213 */ /* 0x000fe20000000000 */
[----:B------:R-:W-:Y:S02]  /*aa90*/  IMAD.MOV R3, RZ, RZ, -R3 ;  /* 0x000000ffff037224 */ /* 0x000fe400078e0a03 */
[----:B------:R-:W-:Y:S02]  /*aaa0*/  VIADD R10, R26, 0x3c ;  /* 0x0000003c1a0a7836 */ /* 0x000fe40000000000 */
[----:B------:R-:W-:Y:S01]  /*aab0*/  @!P6 IMAD.IADD R15, R15, 0x1, -R4 ;  /* 0x000000010f0fe824 */ /* 0x000fe200078e0a04 */
[----:B------:R-:W-:Y:S01]  /*aac0*/  ISETP.GT.U32.AND P6, PT, R4, R13, PT ;  /* 0x0000000d0400720c */ /* 0x000fe20003fc4070 */
[----:B0-----:R-:W-:Y:S02]  /*aad0*/  IMAD.MOV.U32 R0, RZ, RZ, R2 ;  /* 0x000000ffff007224 */ /* 0x001fe400078e0002 */
[----:B------:R-:W-:-:S04]  /*aae0*/  IMAD.HI.U32 R2, R8, R9, RZ ;  /* 0x0000000908027227 */ /* 0x000fc800078e00ff */
[----:B------:R-:W-:Y:S01]  /*aaf0*/  @!P3 IMAD.MOV R0, RZ, RZ, -R0 ;  /* 0x000000ffff00b224 */ /* 0x000fe200078e0a00 */
[----:B------:R-:W-:Y:S01]  /*ab00*/  ISETP.GE.AND P3, PT, R27, RZ, PT ;  /* 0x000000ff1b00720c */ /* 0x000fe20003f66270 */
[----:B------:R-:W-:Y:S01]  /*ab10*/  IMAD.HI.U32 R6, R8, R12, RZ ;  /* 0x0000000c08067227 */ /* 0x000fe200078e00ff */
[----:B------:R-:W-:Y:S02]  /*ab20*/  IABS R27, R27 ;  /* 0x0000001b001b7213 */ /* 0x000fe40000000000 */
[----:B------:R0:W-:Y:S01]  /*ab30*/  STL [R1+0xf0], R0 ;  /* 0x0000f00001007387 */ /* 0x0001e20000100800 */
[----:B------:R-:W-:Y:S02]  /*ab40*/  IMAD.MOV R2, RZ, RZ, -R2 ;  /* 0x000000ffff027224 */ /* 0x000fe400078e0a02 */
[----:B------:R-:W-:Y:S01]  /*ab50*/  IMAD R11, R4, R3, R11 ;  /* 0x00000003040b7224 */ /* 0x000fe200078e020b */
[----:B------:R-:W-:Y:S01]  /*ab60*/  IABS R3, R10 ;  /* 0x0000000a00037213 */ /* 0x000fe20000000000 */
[----:B------:R-:W-:-:S02]  /*ab70*/  @!P1 IMAD.IADD R14, R14, 0x1, -R4 ;  /* 0x000000010e0e9824 */ /* 0x000fc400078e0a04 */
[----:B------:R-:W-:Y:S01]  /*ab80*/  IMAD.MOV R6, RZ, RZ, -R6 ;  /* 0x000000ffff067224 */ /* 0x000fe200078e0a06 */
[C---:B------:R-:W-:Y:S01]  /*ab90*/  ISETP.GT.U32.AND P1, PT, R4.reuse, R11, PT ;  /* 0x0000000b0400720c */ /* 0x040fe20003f24070 */
[C---:B------:R-:W-:Y:S02]  /*aba0*/  IMAD R9, R4.reuse, R2, R9 ;  /* 0x0000000204097224 */ /* 0x040fe400078e0209 */
[----:B0-----:R-:W-:Y:S02]  /*abb0*/  IMAD.MOV.U32 R0, RZ, RZ, R15 ;  /* 0x000000ffff007224 */ /* 0x001fe400078e000f */
[C---:B------:R-:W-:Y:S02]  /*abc0*/  IMAD R12, R4.reuse, R6, R12 ;  /* 0x00000006040c7224 */ /* 0x040fe400078e020c */
[----:B------:R-:W-:Y:S02]  /*abd0*/  @!P4 IMAD.MOV R0, RZ, RZ, -R0 ;  /* 0x000000ffff00c224 */ /* 0x000fe400078e0a00 */
[----:B------:R-:W-:Y:S01]  /*abe0*/  @!P6 IMAD.IADD R13, R13, 0x1, -R4 ;  /* 0x000000010d0de824 */ /* 0x000fe200078e0a04 */
[----:B------:R-:W-:Y:S01]  /*abf0*/  ISETP.GT.U32.AND P4, PT, R4, R12, PT ;  /* 0x0000000c0400720c */ /* 0x000fe20003f84070 */
[----:B------:R-:W-:Y:S01]  /*ac00*/  VIADD R6, R26, 0x3b ;  /* 0x0000003b1a067836 */ /* 0x000fe20000000000 */
[----:B------:R0:W-:Y:S01]  /*ac10*/  STL [R1+0xec], R0 ;  /* 0x0000ec0001007387 */ /* 0x0001e20000100800 */
[----:B------:R-:W-:Y:S01]  /*ac20*/  IMAD.HI.U32 R2, R8, R27, RZ ;  /* 0x0000001b08027227 */ /* 0x000fe200078e00ff */
[----:B------:R-:W-:-:S02]  /*ac30*/  ISETP.GT.U32.AND P6, PT, R4, R13, PT ;  /* 0x0000000d0400720c */ /* 0x000fc40003fc4070 */
[----:B------:R-:W-:Y:S01]  /*ac40*/  IABS R19, R6 ;  /* 0x0000000600137213 */ /* 0x000fe20000000000 */
[----:B------:R-:W-:Y:S02]  /*ac50*/  IMAD.MOV R2, RZ, RZ, -R2 ;  /* 0x000000ffff027224 */ /* 0x000fe400078e0a02 */
[----:B------:R-:W-:Y:S02]  /*ac60*/  @!P1 IMAD.IADD R11, R11, 0x1, -R4 ;  /* 0x000000010b0b9824 */ /* 0x000fe400078e0a04 */
[----:B------:R-:W-:Y:S02]  /*ac70*/  IMAD R27, R4, R2, R27 ;  /* 0x00000002041b7224 */ /* 0x000fe400078e021b */
[----:B0-----:R-:W-:Y:S02]  /*ac80*/  IMAD.MOV.U32 R0, RZ, RZ, R14 ;  /* 0x000000ffff007224 */ /* 0x001fe400078e000e */
[----:B------:R-:W-:-:S04]  /*ac90*/  IMAD.HI.U32 R2, R8, R19, RZ ;  /* 0x0000001308027227 */ /* 0x000fc800078e00ff */
        /* <DEDUP_REMOVED lines=9> */
[----:B------:R-:W-:-:S02]  /*ad30*/  IMAD.MOV R2, RZ, RZ, -R2 ;  /* 0x000000ffff027224 */ /* 0x000fc400078e0a02 */
[----:B------:R-:W-:Y:S02]  /*ad40*/  IMAD.MOV R5, RZ, RZ, -R14 ;  /* 0x000000ffff057224 */ /* 0x000fe400078e0a0e */
[----:B------:R-:W-:Y:S01]  /*ad50*/  @!P5 IMAD.IADD R9, R9, 0x1, -R4 ;  /* 0x000000010909d824 */ /* 0x000fe200078e0a04 */
[C---:B------:R-:W-:Y:S01]  /*ad60*/  ISETP.GT.U32.AND P5, PT, R4.reuse, R11, PT ;  /* 0x0000000b0400720c */ /* 0x040fe20003fa4070 */
[----:B0-----:R-:W-:Y:S02]  /*ad70*/  IMAD.MOV.U32 R0, RZ, RZ, R13 ;  /* 0x000000ffff007224 */ /* 0x001fe400078e000d */
[C---:B------:R-:W-:Y:S02]  /*ad80*/  IMAD R19, R4.reuse, R2, R19 ;  /* 0x0000000204137224 */ /* 0x040fe400078e0213 */
[C---:B------:R-:W-:Y:S02]  /*ad90*/  IMAD R3, R4.reuse, R5, R3 ;  /* 0x0000000504037224 */ /* 0x040fe400078e0203 */
[----:B------:R-:W-:Y:S01]  /*ada0*/  @!P2 IMAD.MOV R0, RZ, RZ, -R0 ;  /* 0x000000ffff00a224 */ /* 0x000fe200078e0a00 */
[C---:B------:R-:W-:Y:S01]  /*adb0*/  ISETP.GT.U32.AND P2, PT, R4.reuse, R9, PT ;  /* 0x000000090400720c */ /* 0x040fe20003f44070 */
[--C-:B------:R-:W-:Y:S01]  /*adc0*/  @!P4 IMAD.IADD R27, R27, 0x1, -R4.reuse ;  /* 0x000000011b1bc824 */ /* 0x100fe200078e0a04 */
[----:B------:R-:W-:Y:S01]  /*add0*/  ISETP.GT.U32.AND P4, PT, R4, R3, PT ;  /* 0x000000030400720c */ /* 0x000fe20003f84070 */
[----:B------:R-:W-:Y:S01]  /*ade0*/  VIADD R2, R26, 0x39 ;  /* 0x000000391a027836 */ /* 0x000fe20000000000 */
[----:B------:R0:W-:Y:S01]  /*adf0*/  STL [R1+0xe4], R0 ;  /* 0x0000e40001007387 */ /* 0x0001e20000100800 */
[----:B------:R-:W-:Y:S01]  /*ae00*/  @!P5 IMAD.IADD R11, R11, 0x1, -R4 ;  /* 0x000000010b0bd824 */ /* 0x000fe200078e0a04 */
[----:B------:R-:W-:Y:S01]  /*ae10*/  ISETP.GT.U32.AND P5, PT, R4, R19, PT ;  /* 0x000000130400720c */ /* 0x000fe20003fa4070 */
[C---:B------:R-:W-:Y:S01]  /*ae20*/  VIADD R5, R26.reuse, 0x3a ;  /* 0x0000003a1a057836 */ /* 0x040fe20000000000 */
[----:B------:R-:W-:Y:S01]  /*ae30*/  IABS R17, R2 ;  /* 0x0000000200117213 */ /* 0x000fe20000000000 */
[----:B------:R-:W-:-:S02]  /*ae40*/  VIADD R13, R26, 0x38 ;  /* 0x000000381a0d7836 */ /* 0x000fc40000000000 */
[--C-:B------:R-:W-:Y:S01]  /*ae50*/  @!P1 IMAD.IADD R12, R12, 0x1, -R4.reuse ;  /* 0x000000010c0c9824 */ /* 0x100fe200078e0a04 */
[----:B------:R-:W-:Y:S01]  /*ae60*/  IABS R18, R5 ;  /* 0x0000000500127213 */ /* 0x000fe20000000000 */
[--C-:B------:R-:W-:Y:S01]  /*ae70*/  @!P2 IMAD.IADD R9, R9, 0x1, -R4.reuse ;  /* 0x000000010909a824 */ /* 0x100fe200078e0a04 */
[----:B------:R-:W-:Y:S01]  /*ae80*/  ISETP.GE.AND P1, PT, R26, RZ, PT ;  /* 0x000000ff1a00720c */ /* 0x000fe20003f26270 */
[--C-:B------:R-:W-:Y:S01]  /*ae90*/  @!P4 IMAD.IADD R3, R3, 0x1, -R4.reuse ;  /* 0x000000010303c824 */ /* 0x100fe200078e0a04 */
[----:B------:R-:W-:Y:S01]  /*aea0*/  IABS R16, R13 ;  /* 0x0000000d00107213 */ /* 0x000fe20000000000 */
[----:B------:R-:W-:Y:S01]  /*aeb0*/  IMAD.HI.U32 R14, R8, R18, RZ ;  /* 0x00000012080e7227 */ /* 0x000fe200078e00ff */
[----:B------:R-:W-:Y:S02]  /*aec0*/  ISETP.GE.AND P2, PT, R10, RZ, PT ;  /* 0x000000ff0a00720c */ /* 0x000fe40003f46270 */
[----:B------:R-:W-:Y:S01]  /*aed0*/  ISETP.GE.AND P4, PT, R6, RZ, PT ;  /* 0x000000ff0600720c */ /* 0x000fe20003f86270 */
[----:B------:R-:W-:-:S02]  /*aee0*/  @!P5 IMAD.IADD R19, R19, 0x1, -R4 ;  /* 0x000000011313d824 */ /* 0x000fc400078e0a04 */
[----:B------:R-:W-:-:S03]  /*aef0*/  IMAD.HI.U32 R10, R8, R17, RZ ;  /* 0x00000011080a7227 */ /* 0x000fc600078e00ff */
[----:B------:R-:W-:Y:S01]  /*af00*/  ISETP.GT.U32.AND P5, PT, R4, R19, PT ;  /* 0x000000130400720c */ /* 0x000fe20003fa4070 */
[----:B------:R-:W-:-:S04]  /*af10*/  IMAD.HI.U32 R6, R8, R16, RZ ;  /* 0x0000001008067227 */ /* 0x000fc800078e00ff */
[----:B------:R-:W-:Y:S02]  /*af20*/  IMAD.MOV R10, RZ, RZ, -R10 ;  /* 0x000000ffff0a7224 */ /* 0x000fe400078e0a0a */
[----:B------:R-:W-:Y:S02]  /*af30*/  IMAD.MOV R14, RZ, RZ, -R14 ;  /* 0x000000ffff0e7224 */ /* 0x000fe400078e0a0e */
[----:B------:R-:W-:Y:S02]  /*af40*/  IMAD.MOV R6, RZ, RZ, -R6 ;  /* 0x000000ffff067224 */ /* 0x000fe400078e0a06 */
[C---:B------:R-:W-:Y:S02]  /*af50*/  IMAD R17, R4.reuse, R10, R17 ;  /* 0x0000000a04117224 */ /* 0x040fe400078e0211 */
[----:B0-----:R-:W-:Y:S02]  /*af60*/  IMAD.MOV.U32 R0, RZ, RZ, R9 ;  /* 0x000000ffff007224 */ /* 0x001fe400078e0009 */
[----:B------:R-:W-:-:S02]  /*af70*/  IMAD R18, R4, R14, R18 ;  /* 0x0000000e04127224 */ /* 0x000fc400078e0212 */
[----:B------:R-:W-:Y:S02]  /*af80*/  IMAD.MOV.U32 R15, RZ, RZ, R11 ;  /* 0x000000ffff0f7224 */ /* 0x000fe400078e000b */
[----:B------:R-:W-:Y:S01]  /*af90*/  @!P1 IMAD.MOV R12, RZ, RZ, -R12 ;  /* 0x000000ffff0c9224 */ /* 0x000fe200078e0a0c */
[C---:B------:R-:W-:Y:S01]  /*afa0*/  ISETP.GT.U32.AND P1, PT, R4.reuse, R3, PT ;  /* 0x000000030400720c */ /* 0x040fe20003f24070 */
[C---:B------:R-:W-:Y:S02]  /*afb0*/  IMAD R16, R4.reuse, R6, R16 ;  /* 0x0000000604107224 */ /* 0x040fe400078e0210 */
[----:B------:R-:W-:Y:S01]  /*afc0*/  @!P6 IMAD.MOV R0, RZ, RZ, -R0 ;  /* 0x000000ffff00e224 */ /* 0x000fe200078e0a00 */
[C---:B------:R-:W-:Y:S01]  /*afd0*/  ISETP.GT.U32.AND P6, PT, R4.reuse, R17, PT ;  /* 0x000000110400720c */ /* 0x040fe20003fc4070 */
[----:B------:R-:W-:Y:S01]  /*afe0*/  @!P0 IMAD.MOV R15, RZ, RZ, -R15 ;  /* 0x000000ffff0f8224 */ /* 0x000fe200078e0a0f */
[C---:B------:R-:W-:Y:S01]  /*aff0*/  ISETP.GT.U32.AND P0, PT, R4.reuse, R18, PT ;  /* 0x000000120400720c */ /* 0x040fe20003f04070 */
[----:B------:R-:W-:Y:S01]  /*b000*/  @!P5 IMAD.IADD R19, R19, 0x1, -R4 ;  /* 0x000000011313d824 */ /* 0x000fe200078e0a04 */
[----:B------:R-:W-:Y:S01]  /*b010*/  ISETP.GT.U32.AND P5, PT, R4, R16, PT ;  /* 0x000000100400720c */ /* 0x000fe20003fa4070 */
[C---:B------:R-:W-:Y:S01]  /*b020*/  VIADD R6, R26.reuse, 0x36 ;  /* 0x000000361a067836 */ /* 0x040fe20000000000 */
[----:B------:R-:W-:Y:S01]  /*b030*/  STL [R1+0x1ce0], R12 ;  /* 0x001ce00c01007387 */ /* 0x000fe20000100800 */
[----:B------:R-:W-:-:S02]  /*b040*/  VIADD R9, R26, 0x37 ;  /* 0x000000371a097836 */ /* 0x000fc40000000000 */
[--C-:B------:R-:W-:Y:S01]  /*b050*/  @!P1 IMAD.IADD R3, R3, 0x1, -R4.reuse ;  /* 0x0000000103039824 */ /* 0x100fe200078e0a04 */
[----:B------:R-:W-:Y:S01]  /*b060*/  ISETP.GE.AND P1, PT, R5, RZ, PT ;  /* 0x000000ff0500720c */ /* 0x000fe20003f26270 */
[----:B------:R-:W-:Y:S01]  /*b070*/  STL [R1+0xe0], R15 ;  /* 0x0000e00f01007387 */ /* 0x000fe20000100800 */
[----:B------:R-:W-:Y:S01]  /*b080*/  IABS R5, R6 ;  /* 0x0000000600057213 */ /* 0x000fe20000000000 */
[--C-:B------:R-:W-:Y:S01]  /*b090*/  @!P6 IMAD.IADD R17, R17, 0x1, -R4.reuse ;  /* 0x000000011111e824 */ /* 0x100fe200078e0a04 */
[----:B------:R-:W-:Y:S01]  /*b0a0*/  IABS R11, R9 ;  /* 0x00000009000b7213 */ /* 0x000fe20000000000 */
[--C-:B------:R-:W-:Y:S01]  /*b0b0*/  @!P0 IMAD.IADD R18, R18, 0x1, -R4.reuse ;  /* 0x0000000112128824 */ /* 0x100fe200078e0a04 */
[----:B------:R0:W-:Y:S01]  /*b0c0*/  STL [R1+0xdc], R0 ;  /* 0x0000dc0001007387 */ /* 0x0001e20000100800 */
[----:B------:R-:W-:Y:S01]  /*b0d0*/  @!P5 IMAD.IADD R16, R16, 0x1, -R4 ;  /* 0x000000011010d824 */ /* 0x000fe200078e0a04 */
[----:B------:R-:W-:Y:S01]  /*b0e0*/  ISETP.GT.U32.AND P5, PT, R4, R17, PT ;  /* 0x000000110400720c */ /* 0x000fe20003fa4070 */
[----:B------:R-:W-:Y:S01]  /*b0f0*/  VIADD R10, R26, 0x35 ;  /* 0x000000351a0a7836 */ /* 0x000fe20000000000 */
[----:B------:R-:W-:Y:S01]  /*b100*/  ISETP.GE.AND P0, PT, R2, RZ, PT ;  /* 0x000000ff0200720c */ /* 0x000fe20003f06270 */
[----:B------:R-:W-:Y:S01]  /*b110*/  IMAD.HI.U32 R2, R8, R11, RZ ;  /* 0x0000000b08027227 */ /* 0x000fe200078e00ff */
[----:B------:R-:W-:-:S02]  /*b120*/  ISETP.GT.U32.AND P6, PT, R4, R18, PT ;  /* 0x000000120400720c */ /* 0x000fc40003fc4070 */
[----:B------:R-:W-:Y:S01]  /*b130*/  IABS R20, R10 ;  /* 0x0000000a00147213 */ /* 0x000fe20000000000 */
[----:B------:R-:W-:Y:S02]  /*b140*/  IMAD.MOV R2, RZ, RZ, -R2 ;  /* 0x000000ffff027224 */ /* 0x000fe400078e0a02 */
[----:B0-----:R-:W-:Y:S02]  /*b150*/  IMAD.MOV.U32 R0, RZ, RZ, R3 ;  /* 0x000000ffff007224 */ /* 0x001fe400078e0003 */
[----:B------:R-:W-:-:S04]  /*b160*/  IMAD.HI.U32 R3, R8, R5, RZ ;  /* 0x0000000508037227 */ /* 0x000fc800078e00ff */
[----:B------:R-:W-:Y:S02]  /*b170*/  IMAD.MOV R3, RZ, RZ, -R3 ;  /* 0x000000ffff037224 */ /* 0x000fe400078e0a03 */
[C---:B------:R-:W-:Y:S02]  /*b180*/  IMAD R11, R4.reuse, R2, R11 ;  /* 0x00000002040b7224 */ /* 0x040fe400078e020b */
[----:B------:R-:W-:Y:S02]  /*b190*/  IMAD R5, R4, R3, R5 ;  /* 0x0000000304057224 */ /* 0x000fe400078e0205 */
[--C-:B------:R-:W-:Y:S02]  /*b1a0*/  @!P5 IMAD.IADD R17, R17, 0x1, -R4.reuse ;  /* 0x000000011111d824 */ /* 0x100fe400078e0a04 */
[----:B------:R-:W-:Y:S01]  /*b1b0*/  @!P6 IMAD.IADD R18, R18, 0x1, -R4 ;  /* 0x000000011212e824 */ /* 0x000fe200078e0a04 */
[----:B------:R-:W-:Y:S01]  /*b1c0*/  ISETP.GT.U32.AND P5, PT, R4, R5, PT ;  /* 0x000000050400720c */ /* 0x000fe20003fa4070 */
[----:B------:R-:W-:Y:S01]  /*b1d0*/  VIADD R2, R26, 0x34 ;  /* 0x000000341a027836 */ /* 0x000fe20000000000 */
[----:B------:R-:W-:Y:S01]  /*b1e0*/  ISETP.GT.U32.AND P6, PT, R4, R11, PT ;  /* 0x0000000b0400720c */ /* 0x000fe20003fc4070 */
[----:B------:R-:W-:-:S03]  /*b1f0*/  IMAD.HI.U32 R21, R8, R20, RZ ;  /* 0x0000001408157227 */ /* 0x000fc600078e00ff */
[----:B------:R-:W-:Y:S01]  /*b200*/  IABS R14, R2 ;  /* 0x00000002000e7213 */ /* 0x000fe20000000000 */
[----:B------:R-:W-:Y:S01]  /*b210*/  @!P2 IMAD.MOV R0, RZ, RZ, -R0 ;  /* 0x000000ffff00a224 */ /* 0x000fe200078e0a00 */
[----:B------:R-:W-:Y:S01]  /*b220*/  ISETP.GT.U32.AND P2, PT, R4, R16, PT ;  /* 0x000000100400720c */ /* 0x000fe20003f44070 */
[----:B------:R-:W-:Y:S02]  /*b230*/  IMAD.MOV R21, RZ, RZ, -R21 ;  /* 0x000000ffff157224 */ /* 0x000fe400078e0a15 */
[----:B------:R-:W-:Y:S01]  /*b240*/  IMAD.HI.U32 R15, R8, R14, RZ ;  /* 0x0000000e080f7227 */ /* 0x000fe200078e00ff */
[----:B------:R0:W-:Y:S03]  /*b250*/  STL [R1+0xd8], R0 ;  /* 0x0000d80001007387 */ /* 0x0001e60000100800 */
[--C-:B------:R-:W-:Y:S02]  /*b260*/  @!P5 IMAD.IADD R5, R5, 0x1, -R4.reuse ;  /* 0x000000010505d824 */ /* 0x100fe400078e0a04 */
[----:B------:R-:W-:Y:S01]  /*b270*/  @!P6 IMAD.IADD R11, R11, 0x1, -R4 ;  /* 0x000000010b0be824 */ /* 0x000fe200078e0a04 */
[----:B------:R-:W-:Y:S01]  /*b280*/  ISETP.GE.AND P6, PT, R9, RZ, PT ;  /* 0x000000ff0900720c */ /* 0x000fe20003fc6270 */
[C---:B------:R-:W-:Y:S01]  /*b290*/  IMAD R9, R4.reuse, R21, R20 ;  /* 0x0000001504097224 */ /* 0x040fe200078e0214 */
[----:B------:R-:W-:Y:S01]  /*b2a0*/  ISETP.GT.U32.AND P5, PT, R4, R5, PT ;  /* 0x000000050400720c */ /* 0x000fe20003fa4070 */
[----:B------:R-:W-:-:S02]  /*b2b0*/  IMAD.MOV.U32 R12, RZ, RZ, R17 ;  /* 0x000000ffff0c7224 */ /* 0x000fc400078e0011 */
[----:B------:R-:W-:Y:S01]  /*b2c0*/  @!P1 IMAD.MOV R18, RZ, RZ, -R18 ;  /* 0x000000ffff129224 */ /* 0x000fe200078e0a12 */
[----:B------:R-:W-:Y:S01]  /*b2d0*/  ISETP.GT.U32.AND P1, PT, R4, R9, PT ;  /* 0x000000090400720c */ /* 0x000fe20003f24070 */
[----:B------:R-:W-:Y:S02]  /*b2e0*/  IMAD.MOV R15, RZ, RZ, -R15 ;  /* 0x000000ffff0f7224 */ /* 0x000fe400078e0a0f */
[----:B0-----:R-:W-:Y:S02]  /*b2f0*/  IMAD.MOV.U32 R0, RZ, RZ, R19 ;  /* 0x000000ffff007224 */ /* 0x001fe400078e0013 */
[----:B------:R-:W-:Y:S01]  /*b300*/  @!P0 IMAD.MOV R12, RZ, RZ, -R12 ;  /* 0x000000ffff0c8224 */ /* 0x000fe200078e0a0c */
[----:B------:R-:W-:Y:S01]  /*b310*/  ISETP.GE.AND P0, PT, R6, RZ, PT ;  /* 0x000000ff0600720c */ /* 0x000fe20003f06270 */
[----:B------:R-:W-:Y:S01]  /*b320*/  @!P2 IMAD.IADD R16, R16, 0x1, -R4 ;  /* 0x000000011010a824 */ /* 0x000fe200078e0a04 */
[----:B------:R-:W-:Y:S01]  /*b330*/  ISETP.GE.AND P2, PT, R13, RZ, PT ;  /* 0x000000ff0d00720c */ /* 0x000fe20003f46270 */
[----:B------:R-:W-:-:S02]  /*b340*/  IMAD R6, R4, R15, R14 ;  /* 0x0000000f04067224 */ /* 0x000fc400078e020e */
[----:B------:R-:W-:Y:S01]  /*b350*/  @!P4 IMAD.MOV R0, RZ, RZ, -R0 ;  /* 0x000000ffff00c224 */ /* 0x000fe200078e0a00 */
[C---:B------:R-:W-:Y:S01]  /*b360*/  ISETP.GT.U32.AND P4, PT, R4.reuse, R11, PT ;  /* 0x0000000b0400720c */ /* 0x040fe20003f84070 */
[--C-:B------:R-:W-:Y:S01]  /*b370*/  @!P5 IMAD.IADD R5, R5, 0x1, -R4.reuse ;  /* 0x000000010505d824 */ /* 0x100fe200078e0a04 */
[----:B------:R-:W-:Y:S01]  /*b380*/  ISETP.GT.U32.AND P5, PT, R4, R6, PT ;  /* 0x000000060400720c */ /* 0x000fe20003fa4070 */
[----:B------:R-:W-:Y:S01]  /*b390*/  VIADD R3, R26, 0x33 ;  /* 0x000000331a037836 */ /* 0x000fe20000000000 */
[----:B------:R0:W-:Y:S01]  /*b3a0*/  STL [R1+0xd4], R0 ;  /* 0x0000d40001007387 */ /* 0x0001e20000100800 */
[----:B------:R-:W-:-:S03]  /*b3b0*/  @!P1 IMAD.IADD R9, R9, 0x1, -R4 ;  /* 0x0000000109099824 */ /* 0x000fc600078e0a04 */
[----:B------:R-:W-:Y:S01]  /*b3c0*/  IABS R13, R3 ;  /* 0x00000003000d7213 */ /* 0x000fe20000000000 */
[----:B------:R-:W-:Y:S01]  /*b3d0*/  STL [R1+0xd0], R18 ;  /* 0x0000d01201007387 */ /* 0x000fe20000100800 */
[----:B------:R-:W-:-:S03]  /*b3e0*/  ISETP.GT.U32.AND P1, PT, R4, R9, PT ;  /* 0x000000090400720c */ /* 0x000fc60003f24070 */
[----:B------:R-:W-:Y:S01]  /*b3f0*/  @!P4 IMAD.IADD R11, R11, 0x1, -R4 ;  /* 0x000000010b0bc824 */ /* 0x000fe200078e0a04 */
[----:B------:R1:W-:Y:S01]  /*b400*/  STL [R1+0xcc], R12 ;  /* 0x0000cc0c01007387 */ /* 0x0003e20000100800 */
[----:B0-----:R-:W-:Y:S01]  /*b410*/  IMAD.MOV.U32 R0, RZ, RZ, R16 ;  /* 0x000000ffff007224 */ /* 0x001fe200078e0010 */
[----:B------:R-:W-:Y:S01]  /*b420*/  ISETP.GE.AND P4, PT, R2, RZ, PT ;  /* 0x000000ff0200720c */ /* 0x000fe20003f86270 */
[----:B------:R-:W-:-:S04]  /*b430*/  IMAD.HI.U32 R16, R8, R13, RZ ;  /* 0x0000000d08107227 */ /* 0x000fc800078e00ff */
[----:B------:R-:W-:Y:S01]  /*b440*/  @!P2 IMAD.MOV R0, RZ, RZ, -R0 ;  /* 0x000000ffff00a224 */ /* 0x000fe200078e0a00 */
[----:B------:R-:W-:Y:S01]  /*b450*/  ISETP.GE.AND P2, PT, R10, RZ, PT ;  /* 0x000000ff0a00720c */ /* 0x000fe20003f46270 */
[----:B------:R-:W-:Y:S02]  /*b460*/  @!P5 IMAD.IADD R6, R6, 0x1, -R4 ;  /* 0x000000010606d824 */ /* 0x000fe400078e0a04 */
[----:B------:R-:W-:Y:S01]  /*b470*/  IMAD.MOV R16, RZ, RZ, -R16 ;  /* 0x000000ffff107224 */ /* 0x000fe200078e0a10 */
[----:B------:R0:W-:Y:S01]  /*b480*/  STL [R1+0xc8], R0 ;  /* 0x0000c80001007387 */ /* 0x0001e20000100800 */
[----:B-1----:R-:W-:Y:S01]  /*b490*/  IMAD.MOV.U32 R12, RZ, RZ, R11 ;  /* 0x000000ffff0c7224 */ /* 0x002fe200078e000b */
[----:B------:R-:W-:Y:S01]  /*b4a0*/  ISETP.GT.U32.AND P5, PT, R4, R6, PT ;  /* 0x000000060400720c */ /* 0x000fe20003fa4070 */
[----:B------:R-:W-:Y:S02]  /*b4b0*/  VIADD R10, R26, 0x32 ;  /* 0x000000321a0a7836 */ /* 0x000fe40000000000 */
[----:B------:R-:W-:-:S02]  /*b4c0*/  IMAD R2, R4, R16, R13 ;  /* 0x0000001004027224 */ /* 0x000fc400078e020d */
[----:B------:R-:W-:Y:S01]  /*b4d0*/  @!P6 IMAD.MOV R12, RZ, RZ, -R12 ;  /* 0x000000ffff0ce224 */ /* 0x000fe200078e0a0c */
[----:B------:R-:W-:Y:S01]  /*b4e0*/  IABS R18, R10 ;  /* 0x0000000a00127213 */ /* 0x000fe20000000000 */
[----:B------:R-:W-:Y:S01]  /*b4f0*/  @!P1 IMAD.IADD R9, R9, 0x1, -R4 ;  /* 0x0000000109099824 */ /* 0x000fe200078e0a04 */
[----:B------:R-:W-:Y:S01]  /*b500*/  ISETP.GE.AND P1, PT, R10, RZ, PT ;  /* 0x000000ff0a00720c */ /* 0x000fe20003f26270 */
[----:B0-----:R-:W-:Y:S01]  /*b510*/  IMAD.MOV.U32 R0, RZ, RZ, R5 ;  /* 0x000000ffff007224 */ /* 0x001fe200078e0005 */
[----:B------:R-:W-:Y:S01]  /*b520*/  STL [R1+0xc4], R12 ;  /* 0x0000c40c01007387 */ /* 0x000fe20000100800 */
[----:B------:R-:W-:Y:S01]  /*b530*/  VIADD R5, R26, 0x31 ;  /* 0x000000311a057836 */ /* 0x000fe20000000000 */
[----:B------:R-:W-:Y:S01]  /*b540*/  ISETP.GE.AND P6, PT, R3, RZ, PT ;  /* 0x000000ff0300720c */ /* 0x000fe20003fc6270 */
[----:B------:R-:W-:Y:S01]  /*b550*/  @!P0 IMAD.MOV R0, RZ, RZ, -R0 ;  /* 0x000000ffff008224 */ /* 0x000fe200078e0a00 */
[----:B------:R-:W-:Y:S01]  /*b560*/  ISETP.GT.U32.AND P0, PT, R4, R2, PT ;  /* 0x000000020400720c */ /* 0x000fe20003f04070 */
[----:B------:R-:W-:Y:S01]  /*b570*/  IMAD.HI.U32 R11, R8, R18, RZ ;  /* 0x00000012080b7227 */ /* 0x000fe200078e00ff */
[----:B------:R-:W-:-:S02]  /*b580*/  IABS R15, R5 ;  /* 0x00000005000f7213 */ /* 0x000fc40000000000 */
[----:B------:R0:W-:Y:S01]  /*b590*/  STL [R1+0xc0], R0 ;  /* 0x0000c00001007387 */ /* 0x0001e20000100800 */
[----:B------:R-:W-:Y:S02]  /*b5a0*/  IMAD.MOV R11, RZ, RZ, -R11 ;  /* 0x000000ffff0b7224 */ /* 0x000fe400078e0a0b */
[----:B------:R-:W-:-:S04]  /*b5b0*/  IMAD.HI.U32 R10, R8, R15, RZ ;  /* 0x0000000f080a7227 */ /* 0x000fc800078e00ff */
[----:B------:R-:W-:Y:S02]  /*b5c0*/  IMAD.MOV R10, RZ, RZ, -R10 ;  /* 0x000000ffff0a7224 */ /* 0x000fe400078e0a0a */
[----:B------:R-:W-:Y:S01]  /*b5d0*/  @!P5 IMAD.IADD R6, R6, 0x1, -R4 ;  /* 0x000000010606d824 */ /* 0x000fe200078e0a04 */
[----:B------:R-:W-:Y:S01]  /*b5e0*/  ISETP.GE.AND P5, PT, R5, RZ, PT ;  /* 0x000000ff0500720c */ /* 0x000fe20003fa6270 */
[----:B0-----:R-:W-:Y:S02]  /*b5f0*/  IMAD.MOV.U32 R0, RZ, RZ, R9 ;  /* 0x000000ffff007224 */ /* 0x001fe400078e0009 */
[C---:B------:R-:W-:Y:S02]  /*b600*/  IMAD R18, R4.reuse, R11, R18 ;  /* 0x0000000b04127224 */ /* 0x040fe400078e0212 */
[----:B------:R-:W-:Y:S02]  /*b610*/  @!P2 IMAD.MOV R0, RZ, RZ, -R0 ;  /* 0x000000ffff00a224 */ /* 0x000fe400078e0a00 */
[C---:B------:R-:W-:Y:S01]  /*b620*/  IMAD R15, R4.reuse, R10, R15 ;  /* 0x0000000a040f7224 */ /* 0x040fe200078e020f */
[----:B------:R-:W-:Y:S01]  /*b630*/  ISETP.GT.U32.AND P2, PT, R4, R18, PT ;  /* 0x000000120400720c */ /* 0x000fe20003f44070 */
[----:B------:R-:W-:Y:S01]  /*b640*/  @!P0 IMAD.IADD R2, R2, 0x1, -R4 ;  /* 0x0000000102028824 */ /* 0x000fe200078e0a04 */
[----:B------:R0:W-:Y:S01]  /*b650*/  STL [R1+0xbc], R0 ;  /* 0x0000bc0001007387 */ /* 0x0001e20000100800 */
[----:B------:R-:W-:-:S02]  /*b660*/  VIADD R3, R26, 0x30 ;  /* 0x000000301a037836 */ /* 0x000fc40000000000 */
[----:B------:R-:W-:Y:S01]  /*b670*/  VIADD R10, R26, 0x2e ;  /* 0x0000002e1a0a7836 */ /* 0x000fe20000000000 */
[----:B------:R-:W-:Y:S01]  /*b680*/  ISETP.GT.U32.AND P0, PT, R4, R2, PT ;  /* 0x000000020400720c */ /* 0x000fe20003f04070 */
[----:B------:R-:W-:Y:S01]  /*b690*/  VIADD R13, R26, 0x2f ;  /* 0x0000002f1a0d7836 */ /* 0x000fe20000000000 */
[----:B------:R-:W-:Y:S01]  /*b6a0*/  IABS R11, R3 ;  /* 0x00000003000b7213 */ /* 0x000fe20000000000 */
[----:B0-----:R-:W-:Y:S01]  /*b6b0*/  IMAD.MOV.U32 R0, RZ, RZ, R6 ;  /* 0x000000ffff007224 */ /* 0x001fe200078e0006 */
[----:B------:R-:W-:-:S03]  /*b6c0*/  IABS R6, R10 ;  /* 0x0000000a00067213 */ /* 0x000fc60000000000 */
[----:B------:R-:W-:Y:S01]  /*b6d0*/  IMAD.HI.U32 R5, R8, R11, RZ ;  /* 0x0000000b08057227 */ /* 0x000fe200078e00ff */
[----:B------:R-:W-:-:S03]  /*b6e0*/  IABS R9, R13 ;  /* 0x0000000d00097213 */ /* 0x000fc60000000000 */
[----:B------:R-:W-:Y:S01]  /*b6f0*/  @!P4 IMAD.MOV R0, RZ, RZ, -R0 ;  /* 0x000000ffff00c224 */ /* 0x000fe200078e0a00 */
[----:B------:R-:W-:Y:S01]  /*b700*/  ISETP.GT.U32.AND P4, PT, R4, R15, PT ;  /* 0x0000000f0400720c */ /* 0x000fe20003f84070 */
[--C-:B------:R-:W-:Y:S02]  /*b710*/  @!P2 IMAD.IADD R18, R18, 0x1, -R4.reuse ;  /* 0x000000011212a824 */ /* 0x100fe400078e0a04 */
[----:B------:R-:W-:Y:S01]  /*b720*/  IMAD.MOV R5, RZ, RZ, -R5 ;  /* 0x000000ffff057224 */ /* 0x000fe200078e0a05 */
[----:B------:R0:W-:Y:S01]  /*b730*/  STL [R1+0xb8], R0 ;  /* 0x0000b80001007387 */ /* 0x0001e20000100800 */
[----:B------:R-:W-:Y:S01]  /*b740*/  @!P0 IMAD.IADD R2, R2, 0x1, -R4 ;  /* 0x0000000102028824 */ /* 0x000fe200078e0a04 */
[C---:B------:R-:W-:Y:S01]  /*b750*/  ISETP.GT.U32.AND P2, PT, R4.reuse, R18, PT ;  /* 0x000000120400720c */ /* 0x040fe20003f44070 */
[----:B------:R-:W-:Y:S01]  /*b760*/  IMAD R11, R4, R5, R11 ;  /* 0x00000005040b7224 */ /* 0x000fe200078e020b */
[----:B------:R-:W-:Y:S01]  /*b770*/  ISETP.GE.AND P0, PT, R3, RZ, PT ;  /* 0x000000ff0300720c */ /* 0x000fe20003f06270 */
[----:B------:R-:W-:-:S04]  /*b780*/  IMAD.HI.U32 R14, R8, R6, RZ ;  /* 0x00000006080e7227 */ /* 0x000fc800078e00ff */
[----:B------:R-:W-:Y:S02]  /*b790*/  @!P4 IMAD.IADD R15, R15, 0x1, -R4 ;  /* 0x000000010f0fc824 */ /* 0x000fe400078e0a04 */
[----:B0-----:R-:W-:Y:S02]  /*b7a0*/  IMAD.MOV.U32 R0, RZ, RZ, R2 ;  /* 0x000000ffff007224 */ /* 0x001fe400078e0002 */
[----:B------:R-:W-:Y:S01]  /*b7b0*/  IMAD.HI.U32 R3, R8, R9, RZ ;  /* 0x0000000908037227 */ /* 0x000fe200078e00ff */
[----:B------:R-:W-:-:S03]  /*b7c0*/  ISETP.GT.U32.AND P4, PT, R4, R15, PT ;  /* 0x0000000f0400720c */ /* 0x000fc60003f84070 */
[----:B------:R-:W-:Y:S01]  /*b7d0*/  @!P6 IMAD.MOV R0, RZ, RZ, -R0 ;  /* 0x000000ffff00e224 */ /* 0x000fe200078e0a00 */
[C---:B------:R-:W-:Y:S01]  /*b7e0*/  ISETP.GT.U32.AND P6, PT, R4.reuse, R11, PT ;  /* 0x0000000b0400720c */ /* 0x040fe20003fc4070 */
[----:B------:R-:W-:Y:S02]  /*b7f0*/  IMAD.MOV R14, RZ, RZ, -R14 ;  /* 0x000000ffff0e7224 */ /* 0x000fe400078e0a0e */
[----:B------:R-:W-:Y:S01]  /*b800*/  IMAD.MOV R3, RZ, RZ, -R3 ;  /* 0x000000ffff037224 */ /* 0x000fe200078e0a03 */
[----:B------:R0:W-:Y:S01]  /*b810*/  STL [R1+0xb4], R0 ;  /* 0x0000b40001007387 */ /* 0x0001e20000100800 */
[C---:B------:R-:W-:Y:S02]  /*b820*/  IMAD R6, R4.reuse, R14, R6 ;  /* 0x0000000e04067224 */ /* 0x040fe400078e0206 */
[----:B------:R-:W-:Y:S02]  /*b830*/  IMAD R9, R4, R3, R9 ;  /* 0x0000000304097224 */ /* 0x000fe400078e0209 */
[----:B------:R-:W-:-:S02]  /*b840*/  @!P2 IMAD.IADD R18, R18, 0x1, -R4 ;  /* 0x000000011212a824 */ /* 0x000fc400078e0a04 */
[----:B------:R-:W-:Y:S01]  /*b850*/  @!P4 IMAD.IADD R15, R15, 0x1, -R4 ;  /* 0x000000010f0fc824 */ /* 0x000fe200078e0a04 */
[----:B------:R-:W-:Y:S01]  /*b860*/  ISETP.GT.U32.AND P4, PT, R4, R6, PT ;  /* 0x000000060400720c */ /* 0x000fe20003f84070 */
[----:B------:R-:W-:Y:S01]  /*b870*/  VIADD R2, R26, 0x2d ;  /* 0x0000002d1a027836 */ /* 0x000fe20000000000 */
[----:B------:R-:W-:Y:S01]  /*b880*/  ISETP.GT.U32.AND P2, PT, R4, R9, PT ;  /* 0x000000090400720c */ /* 0x000fe20003f44070 */
[----:B0-----:R-:W-:Y:S02]  /*b890*/  IMAD.MOV.U32 R0, RZ, RZ, R18 ;  /* 0x000000ffff007224 */ /* 0x001fe400078e0012 */
[----:B------:R-:W-:Y:S01]  /*b8a0*/  @!P6 IMAD.IADD R11, R11, 0x1, -R4 ;  /* 0x000000010b0be824 */ /* 0x000fe200078e0a04 */
[----:B------:R-:W-:Y:S01]  /*b8b0*/  IABS R22, R2 ;  /* 0x0000000200167213 */ /* 0x000fe20000000000 */
[----:B------:R-:W-:Y:S02]  /*b8c0*/  @!P1 IMAD.MOV R0, RZ, RZ, -R0 ;  /* 0x000000ffff009224 */ /* 0x000fe400078e0a00 */
[----:B------:R-:W-:Y:S01]  /*b8d0*/  VIADD R3, R26, 0x2c ;  /* 0x0000002c1a037836 */ /* 0x000fe20000000000 */
[----:B------:R-:W-:Y:S01]  /*b8e0*/  ISETP.GT.U32.AND P6, PT, R4, R11, PT ;  /* 0x0000000b0400720c */ /* 0x000fe20003fc4070 */
[----:B------:R-:W-:Y:S01]  /*b8f0*/  IMAD.HI.U32 R16, R8, R22, RZ ;  /* 0x0000001608107227 */ /* 0x000fe200078e00ff */
[----:B------:R0:W-:Y:S02]  /*b900*/  STL [R1+0xac], R0 ;  /* 0x0000ac0001007387 */ /* 0x0001e40000100800 */
[----:B------:R-:W-:Y:S01]  /*b910*/  IABS R17, R3 ;  /* 0x0000000300117213 */ /* 0x000fe20000000000 */
[----:B------:R-:W-:Y:S01]  /*b920*/  @!P4 IMAD.IADD R6, R6, 0x1, -R4 ;  /* 0x000000010606c824 */ /* 0x000fe200078e0a04 */
[----:B------:R-:W-:Y:S01]  /*b930*/  ISETP.GE.AND P4, PT, R10, RZ, PT ;  /* 0x000000ff0a00720c */ /* 0x000fe20003f86270 */
[----:B------:R-:W-:-:S02]  /*b940*/  IMAD.MOV R16, RZ, RZ, -R16 ;  /* 0x000000ffff107224 */ /* 0x000fc400078e0a10 */
[----:B------:R-:W-:Y:S01]  /*b950*/  @!P2 IMAD.IADD R9, R9, 0x1, -R4 ;  /* 0x000000010909a824 */ /* 0x000fe200078e0a04 */
[----:B------:R-:W-:Y:S01]  /*b960*/  ISETP.GE.AND P2, PT, R13, RZ, PT ;  /* 0x000000ff0d00720c */ /* 0x000fe20003f46270 */
[C---:B------:R-:W-:Y:S02]  /*b970*/  IMAD R22, R4.reuse, R16, R22 ;  /* 0x0000001004167224 */ /* 0x040fe400078e0216 */
[----:B0-----:R-:W-:Y:S01]  /*b980*/  IMAD.MOV.U32 R0, RZ, RZ, R15 ;  /* 0x000000ffff007224 */ /* 0x001fe200078e000f */
[----:B------:R-:W-:Y:S01]  /*b990*/  ISETP.GT.U32.AND P1, PT, R4, R9, PT ;  /* 0x000000090400720c */ /* 0x000fe20003f24070 */
[----:B------:R-:W-:Y:S02]  /*b9a0*/  VIADD R5, R26, 0x2b ;  /* 0x0000002b1a057836 */ /* 0x000fe40000000000 */
[----:B------:R-:W-:Y:S01]  /*b9b0*/  @!P5 IMAD.MOV R0, RZ, RZ, -R0 ;  /* 0x000000ffff00d224 */ /* 0x000fe200078e0a00 */
[----:B------:R-:W-:Y:S01]  /*b9c0*/  ISETP.GT.U32.AND P5, PT, R4, R6, PT ;  /* 0x000000060400720c */ /* 0x000fe20003fa4070 */
[----:B------:R-:W-:Y:S01]  /*b9d0*/  IMAD.HI.U32 R13, R8, R17, RZ ;  /* 0x00000011080d7227 */ /* 0x000fe200078e00ff */
[----:B------:R-:W-:-:S02]  /*b9e0*/  IABS R14, R5 ;  /* 0x00000005000e7213 */ /* 0x000fc40000000000 */
[----:B------:R0:W-:Y:S01]  /*b9f0*/  STL [R1+0xa8], R0 ;  /* 0x0000a80001007387 */ /* 0x0001e20000100800 */
[----:B------:R-:W-:Y:S01]  /*ba00*/  @!P6 IMAD.IADD R11, R11, 0x1, -R4 ;  /* 0x000000010b0be824 */ /* 0x000fe200078e0a04 */
[----:B------:R-:W-:Y:S01]  /*ba10*/  ISETP.GT.U32.AND P6, PT, R4, R22, PT ;  /* 0x000000160400720c */ /* 0x000fe20003fc4070 */
[----:B------:R-:W-:Y:S02]  /*ba20*/  IMAD.MOV R13, RZ, RZ, -R13 ;  /* 0x000000ffff0d7224 */ /* 0x000fe400078e0a0d */
[----:B------:R-:W-:-:S04]  /*ba30*/  IMAD.HI.U32 R10, R8, R14, RZ ;  /* 0x0000000e080a7227 */ /* 0x000fc800078e00ff */
[----:B------:R-:W-:Y:S02]  /*ba40*/  IMAD R17, R4, R13, R17 ;  /* 0x0000000d04117224 */ /* 0x000fe400078e0211 */
[----:B------:R-:W-:Y:S02]  /*ba50*/  @!P5 IMAD.IADD R6, R6, 0x1, -R4 ;  /* 0x000000010606d824 */ /* 0x000fe400078e0a04 */
[----:B------:R-:W-:Y:S01]  /*ba60*/  IMAD.MOV R10, RZ, RZ, -R10 ;  /* 0x000000ffff0a7224 */ /* 0x000fe200078e0a0a */
[----:B------:R-:W-:Y:S01]  /*ba70*/  ISETP.GT.U32.AND P5, PT, R4, R17, PT ;  /* 0x000000110400720c */ /* 0x000fe20003fa4070 */
[----:B------:R-:W-:Y:S02]  /*ba80*/  @!P6 IMAD.IADD R22, R22, 0x1, -R4 ;  /* 0x000000011616e824 */ /* 0x000fe400078e0a04 */
[----:B------:R-:W-:Y:S02]  /*ba90*/  IMAD R14, R4, R10, R14 ;  /* 0x0000000a040e7224 */ /* 0x000fe400078e020e */
[----:B------:R-:W-:Y:S01]  /*baa0*/  @!P1 IMAD.IADD R9, R9, 0x1, -R4 ;  /* 0x0000000109099824 */ /* 0x000fe200078e0a04 */
[----:B------:R-:W-:Y:S01]  /*bab0*/  ISETP.GE.AND P1, PT, R2, RZ, PT ;  /* 0x000000ff0200720c */ /* 0x000fe20003f26270 */
[----:B------:R-:W-:Y:S01]  /*bac0*/  VIADD R2, R26, 0x2a ;  /* 0x0000002a1a027836 */ /* 0x000fe20000000000 */
[C---:B------:R-:W-:Y:S01]  /*bad0*/  ISETP.GT.U32.AND P6, PT, R4.reuse, R22, PT ;  /* 0x000000160400720c */ /* 0x040fe20003fc4070 */
[----:B------:R-:W-:Y:S01]  /*bae0*/  @!P0 IMAD.MOV R11, RZ, RZ, -R11 ;  /* 0x000000ffff0b8224 */ /* 0x000fe200078e0a0b */
[----:B------:R-:W-:Y:S01]  /*baf0*/  ISETP.GT.U32.AND P0, PT, R4, R14, PT ;  /* 0x0000000e0400720c */ /* 0x000fe20003f04070 */
[----:B0-----:R-:W-:Y:S01]  /*bb00*/  IMAD.MOV.U32 R0, RZ, RZ, R6 ;  /* 0x000000ffff007224 */ /* 0x001fe200078e0006 */
[----:B------:R-:W-:Y:S01]  /*bb10*/  IABS R13, R2 ;  /* 0x00000002000d7213 */ /* 0x000fe20000000000 */
[----:B------:R-:W-:Y:S01]  /*bb20*/  @!P5 IMAD.IADD R17, R17, 0x1, -R4 ;  /* 0x000000011111d824 */ /* 0x000fe200078e0a04 */
[----:B------:R0:W-:Y:S01]  /*bb30*/  STL [R1+0xa4], R11 ;  /* 0x0000a40b01007387 */ /* 0x0001e20000100800 */
[----:B------:R-:W-:-:S02]  /*bb40*/  VIADD R15, R26, 0x29 ;  /* 0x000000291a0f7836 */ /* 0x000fc40000000000 */
[----:B------:R-:W-:Y:S01]  /*bb50*/  IMAD.MOV.U32 R12, RZ, RZ, R9 ;  /* 0x000000ffff0c7224 */ /* 0x000fe200078e0009 */
[----:B------:R-:W-:Y:S01]  /*bb60*/  ISETP.GT.U32.AND P5, PT, R4, R17, PT ;  /* 0x000000110400720c */ /* 0x000fe20003fa4070 */
[----:B------:R-:W-:Y:S01]  /*bb70*/  @!P4 IMAD.MOV R0, RZ, RZ, -R0 ;  /* 0x000000ffff00c224 */ /* 0x000fe200078e0a00 */
[----:B------:R-:W-:Y:S01]  /*bb80*/  ISETP.GE.AND P4, PT, R5, RZ, PT ;  /* 0x000000ff0500720c */ /* 0x000fe20003f86270 */
[----:B------:R-:W-:Y:S01]  /*bb90*/  IMAD.HI.U32 R5, R8, R13, RZ ;  /* 0x0000000d08057227 */ /* 0x000fe200078e00ff */
[----:B------:R-:W-:-:S03]  /*bba0*/  IABS R10, R15 ;  /* 0x0000000f000a7213 */ /* 0x000fc60000000000 */
[----:B------:R-:W-:Y:S01]  /*bbb0*/  @!P2 IMAD.MOV R12, RZ, RZ, -R12 ;  /* 0x000000ffff0ca224 */ /* 0x000fe200078e0a0c */
[----:B------:R-:W-:Y:S01]  /*bbc0*/  ISETP.GE.AND P2, PT, R3, RZ, PT ;  /* 0x000000ff0300720c */ /* 0x000fe20003f46270 */
[--C-:B------:R-:W-:Y:S01]  /*bbd0*/  @!P6 IMAD.IADD R22, R22, 0x1, -R4.reuse ;  /* 0x000000011616e824 */ /* 0x100fe200078e0a04 */
[----:B------:R-:W-:Y:S01]  /*bbe0*/  ISETP.GE.AND P6, PT, R2, RZ, PT ;  /* 0x000000ff0200720c */ /* 0x000fe20003fc6270 */
[----:B------:R-:W-:Y:S01]  /*bbf0*/  VIADD R3, R26, 0x28 ;  /* 0x000000281a037836 */ /* 0x000fe20000000000 */
[----:B------:R-:W-:Y:S01]  /*bc00*/  STL [R1+0xa0], R12 ;  /* 0x0000a00c01007387 */ /* 0x000fe20000100800 */
[----:B------:R-:W-:Y:S02]  /*bc10*/  IMAD.MOV R5, RZ, RZ, -R5 ;  /* 0x000000ffff057224 */ /* 0x000fe400078e0a05 */
[----:B------:R-:W-:Y:S01]  /*bc20*/  @!P0 IMAD.IADD R14, R14, 0x1, -R4 ;  /* 0x000000010e0e8824 */ /* 0x000fe200078e0a04 */
[----:B------:R-:W-:Y:S01]  /*bc30*/  IABS R9, R3 ;  /* 0x0000000300097213 */ /* 0x000fe20000000000 */
[----:B------:R-:W-:Y:S01]  /*bc40*/  IMAD.HI.U32 R2, R8, R10, RZ ;  /* 0x0000000a08027227 */ /* 0x000fe200078e00ff */
[----:B------:R1:W-:Y:S02]  /*bc50*/  STL [R1+0x9c], R0 ;  /* 0x00009c0001007387 */ /* 0x0003e40000100800 */
[C---:B------:R-:W-:Y:S01]  /*bc60*/  ISETP.GT.U32.AND P0, PT, R4.reuse, R14, PT ;  /* 0x0000000e0400720c */ /* 0x040fe20003f04070 */
[----:B------:R-:W-:-:S02]  /*bc70*/  IMAD R13, R4, R5, R13 ;  /* 0x00000005040d7224 */ /* 0x000fc400078e020d */
[----:B------:R-:W-:Y:S02]  /*bc80*/  IMAD.MOV R2, RZ, RZ, -R2 ;  /* 0x000000ffff027224 */ /* 0x000fe400078e0a02 */
[----:B------:R-:W-:Y:S01]  /*bc90*/  @!P5 IMAD.IADD R17, R17, 0x1, -R4 ;  /* 0x000000011111d824 */ /* 0x000fe200078e0a04 */
[C---:B------:R-:W-:Y:S01]  /*bca0*/  ISETP.GT.U32.AND P5, PT, R4.reuse, R13, PT ;  /* 0x0000000d0400720c */ /* 0x040fe20003fa4070 */
[----:B------:R-:W-:Y:S02]  /*bcb0*/  IMAD R10, R4, R2, R10 ;  /* 0x00000002040a7224 */ /* 0x000fe400078e020a */
[----:B------:R-:W-:-:S04]  /*bcc0*/  IMAD.HI.U32 R2, R8, R9, RZ ;  /* 0x0000000908027227 */ /* 0x000fc800078e00ff */
[----:B------:R-:W-:Y:S02]  /*bcd0*/  IMAD.MOV R2, RZ, RZ, -R2 ;  /* 0x000000ffff027224 */ /* 0x000fe400078e0a02 */
[--C-:B------:R-:W-:Y:S01]  /*bce0*/  @!P0 IMAD.IADD R14, R14, 0x1, -R4.reuse ;  /* 0x000000010e0e8824 */ /* 0x100fe200078e0a04 */
[C---:B------:R-:W-:Y:S01]  /*bcf0*/  ISETP.GT.U32.AND P0, PT, R4.reuse, R10, PT ;  /* 0x0000000a0400720c */ /* 0x040fe20003f04070 */
[----:B------:R-:W-:Y:S02]  /*bd00*/  IMAD R9, R4, R2, R9 ;  /* 0x0000000204097224 */ /* 0x000fe400078e0209 */
[----:B------:R-:W-:Y:S02]  /*bd10*/  @!P5 IMAD.IADD R13, R13, 0x1, -R4 ;  /* 0x000000010d0dd824 */ /* 0x000fe400078e0a04 */
[----:B0-----:R-:W-:Y:S01]  /*bd20*/  VIADD R11, R26, 0x27 ;  /* 0x000000271a0b7836 */ /* 0x001fe20000000000 */
[----:B------:R-:W-:Y:S01]  /*bd30*/  ISETP.GT.U32.AND P5, PT, R4, R9, PT ;  /* 0x000000090400720c */ /* 0x000fe20003fa4070 */
[----:B-1----:R-:W-:-:S02]  /*bd40*/  IMAD.MOV.U32 R0, RZ, RZ, R22 ;  /* 0x000000ffff007224 */ /* 0x002fc400078e0016 */
[C---:B------:R-:W-:Y:S01]  /*bd50*/  VIADD R5, R26.reuse, 0x25 ;  /* 0x000000251a057836 */ /* 0x040fe20000000000 */
[----:B------:R-:W-:Y:S01]  /*bd60*/  IABS R21, R11 ;  /* 0x0000000b00157213 */ /* 0x000fe20000000000 */
[----:B------:R-:W-:Y:S02]  /*bd70*/  VIADD R6, R26, 0x26 ;  /* 0x000000261a067836 */ /* 0x000fe40000000000 */
[----:B------:R-:W-:Y:S01]  /*bd80*/  @!P1 IMAD.MOV R0, RZ, RZ, -R0 ;  /* 0x000000ffff009224 */ /* 0x000fe200078e0a00 */
[----:B------:R-:W-:Y:S01]  /*bd90*/  ISETP.GT.U32.AND P1, PT, R4, R13, PT ;  /* 0x0000000d0400720c */ /* 0x000fe20003f24070 */
[--C-:B------:R-:W-:Y:S01]  /*bda0*/  @!P0 IMAD.IADD R10, R10, 0x1, -R4.reuse ;  /* 0x000000010a0a8824 */ /* 0x100fe200078e0a04 */
[----:B------:R-:W-:Y:S01]  /*bdb0*/  IABS R19, R5 ;  /* 0x0000000500137213 */ /* 0x000fe20000000000 */
[----:B------:R-:W-:Y:S01]  /*bdc0*/  IMAD.HI.U32 R16, R8, R21, RZ ;  /* 0x0000001508107227 */ /* 0x000fe200078e00ff */
[----:B------:R-:W-:Y:S01]  /*bdd0*/  IABS R20, R6 ;  /* 0x0000000600147213 */ /* 0x000fe20000000000 */
[----:B------:R0:W-:Y:S01]  /*bde0*/  STL [R1+0x98], R0 ;  /* 0x0000980001007387 */ /* 0x0001e20000100800 */
[----:B------:R-:W-:Y:S01]  /*bdf0*/  ISETP.GE.AND P0, PT, R15, RZ, PT ;  /* 0x000000ff0f00720c */ /* 0x000fe20003f06270 */
[----:B------:R-:W-:Y:S01]  /*be00*/  @!P5 IMAD.IADD R9, R9, 0x1, -R4 ;  /* 0x000000010909d824 */ /* 0x000fe200078e0a04 */
[----:B------:R-:W-:Y:S01]  /*be10*/  ISETP.GT.U32.AND P5, PT, R4, R10, PT ;  /* 0x0000000a0400720c */ /* 0x000fe20003fa4070 */
[----:B------:R-:W-:-:S04]  /*be20*/  IMAD.HI.U32 R15, R8, R19, RZ ;  /* 0x00000013080f7227 */ /* 0x000fc800078e00ff */
[----:B------:R-:W-:-:S04]  /*be30*/  IMAD.HI.U32 R18, R8, R20, RZ ;  /* 0x0000001408127227 */ /* 0x000fc800078e00ff */
[----:B------:R-:W-:Y:S02]  /*be40*/  IMAD.MOV R16, RZ, RZ, -R16 ;  /* 0x000000ffff107224 */ /* 0x000fe400078e0a10 */
[----:B0-----:R-:W-:Y:S02]  /*be50*/  IMAD.MOV.U32 R0, RZ, RZ, R17 ;  /* 0x000000ffff007224 */ /* 0x001fe400078e0011 */
[----:B------:R-:W-:Y:S02]  /*be60*/  IMAD.MOV R15, RZ, RZ, -R15 ;  /* 0x000000ffff0f7224 */ /* 0x000fe400078e0a0f */
[----:B------:R-:W-:Y:S02]  /*be70*/  IMAD.MOV R18, RZ, RZ, -R18 ;  /* 0x000000ffff127224 */ /* 0x000fe400078e0a12 */
[C---:B------:R-:W-:Y:S02]  /*be80*/  IMAD R21, R4.reuse, R16, R21 ;  /* 0x0000001004157224 */ /* 0x040fe400078e0215 */
[----:B------:R-:W-:Y:S01]  /*be90*/  @!P2 IMAD.MOV R0, RZ, RZ, -R0 ;  /* 0x000000ffff00a224 */ /* 0x000fe200078e0a00 */
[C---:B------:R-:W-:Y:S01]  /*bea0*/  ISETP.GT.U32.AND P2, PT, R4.reuse, R9, PT ;  /* 0x000000090400720c */ /* 0x040fe20003f44070 */
[----:B------:R-:W-:Y:S01]  /*beb0*/  @!P1 IMAD.IADD R13, R13, 0x1, -R4 ;  /* 0x000000010d0d9824 */ /* 0x000fe200078e0a04 */
[C---:B------:R-:W-:Y:S01]  /*bec0*/  ISETP.GT.U32.AND P1, PT, R4.reuse, R21, PT ;  /* 0x000000150400720c */ /* 0x040fe20003f24070 */
        /* <DEDUP_REMOVED lines=8> */
[C---:B------:R-:W-:Y:S02]  /*bf50*/  VIADD R2, R26.reuse, 0x24 ;  /* 0x000000241a027836 */ /* 0x040fe40000000000 */
[----:B0-----:R-:W-:Y:S01]  /*bf60*/  IMAD.MOV.U32 R0, RZ, RZ, R13 ;  /* 0x000000ffff007224 */ /* 0x001fe200078e000d */
[----:B------:R-:W-:Y:S01]  /*bf70*/  STL [R1+0x90], R12 ;  /* 0x0000900c01007387 */ /* 0x000fe20000100800 */
[----:B------:R-:W-:Y:S01]  /*bf80*/  @!P1 IMAD.IADD R21, R21, 0x1, -R4 ;  /* 0x0000000115159824 */ /* 0x000fe200078e0a04 */
[----:B------:R-:W-:Y:S01]  /*bf90*/  IABS R16, R2 ;  /* 0x0000000200107213 */ /* 0x000fe20000000000 */
[----:B------:R-:W-:Y:S01]  /*bfa0*/  @!P6 IMAD.MOV R0, RZ, RZ, -R0 ;  /* 0x000000ffff00e224 */ /* 0x000fe200078e0a00 */
[----:B------:R-:W-:Y:S01]  /*bfb0*/  ISETP.GE.AND P6, PT, R3, RZ, PT ;  /* 0x000000ff0300720c */ /* 0x000fe20003fc6270 */
[----:B------:R-:W-:Y:S01]  /*bfc0*/  VIADD R3, R26, 0x23 ;  /* 0x000000231a037836 */ /* 0x000fe20000000000 */
[----:B------:R-:W-:Y:S01]  /*bfd0*/  ISETP.GE.AND P1, PT, R6, RZ, PT ;  /* 0x000000ff0600720c */ /* 0x000fe20003f26270 */
[--C-:B------:R-:W-:Y:S01]  /*bfe0*/  @!P2 IMAD.IADD R9, R9, 0x1, -R4.reuse ;  /* 0x000000010909a824 */ /* 0x100fe200078e0a04 */
[----:B------:R0:W-:Y:S01]  /*bff0*/  STL [R1+0x8c], R0 ;  /* 0x00008c0001007387 */ /* 0x0001e20000100800 */
[----:B------:R-:W-:Y:S01]  /*c000*/  ISETP.GE.AND P2, PT, R11, RZ, PT ;  /* 0x000000ff0b00720c */ /* 0x000fe20003f46270 */
[--C-:B------:R-:W-:Y:S01]  /*c010*/  @!P5 IMAD.IADD R19, R19, 0x1, -R4.reuse ;  /* 0x000000011313d824 */ /* 0x100fe200078e0a04 */
[----:B------:R-:W-:Y:S01]  /*c020*/  IABS R11, R3 ;  /* 0x00000003000b7213 */ /* 0x000fe20000000000 */
[----:B------:R-:W-:Y:S01]  /*c030*/  @!P4 IMAD.IADD R20, R20, 0x1, -R4 ;  /* 0x000000011414c824 */ /* 0x000fe200078e0a04 */
[----:B------:R-:W-:Y:S01]  /*c040*/  ISETP.GT.U32.AND P4, PT, R4, R21, PT ;  /* 0x000000150400720c */ /* 0x000fe20003f84070 */
[----:B------:R-:W-:Y:S01]  /*c050*/  IMAD.HI.U32 R13, R8, R16, RZ ;  /* 0x00000010080d7227 */ /* 0x000fe200078e00ff */
[----:B------:R-:W-:-:S03]  /*c060*/  ISETP.GT.U32.AND P5, PT, R4, R19, PT ;  /* 0x000000130400720c */ /* 0x000fc60003fa4070 */
[----:B0-----:R-:W-:Y:S02]  /*c070*/  IMAD.MOV.U32 R0, RZ, RZ, R10 ;  /* 0x000000ffff007224 */ /* 0x001fe400078e000a */
[----:B------:R-:W-:Y:S02]  /*c080*/  IMAD.MOV R13, RZ, RZ, -R13 ;  /* 0x000000ffff0d7224 */ /* 0x000fe400078e0a0d */
[----:B------:R-:W-:Y:S01]  /*c090*/  @!P0 IMAD.MOV R0, RZ, RZ, -R0 ;  /* 0x000000ffff008224 */ /* 0x000fe200078e0a00 */
[----:B------:R-:W-:Y:S01]  /*c0a0*/  ISETP.GT.U32.AND P0, PT, R4, R20, PT ;  /* 0x000000140400720c */ /* 0x000fe20003f04070 */
[----:B------:R-:W-:Y:S02]  /*c0b0*/  VIADD R6, R26, 0x22 ;  /* 0x000000221a067836 */ /* 0x000fe40000000000 */
[----:B------:R-:W-:Y:S01]  /*c0c0*/  IMAD R16, R4, R13, R16 ;  /* 0x0000000d04107224 */ /* 0x000fe200078e0210 */
[----:B------:R0:W-:Y:S01]  /*c0d0*/  STL [R1+0x88], R0 ;  /* 0x0000880001007387 */ /* 0x0001e20000100800 */
[--C-:B------:R-:W-:Y:S01]  /*c0e0*/  @!P4 IMAD.IADD R21, R21, 0x1, -R4.reuse ;  /* 0x000000011515c824 */ /* 0x100fe200078e0a04 */
[----:B------:R-:W-:Y:S01]  /*c0f0*/  IABS R13, R6 ;  /* 0x00000006000d7213 */ /* 0x000fe20000000000 */
[----:B------:R-:W-:Y:S01]  /*c100*/  @!P5 IMAD.IADD R19, R19, 0x1, -R4 ;  /* 0x000000011313d824 */ /* 0x000fe200078e0a04 */
[----:B------:R-:W-:Y:S01]  /*c110*/  ISETP.GE.AND P4, PT, R5, RZ, PT ;  /* 0x000000ff0500720c */ /* 0x000fe20003f86270 */
[----:B------:R-:W-:-:S02]  /*c120*/  VIADD R15, R26, 0x21 ;  /* 0x000000211a0f7836 */ /* 0x000fc40000000000 */
[----:B------:R-:W-:-:S03]  /*c130*/  IMAD.HI.U32 R5, R8, R13, RZ ;  /* 0x0000000d08057227 */ /* 0x000fc600078e00ff */
[----:B------:R-:W-:Y:S01]  /*c140*/  IABS R10, R15 ;  /* 0x0000000f000a7213 */ /* 0x000fe20000000000 */
[----:B0-----:R-:W-:Y:S02]  /*c150*/  IMAD.MOV.U32 R0, RZ, RZ, R9 ;  /* 0x000000ffff007224 */ /* 0x001fe400078e0009 */
[----:B------:R-:W-:-:S04]  /*c160*/  IMAD.HI.U32 R9, R8, R11, RZ ;  /* 0x0000000b08097227 */ /* 0x000fc800078e00ff */
[----:B------:R-:W-:Y:S02]  /*c170*/  IMAD.MOV R9, RZ, RZ, -R9 ;  /* 0x000000ffff097224 */ /* 0x000fe400078e0a09 */
[----:B------:R-:W-:Y:S01]  /*c180*/  @!P6 IMAD.MOV R0, RZ, RZ, -R0 ;  /* 0x000000ffff00e224 */ /* 0x000fe200078e0a00 */
[C---:B------:R-:W-:Y:S01]  /*c190*/  ISETP.GT.U32.AND P6, PT, R4.reuse, R16, PT ;  /* 0x000000100400720c */ /* 0x040fe20003fc4070 */
[----:B------:R-:W-:Y:S02]  /*c1a0*/  IMAD R11, R4, R9, R11 ;  /* 0x00000009040b7224 */ /* 0x000fe400078e020b */
[----:B------:R-:W-:Y:S01]  /*c1b0*/  @!P0 IMAD.IADD R20, R20, 0x1, -R4 ;  /* 0x0000000114148824 */ /* 0x000fe200078e0a04 */
[----:B------:R0:W-:Y:S01]  /*c1c0*/  STL [R1+0x84], R0 ;  /* 0x0000840001007387 */ /* 0x0001e20000100800 */
[----:B------:R-:W-:Y:S01]  /*c1d0*/  IMAD.MOV R5, RZ, RZ, -R5 ;  /* 0x000000ffff057224 */ /* 0x000fe200078e0a05 */
[----:B------:R-:W-:Y:S01]  /*c1e0*/  ISETP.GT.U32.AND P5, PT, R4, R11, PT ;  /* 0x0000000b0400720c */ /* 0x000fe20003fa4070 */
[----:B------:R-:W-:Y:S01]  /*c1f0*/  IMAD.MOV.U32 R12, RZ, RZ, R20 ;  /* 0x000000ffff0c7224 */ /* 0x000fe200078e0014 */
[----:B------:R-:W-:Y:S01]  /*c200*/  ISETP.GE.AND P0, PT, R2, RZ, PT ;  /* 0x000000ff0200720c */ /* 0x000fe20003f06270 */
[----:B------:R-:W-:-:S02]  /*c210*/  IMAD R13, R4, R5, R13 ;  /* 0x00000005040d7224 */ /* 0x000fc400078e020d */
[----:B------:R-:W-:Y:S02]  /*c220*/  @!P1 IMAD.MOV R12, RZ, RZ, -R12 ;  /* 0x000000ffff0c9224 */ /* 0x000fe400078e0a0c */
[----:B------:R-:W-:Y:S01]  /*c230*/  @!P6 IMAD.IADD R16, R16, 0x1, -R4 ;  /* 0x000000011010e824 */ /* 0x000fe200078e0a04 */
[----:B------:R-:W-:Y:S01]  /*c240*/  ISETP.GT.U32.AND P1, PT, R4, R13, PT ;  /* 0x0000000d0400720c */ /* 0x000fe20003f24070 */
[----:B0-----:R-:W-:Y:S01]  /*c250*/  IMAD.MOV.U32 R0, RZ, RZ, R21 ;  /* 0x000000ffff007224 */ /* 0x001fe200078e0015 */
[----:B------:R-:W-:Y:S01]  /*c260*/  ISETP.GE.AND P6, PT, R3, RZ, PT ;  /* 0x000000ff0300720c */ /* 0x000fe20003fc6270 */
[----:B------:R-:W-:-:S04]  /*c270*/  IMAD.HI.U32 R17, R8, R10, RZ ;  /* 0x0000000a08117227 */ /* 0x000fc800078e00ff */
[----:B------:R-:W-:Y:S02]  /*c280*/  @!P2 IMAD.MOV R0, RZ, RZ, -R0 ;  /* 0x000000ffff00a224 */ /* 0x000fe400078e0a00 */
[--C-:B------:R-:W-:Y:S01]  /*c290*/  @!P5 IMAD.IADD R11, R11, 0x1, -R4.reuse ;  /* 0x000000010b0bd824 */ /* 0x100fe200078e0a04 */
[----:B------:R-:W-:Y:S01]  /*c2a0*/  ISETP.GT.U32.AND P5, PT, R4, R16, PT ;  /* 0x000000100400720c */ /* 0x000fe20003fa4070 */
[----:B------:R-:W-:Y:S01]  /*c2b0*/  IMAD.MOV R17, RZ, RZ, -R17 ;  /* 0x000000ffff117224 */ /* 0x000fe200078e0a11 */
[----:B------:R0:W-:Y:S01]  /*c2c0*/  STL [R1+0x80], R0 ;  /* 0x0000800001007387 */ /* 0x0001e20000100800 */
[----:B------:R-:W-:Y:S01]  /*c2d0*/  VIADD R3, R26, 0x20 ;  /* 0x000000201a037836 */ /* 0x000fe20000000000 */
[----:B------:R-:W-:Y:S01]  /*c2e0*/  ISETP.GT.U32.AND P2, PT, R4, R11, PT ;  /* 0x0000000b0400720c */ /* 0x000fe20003f44070 */
[C---:B------:R-:W-:Y:S01]  /*c2f0*/  VIADD R5, R26.reuse, 0x1f ;  /* 0x0000001f1a057836 */ /* 0x040fe20000000000 */
[----:B------:R-:W-:Y:S01]  /*c300*/  STL [R1+0x7c], R12 ;  /* 0x00007c0c01007387 */ /* 0x000fe20000100800 */
[--C-:B------:R-:W-:Y:S01]  /*c310*/  @!P1 IMAD.IADD R13, R13, 0x1, -R4.reuse ;  /* 0x000000010d0d9824 */ /* 0x100fe200078e0a04 */
[----:B------:R-:W-:Y:S01]  /*c320*/  IABS R18, R3 ;  /* 0x0000000300127213 */ /* 0x000fe20000000000 */
[C---:B------:R-:W-:Y:S01]  /*c330*/  VIADD R9, R26.reuse, 0x1e ;  /* 0x0000001e1a097836 */ /* 0x040fe20000000000 */
[----:B------:R-:W-:Y:S01]  /*c340*/  IABS R14, R5 ;  /* 0x00000005000e7213 */ /* 0x000fe20000000000 */
[----:B------:R-:W-:Y:S01]  /*c350*/  VIADD R21, R26, 0x7 ;  /* 0x000000071a157836 */ /* 0x000fe20000000000 */
[----:B------:R-:W-:Y:S01]  /*c360*/  ISETP.GT.U32.AND P1, PT, R4, R13, PT ;  /* 0x0000000d0400720c */ /* 0x000fe20003f24070 */
[----:B0-----:R-:W-:Y:S01]  /*c370*/  IMAD.MOV.U32 R0, RZ, RZ, R19 ;  /* 0x000000ffff007224 */ /* 0x001fe200078e0013 */
[----:B------:R-:W-:Y:S01]  /*c380*/  IABS R2, R9 ;  /* 0x0000000900027213 */ /* 0x000fe20000000000 */
[----:B------:R-:W-:-:S02]  /*c390*/  @!P5 IMAD.IADD R16, R16, 0x1, -R4 ;  /* 0x000000011010d824 */ /* 0x000fc400078e0a04 */
[----:B------:R-:W-:Y:S01]  /*c3a0*/  @!P4 IMAD.MOV R0, RZ, RZ, -R0 ;  /* 0x000000ffff00c224 */ /* 0x000fe200078e0a00 */
[----:B------:R-:W-:Y:S01]  /*c3b0*/  ISETP.GE.AND P4, PT, R6, RZ, PT ;  /* 0x000000ff0600720c */ /* 0x000fe20003f86270 */
[----:B------:R-:W-:Y:S02]  /*c3c0*/  IMAD R6, R4, R17, R10 ;  /* 0x0000001104067224 */ /* 0x000fe400078e020a */
[----:B------:R-:W-:Y:S01]  /*c3d0*/  IMAD.HI.U32 R19, R8, R18, RZ ;  /* 0x0000001208137227 */ /* 0x000fe200078e00ff */
[----:B------:R0:W-:Y:S02]  /*c3e0*/  STL [R1+0x78], R0 ;  /* 0x0000780001007387 */ /* 0x0001e40000100800 */
[----:B------:R-:W-:Y:S01]  /*c3f0*/  ISETP.GT.U32.AND P5, PT, R4, R6, PT ;  /* 0x000000060400720c */ /* 0x000fe20003fa4070 */
[----:B------:R-:W-:-:S04]  /*c400*/  IMAD.HI.U32 R10, R8, R14, RZ ;  /* 0x0000000e080a7227 */ /* 0x000fc800078e00ff */
[----:B------:R-:W-:Y:S01]  /*c410*/  @!P2 IMAD.IADD R11, R11, 0x1, -R4 ;  /* 0x000000010b0ba824 */ /* 0x000fe200078e0a04 */
[----:B------:R-:W-:Y:S01]  /*c420*/  ISETP.GE.AND P2, PT, R15, RZ, PT ;  /* 0x000000ff0f00720c */ /* 0x000fe20003f46270 */
[----:B------:R-:W-:Y:S02]  /*c430*/  IMAD.MOV R19, RZ, RZ, -R19 ;  /* 0x000000ffff137224 */ /* 0x000fe400078e0a13 */
[----:B0-----:R-:W-:Y:S02]  /*c440*/  IMAD.MOV.U32 R0, RZ, RZ, R16 ;  /* 0x000000ffff007224 */ /* 0x001fe400078e0010 */
[----:B------:R-:W-:-:S04]  /*c450*/  IMAD.HI.U32 R15, R8, R2, RZ ;  /* 0x00000002080f7227 */ /* 0x000fc800078e00ff */
[----:B------:R-:W-:Y:S02]  /*c460*/  IMAD.MOV R10, RZ, RZ, -R10 ;  /* 0x000000ffff0a7224 */ /* 0x000fe400078e0a0a */
[----:B------:R-:W-:Y:S02]  /*c470*/  @!P0 IMAD.MOV R0, RZ, RZ, -R0 ;  /* 0x000000ffff008224 */ /* 0x000fe400078e0a00 */
[----:B------:R-:W-:Y:S02]  /*c480*/  @!P5 IMAD.IADD R6, R6, 0x1, -R4 ;  /* 0x000000010606d824 */ /* 0x000fe400078e0a04 */
[C---:B------:R-:W-:Y:S01]  /*c490*/  IMAD R18, R4.reuse, R19, R18 ;  /* 0x0000001304127224 */ /* 0x040fe200078e0212 */
[----:B------:R0:W-:Y:S01]  /*c4a0*/  STL [R1+0x74], R0 ;  /* 0x0000740001007387 */ /* 0x0001e20000100800 */
[----:B------:R-:W-:Y:S01]  /*c4b0*/  IMAD.MOV R15, RZ, RZ, -R15 ;  /* 0x000000ffff0f7224 */ /* 0x000fe200078e0a0f */
[C---:B------:R-:W-:Y:S01]  /*c4c0*/  ISETP.GT.U32.AND P0, PT, R4.reuse, R6, PT ;  /* 0x000000060400720c */ /* 0x040fe20003f04070 */
[C---:B------:R-:W-:Y:S01]  /*c4d0*/  IMAD R14, R4.reuse, R10, R14 ;  /* 0x0000000a040e7224 */ /* 0x040fe200078e020e */
[----:B------:R-:W-:Y:S01]  /*c4e0*/  ISETP.GT.U32.AND P5, PT, R4, R18, PT ;  /* 0x000000120400720c */ /* 0x000fe20003fa4070 */
[----:B------:R-:W-:-:S02]  /*c4f0*/  @!P1 IMAD.IADD R13, R13, 0x1, -R4 ;  /* 0x000000010d0d9824 */ /* 0x000fc400078e0a04 */
[C---:B------:R-:W-:Y:S01]  /*c500*/  IMAD R2, R4.reuse, R15, R2 ;  /* 0x0000000f04027224 */ /* 0x040fe200078e0202 */
[C---:B------:R-:W-:Y:S01]  /*c510*/  ISETP.GT.U32.AND P1, PT, R4.reuse, R14, PT ;  /* 0x0000000e0400720c */ /* 0x040fe20003f24070 */
[----:B------:R-:W-:Y:S02]  /*c520*/  IMAD.MOV.U32 R12, RZ, RZ, R11 ;  /* 0x000000ffff0c7224 */ /* 0x000fe400078e000b */
[----:B0-----:R-:W-:Y:S02]  /*c530*/  IMAD.MOV.U32 R0, RZ, RZ, R13 ;  /* 0x000000ffff007224 */ /* 0x001fe400078e000d */
[----:B------:R-:W-:Y:S01]  /*c540*/  @!P6 IMAD.MOV R12, RZ, RZ, -R12 ;  /* 0x000000ffff0ce224 */ /* 0x000fe200078e0a0c */
[----:B------:R-:W-:Y:S01]  /*c550*/  ISETP.GE.AND P6, PT, R3, RZ, PT ;  /* 0x000000ff0300720c */ /* 0x000fe20003fc6270 */
[----:B------:R-:W-:Y:S01]  /*c560*/  @!P4 IMAD.MOV R0, RZ, RZ, -R0 ;  /* 0x000000ffff00c224 */ /* 0x000fe200078e0a00 */
[----:B------:R-:W-:Y:S01]  /*c570*/  ISETP.GT.U32.AND P4, PT, R4, R2, PT ;  /* 0x000000020400720c */ /* 0x000fe20003f84070 */
[C---:B------:R-:W-:Y:S01]  /*c580*/  VIADD R17, R26.reuse, 0x1d ;  /* 0x0000001d1a117836 */ /* 0x040fe20000000000 */
[----:B------:R-:W-:Y:S01]  /*c590*/  STL [R1+0x70], R12 ;  /* 0x0000700c01007387 */ /* 0x000fe20000100800 */
[----:B------:R-:W-:-:S02]  /*c5a0*/  VIADD R3, R26, 0x1c ;  /* 0x0000001c1a037836 */ /* 0x000fc40000000000 */
[--C-:B------:R-:W-:Y:S01]  /*c5b0*/  @!P0 IMAD.IADD R6, R6, 0x1, -R4.reuse ;  /* 0x0000000106068824 */ /* 0x100fe200078e0a04 */
[----:B------:R-:W-:Y:S01]  /*c5c0*/  ISETP.GE.AND P0, PT, R5, RZ, PT ;  /* 0x000000ff0500720c */ /* 0x000fe20003f06270 */
[--C-:B------:R-:W-:Y:S01]  /*c5d0*/  @!P5 IMAD.IADD R18, R18, 0x1, -R4.reuse ;  /* 0x000000011212d824 */ /* 0x100fe200078e0a04 */
[----:B------:R-:W-:Y:S01]  /*c5e0*/  IABS R10, R17 ;  /* 0x00000011000a7213 */ /* 0x000fe20000000000 */
[--C-:B------:R-:W-:Y:S01]  /*c5f0*/  @!P1 IMAD.IADD R14, R14, 0x1, -R4.reuse ;  /* 0x000000010e0e9824 */ /* 0x100fe200078e0a04 */
[----:B------:R-:W-:Y:S01]  /*c600*/  IABS R5, R3 ;  /* 0x0000000300057213 */ /* 0x000fe20000000000 */
[----:B------:R-:W-:Y:S01]  /*c610*/  VIADD R13, R26, 0x1b ;  /* 0x0000001b1a0d7836 */ /* 0x000fe20000000000 */
[----:B------:R-:W-:Y:S01]  /*c620*/  ISETP.GT.U32.AND P1, PT, R4, R18, PT ;  /* 0x000000120400720c */ /* 0x000fe20003f24070 */
[----:B------:R-:W-:Y:S01]  /*c630*/  @!P4 IMAD.IADD R2, R2, 0x1, -R4 ;  /* 0x000000010202c824 */ /* 0x000fe200078e0a04 */
[----:B------:R-:W-:Y:S01]  /*c640*/  ISETP.GT.U32.AND P4, PT, R4, R14, PT ;  /* 0x0000000e0400720c */ /* 0x000fe20003f84070 */
[----:B------:R-:W-:Y:S01]  /*c650*/  IMAD.HI.U32 R11, R8, R10, RZ ;  /* 0x0000000a080b7227 */ /* 0x000fe200078e00ff */
[----:B------:R0:W-:Y:S01]  /*c660*/  STL [R1+0x68], R0 ;  /* 0x0000680001007387 */ /* 0x0001e20000100800 */
[----:B------:R-:W-:-:S02]  /*c670*/  ISETP.GE.AND P5, PT, R9, RZ, PT ;  /* 0x000000ff0900720c */ /* 0x000fc40003fa6270 */
[----:B------:R-:W-:Y:S01]  /*c680*/  IMAD.HI.U32 R15, R8, R5, RZ ;  /* 0x00000005080f7227 */ /* 0x000fe200078e00ff */
[----:B------:R-:W-:-:S03]  /*c690*/  IABS R9, R13 ;  /* 0x0000000d00097213 */ /* 0x000fc60000000000 */
        /* <DEDUP_REMOVED lines=8> */
[----:B0-----:R-:W-:-:S02]  /*c720*/  IMAD.MOV.U32 R0, RZ, RZ, R6 ;  /* 0x000000ffff007224 */ /* 0x001fc400078e0006 */
[----:B------:R-:W-:Y:S02]  /*c730*/  VIADD R6, R26, 0x19 ;  /* 0x000000191a067836 */ /* 0x000fe40000000000 */
[----:B------:R-:W-:Y:S01]  /*c740*/  @!P2 IMAD.MOV R0, RZ, RZ, -R0 ;  /* 0x000000ffff00a224 */ /* 0x000fe200078e0a00 */
[----:B------:R-:W-:Y:S01]  /*c750*/  ISETP.GT.U32.AND P2, PT, R4, R2, PT ;  /* 0x000000020400720c */ /* 0x000fe20003f44070 */
[----:B------:R-:W-:Y:S01]  /*c760*/  IMAD.HI.U32 R19, R8, R9, RZ ;  /* 0x0000000908137227 */ /* 0x000fe200078e00ff */
[----:B------:R-:W-:Y:S02]  /*c770*/  IABS R15, R6 ;  /* 0x00000006000f7213 */ /* 0x000fe40000000000 */
[----:B------:R0:W-:Y:S01]  /*c780*/  STL [R1+0x64], R0 ;  /* 0x0000640001007387 */ /* 0x0001e20000100800 */
[----:B------:R-:W-:Y:S01]  /*c790*/  @!P1 IMAD.IADD R10, R10, 0x1, -R4 ;  /* 0x000000010a0a9824 */ /* 0x000fe200078e0a04 */
[----:B------:R-:W-:Y:S01]  /*c7a0*/  ISETP.GE.AND P1, PT, R3, RZ, PT ;  /* 0x000000ff0300720c */ /* 0x000fe20003f26270 */
[----:B------:R-:W-:-:S02]  /*c7b0*/  IMAD.MOV.U32 R12, RZ, RZ, R18 ;  /* 0x000000ffff0c7224 */ /* 0x000fc400078e0012 */
[----:B------:R-:W-:Y:S01]  /*c7c0*/  @!P4 IMAD.IADD R5, R5, 0x1, -R4 ;  /* 0x000000010505c824 */ /* 0x000fe200078e0a04 */
[C---:B------:R-:W-:Y:S01]  /*c7d0*/  ISETP.GT.U32.AND P4, PT, R4.reuse, R10, PT ;  /* 0x0000000a0400720c */ /* 0x040fe20003f84070 */
[----:B------:R-:W-:Y:S02]  /*c7e0*/  IMAD.MOV R19, RZ, RZ, -R19 ;  /* 0x000000ffff137224 */ /* 0x000fe400078e0a13 */
[----:B------:R-:W-:Y:S01]  /*c7f0*/  @!P6 IMAD.MOV R12, RZ, RZ, -R12 ;  /* 0x000000ffff0ce224 */ /* 0x000fe200078e0a0c */
[C---:B------:R-:W-:Y:S01]  /*c800*/  ISETP.GT.U32.AND P6, PT, R4.reuse, R5, PT ;  /* 0x000000050400720c */ /* 0x040fe20003fc4070 */
[----:B0-----:R-:W-:Y:S02]  /*c810*/  IMAD.MOV.U32 R0, RZ, RZ, R14 ;  /* 0x000000ffff007224 */ /* 0x001fe400078e000e */
[----:B------:R-:W-:Y:S01]  /*c820*/  IMAD R3, R4, R19, R9 ;  /* 0x0000001304037224 */ /* 0x000fe200078e0209 */
[----:B------:R-:W-:Y:S01]  /*c830*/  STL [R1+0x60], R12 ;  /* 0x0000600c01007387 */ /* 0x000fe20000100800 */
[----:B------:R-:W-:-:S04]  /*c840*/  IMAD.HI.U32 R9, R8, R15, RZ ;  /* 0x0000000f08097227 */ /* 0x000fc800078e00ff */
[----:B------:R-:W-:Y:S01]  /*c850*/  @!P0 IMAD.MOV R0, RZ, RZ, -R0 ;  /* 0x000000ffff008224 */ /* 0x000fe200078e0a00 */
[----:B------:R-:W-:Y:S01]  /*c860*/  ISETP.GT.U32.AND P0, PT, R4, R3, PT ;  /* 0x000000030400720c */ /* 0x000fe20003f04070 */
[----:B------:R-:W-:Y:S02]  /*c870*/  VIADD R11, R26, 0x1a ;  /* 0x0000001a1a0b7836 */ /* 0x000fe40000000000 */
[--C-:B------:R-:W-:Y:S01]  /*c880*/  @!P2 IMAD.IADD R2, R2, 0x1, -R4.reuse ;  /* 0x000000010202a824 */ /* 0x100fe200078e0a04 */
[----:B------:R0:W-:Y:S01]  /*c890*/  STL [R1+0x5c], R0 ;  /* 0x00005c0001007387 */ /* 0x0001e20000100800 */
[----:B------:R-:W-:Y:S01]  /*c8a0*/  IMAD.MOV R9, RZ, RZ, -R9 ;  /* 0x000000ffff097224 */ /* 0x000fe200078e0a09 */
[----:B------:R-:W-:Y:S01]  /*c8b0*/  IABS R16, R11 ;  /* 0x0000000b00107213 */ /* 0x000fe20000000000 */
[----:B------:R-:W-:Y:S01]  /*c8c0*/  @!P4 IMAD.IADD R10, R10, 0x1, -R4 ;  /* 0x000000010a0ac824 */ /* 0x000fe200078e0a04 */
[----:B------:R-:W-:Y:S01]  /*c8d0*/  ISETP.GE.AND P2, PT, R17, RZ, PT ;  /* 0x000000ff1100720c */ /* 0x000fe20003f46270 */
[----:B------:R-:W-:Y:S01]  /*c8e0*/  IMAD R15, R4, R9, R15 ;  /* 0x00000009040f7224 */ /* 0x000fe200078e020f */
[----:B------:R-:W-:Y:S01]  /*c8f0*/  ISETP.GE.AND P4, PT, R13, RZ, PT ;  /* 0x000000ff0d00720c */ /* 0x000fe20003f86270 */
[----:B------:R-:W-:-:S04]  /*c900*/  IMAD.HI.U32 R17, R8, R16, RZ ;  /* 0x0000001008117227 */ /* 0x000fc800078e00ff */
[----:B0-----:R-:W-:Y:S02]  /*c910*/  IMAD.MOV.U32 R0, RZ, RZ, R2 ;  /* 0x000000ffff007224 */ /* 0x001fe400078e0002 */
[----:B------:R-:W-:Y:S01]  /*c920*/  @!P6 IMAD.IADD R5, R5, 0x1, -R4 ;  /* 0x000000010505e824 */ /* 0x000fe200078e0a04 */
[----:B------:R-:W-:Y:S01]  /*c930*/  ISETP.GT.U32.AND P6, PT, R4, R15, PT ;  /* 0x0000000f0400720c */ /* 0x000fe20003fc4070 */
[----:B------:R-:W-:Y:S02]  /*c940*/  @!P5 IMAD.MOV R0, RZ, RZ, -R0 ;  /* 0x000000ffff00d224 */ /* 0x000fe400078e0a00 */
[----:B------:R-:W-:Y:S02]  /*c950*/  IMAD.MOV R17, RZ, RZ, -R17 ;  /* 0x000000ffff117224 */ /* 0x000fe400078e0a11 */
[----:B------:R-:W-:Y:S01]  /*c960*/  VIADD R2, R26, 0x18 ;  /* 0x000000181a027836 */ /* 0x000fe20000000000 */
[----:B------:R0:W-:Y:S01]  /*c970*/  STL [R1+0x58], R0 ;  /* 0x0000580001007387 */ /* 0x0001e20000100800 */
[----:B------:R-:W-:-:S02]  /*c980*/  IMAD R16, R4, R17, R16 ;  /* 0x0000001104107224 */ /* 0x000fc400078e0210 */
[----:B------:R-:W-:Y:S01]  /*c990*/  VIADD R17, R26, 0x17 ;  /* 0x000000171a117836 */ /* 0x000fe20000000000 */
[----:B------:R-:W-:Y:S01]  /*c9a0*/  IABS R9, R2 ;  /* 0x0000000200097213 */ /* 0x000fe20000000000 */
[--C-:B------:R-:W-:Y:S01]  /*c9b0*/  @!P0 IMAD.IADD R3, R3, 0x1, -R4.reuse ;  /* 0x0000000103038824 */ /* 0x100fe200078e0a04 */
[----:B------:R-:W-:Y:S01]  /*c9c0*/  ISETP.GT.U32.AND P5, PT, R4, R16, PT ;  /* 0x000000100400720c */ /* 0x000fe20003fa4070 */
[----:B------:R-:W-:Y:S01]  /*c9d0*/  @!P6 IMAD.IADD R15, R15, 0x1, -R4 ;  /* 0x000000010f0fe824 */ /* 0x000fe200078e0a04 */
[----:B------:R-:W-:Y:S01]  /*c9e0*/  IABS R19, R17 ;  /* 0x0000001100137213 */ /* 0x000fe20000000000 */
[----:B0-----:R-:W-:Y:S01]  /*c9f0*/  IMAD.MOV.U32 R0, RZ, RZ, R10 ;  /* 0x000000ffff007224 */ /* 0x001fe200078e000a */
[----:B------:R-:W-:Y:S01]  /*ca00*/  ISETP.GE.AND P0, PT, R11, RZ, PT ;  /* 0x000000ff0b00720c */ /* 0x000fe20003f06270 */
[----:B------:R-:W-:Y:S01]  /*ca10*/  IMAD.HI.U32 R10, R8, R9, RZ ;  /* 0x00000009080a7227 */ /* 0x000fe200078e00ff */
[----:B------:R-:W-:-:S03]  /*ca20*/  ISETP.GE.AND P6, PT, R6, RZ, PT ;  /* 0x000000ff0600720c */ /* 0x000fc60003fc6270 */
[----:B------:R-:W-:Y:S02]  /*ca30*/  @!P2 IMAD.MOV R0, RZ, RZ, -R0 ;  /* 0x000000ffff00a224 */ /* 0x000fe400078e0a00 */
[----:B------:R-:W-:Y:S02]  /*ca40*/  IMAD.MOV R10, RZ, RZ, -R10 ;  /* 0x000000ffff0a7224 */ /* 0x000fe400078e0a0a */
[----:B------:R-:W-:Y:S01]  /*ca50*/  @!P5 IMAD.IADD R16, R16, 0x1, -R4 ;  /* 0x000000011010d824 */ /* 0x000fe200078e0a04 */
[----:B------:R0:W-:Y:S01]  /*ca60*/  STL [R1+0x54], R0 ;  /* 0x0000540001007387 */ /* 0x0001e20000100800 */
[C---:B------:R-:W-:Y:S01]  /*ca70*/  ISETP.GT.U32.AND P5, PT, R4.reuse, R3, PT ;  /* 0x000000030400720c */ /* 0x040fe20003fa4070 */
[----:B------:R-:W-:Y:S02]  /*ca80*/  IMAD R9, R4, R10, R9 ;  /* 0x0000000a04097224 */ /* 0x000fe400078e0209 */
[----:B------:R-:W-:Y:S01]  /*ca90*/  VIADD R11, R26, 0x16 ;  /* 0x000000161a0b7836 */ /* 0x000fe20000000000 */
[----:B------:R-:W-:Y:S01]  /*caa0*/  ISETP.GT.U32.AND P2, PT, R4, R16, PT ;  /* 0x000000100400720c */ /* 0x000fe20003f44070 */
[----:B------:R-:W-:-:S03]  /*cab0*/  VIADD R6, R26, 0x15 ;  /* 0x000000151a067836 */ /* 0x000fc60000000000 */
[----:B------:R-:W-:Y:S01]  /*cac0*/  IABS R18, R11 ;  /* 0x0000000b00127213 */ /* 0x000fe20000000000 */
[----:B0-----:R-:W-:Y:S01]  /*cad0*/  IMAD.MOV.U32 R0, RZ, RZ, R5 ;  /* 0x000000ffff007224 */ /* 0x001fe200078e0005 */
[----:B------:R-:W-:Y:S01]  /*cae0*/  IABS R14, R6 ;  /* 0x00000006000e7213 */ /* 0x000fe20000000000 */
[----:B------:R-:W-:-:S04]  /*caf0*/  IMAD.HI.U32 R5, R8, R19, RZ ;  /* 0x0000001308057227 */ /* 0x000fc800078e00ff */
[----:B------:R-:W-:Y:S01]  /*cb00*/  @!P1 IMAD.MOV R0, RZ, RZ, -R0 ;  /* 0x000000ffff009224 */ /* 0x000fe200078e0a00 */
[C---:B------:R-:W-:Y:S01]  /*cb10*/  ISETP.GT.U32.AND P1, PT, R4.reuse, R15, PT ;  /* 0x0000000f0400720c */ /* 0x040fe20003f24070 */
[----:B------:R-:W-:Y:S02]  /*cb20*/  IMAD.MOV R5, RZ, RZ, -R5 ;  /* 0x000000ffff057224 */ /* 0x000fe400078e0a05 */
[----:B------:R-:W-:Y:S01]  /*cb30*/  @!P5 IMAD.IADD R3, R3, 0x1, -R4 ;  /* 0x000000010303d824 */ /* 0x000fe200078e0a04 */
[C---:B------:R-:W-:Y:S01]  /*cb40*/  ISETP.GT.U32.AND P5, PT, R4.reuse, R9, PT ;  /* 0x000000090400720c */ /* 0x040fe20003fa4070 */
[----:B------:R-:W-:Y:S01]  /*cb50*/  IMAD R19, R4, R5, R19 ;  /* 0x0000000504137224 */ /* 0x000fe200078e0213 */
[----:B------:R0:W-:Y:S01]  /*cb60*/  STL [R1+0x50], R0 ;  /* 0x0000500001007387 */ /* 0x0001e20000100800 */
[----:B------:R-:W-:Y:S02]  /*cb70*/  VIADD R5, R26, 0x14 ;  /* 0x000000141a057836 */ /* 0x000fe40000000000 */
[----:B------:R-:W-:-:S03]  /*cb80*/  IMAD.HI.U32 R13, R8, R18, RZ ;  /* 0x00000012080d7227 */ /* 0x000fc600078e00ff */
[----:B------:R-:W-:Y:S01]  /*cb90*/  IABS R10, R5 ;  /* 0x00000005000a7213 */ /* 0x000fe20000000000 */
[----:B------:R-:W-:Y:S01]  /*cba0*/  @!P1 IMAD.IADD R15, R15, 0x1, -R4 ;  /* 0x000000010f0f9824 */ /* 0x000fe200078e0a04 */
[----:B------:R-:W-:Y:S01]  /*cbb0*/  ISETP.GT.U32.AND P1, PT, R4, R19, PT ;  /* 0x000000130400720c */ /* 0x000fe20003f24070 */
[----:B------:R-:W-:Y:S02]  /*cbc0*/  IMAD.MOV R13, RZ, RZ, -R13 ;  /* 0x000000ffff0d7224 */ /* 0x000fe400078e0a0d */
[----:B0-----:R-:W-:Y:S02]  /*cbd0*/  IMAD.MOV.U32 R0, RZ, RZ, R3 ;  /* 0x000000ffff007224 */ /* 0x001fe400078e0003 */
[----:B------:R-:W-:-:S04]  /*cbe0*/  IMAD.HI.U32 R3, R8, R10, RZ ;  /* 0x0000000a08037227 */ /* 0x000fc800078e00ff */
[----:B------:R-:W-:Y:S02]  /*cbf0*/  @!P4 IMAD.MOV R0, RZ, RZ, -R0 ;  /* 0x000000ffff00c224 */ /* 0x000fe400078e0a00 */
[--C-:B------:R-:W-:Y:S01]  /*cc00*/  @!P5 IMAD.IADD R9, R9, 0x1, -R4.reuse ;  /* 0x000000010909d824 */ /* 0x100fe200078e0a04 */
[----:B------:R-:W-:Y:S01]  /*cc10*/  ISETP.GE.AND P5, PT, R17, RZ, PT ;  /* 0x000000ff1100720c */ /* 0x000fe20003fa6270 */
[----:B------:R-:W-:Y:S01]  /*cc20*/  @!P1 IMAD.IADD R19, R19, 0x1, -R4 ;  /* 0x0000000113139824 */ /* 0x000fe200078e0a04 */
[----:B------:R0:W-:Y:S01]  /*cc30*/  STL [R1+0x48], R0 ;  /* 0x0000480001007387 */ /* 0x0001e20000100800 */
[----:B------:R-:W-:Y:S01]  /*cc40*/  IMAD.MOV R3, RZ, RZ, -R3 ;  /* 0x000000ffff037224 */ /* 0x000fe200078e0a03 */
[C---:B------:R-:W-:Y:S01]  /*cc50*/  ISETP.GT.U32.AND P1, PT, R4.reuse, R9, PT ;  /* 0x000000090400720c */ /* 0x040fe20003f24070 */
[C---:B------:R-:W-:Y:S01]  /*cc60*/  IMAD R18, R4.reuse, R13, R18 ;  /* 0x0000000d04127224 */ /* 0x040fe200078e0212 */
[----:B------:R-:W-:Y:S01]  /*cc70*/  ISETP.GT.U32.AND P4, PT, R4, R19, PT ;  /* 0x000000130400720c */ /* 0x000fe20003f84070 */
[----:B------:R-:W-:-:S04]  /*cc80*/  IMAD.HI.U32 R13, R8, R14, RZ ;  /* 0x0000000e080d7227 */ /* 0x000fc800078e00ff */
[----:B------:R-:W-:Y:S02]  /*cc90*/  IMAD R10, R4, R3, R10 ;  /* 0x00000003040a7224 */ /* 0x000fe400078e020a */
[----:B------:R-:W-:Y:S01]  /*cca0*/  @!P2 IMAD.IADD R16, R16, 0x1, -R4 ;  /* 0x000000011010a824 */ /* 0x000fe200078e0a04 */
[----:B------:R-:W-:Y:S01]  /*ccb0*/  ISETP.GE.AND P2, PT, R2, RZ, PT ;  /* 0x000000ff0200720c */ /* 0x000fe20003f46270 */
[----:B------:R-:W-:Y:S02]  /*ccc0*/  IMAD.MOV R13, RZ, RZ, -R13 ;  /* 0x000000ffff0d7224 */ /* 0x000fe400078e0a0d */
[----:B------:R-:W-:Y:S02]  /*ccd0*/  IMAD.MOV.U32 R12, RZ, RZ, R16 ;  /* 0x000000ffff0c7224 */ /* 0x000fe400078e0010 */
[----:B------:R-:W-:Y:S01]  /*cce0*/  @!P4 IMAD.IADD R19, R19, 0x1, -R4 ;  /* 0x000000011313c824 */ /* 0x000fe200078e0a04 */
[----:B------:R-:W-:Y:S01]  /*ccf0*/  ISETP.GT.U32.AND P4, PT, R4, R10, PT ;  /* 0x0000000a0400720c */ /* 0x000fe20003f84070 */
[----:B0-----:R-:W-:-:S02]  /*cd00*/  IMAD.MOV.U32 R0, RZ, RZ, R15 ;  /* 0x000000ffff007224 */ /* 0x001fc400078e000f */
[C---:B------:R-:W-:Y:S02]  /*cd10*/  IMAD R14, R4.reuse, R13, R14 ;  /* 0x0000000d040e7224 */ /* 0x040fe400078e020e */
[----:B------:R-:W-:Y:S01]  /*cd20*/  @!P0 IMAD.MOV R12, RZ, RZ, -R12 ;  /* 0x000000ffff0c8224 */ /* 0x000fe200078e0a0c */
[C---:B------:R-:W-:Y:S01]  /*cd30*/  ISETP.GT.U32.AND P0, PT, R4.reuse, R18, PT ;  /* 0x000000120400720c */ /* 0x040fe20003f04070 */
[----:B------:R-:W-:Y:S01]  /*cd40*/  @!P6 IMAD.MOV R0, RZ, RZ, -R0 ;  /* 0x000000ffff00e224 */ /* 0x000fe200078e0a00 */
[----:B------:R-:W-:Y:S01]  /*cd50*/  ISETP.GE.AND P6, PT, R11, RZ, PT ;  /* 0x000000ff0b00720c */ /* 0x000fe20003fc6270 */
[----:B------:R-:W-:Y:S01]  /*cd60*/  @!P1 IMAD.IADD R9, R9, 0x1, -R4 ;  /* 0x0000000109099824 */ /* 0x000fe200078e0a04 */
[----:B------:R-:W-:Y:S01]  /*cd70*/  ISETP.GT.U32.AND P1, PT, R4, R14, PT ;  /* 0x0000000e0400720c */ /* 0x000fe20003f24070 */
[C---:B------:R-:W-:Y:S01]  /*cd80*/  VIADD R3, R26.reuse, 0x12 ;  /* 0x000000121a037836 */ /* 0x040fe20000000000 */
[----:B------:R-:W-:Y:S01]  /*cd90*/  STL [R1+0x44], R12 ;  /* 0x0000440c01007387 */ /* 0x000fe20000100800 */
[----:B------:R-:W-:-:S02]  /*cda0*/  VIADD R2, R26, 0x13 ;  /* 0x000000131a027836 */ /* 0x000fc40000000000 */
[--C-:B------:R-:W-:Y:S01]  /*cdb0*/  @!P4 IMAD.IADD R10, R10, 0x1, -R4.reuse ;  /* 0x000000010a0ac824 */ /* 0x100fe200078e0a04 */
[----:B------:R0:W-:Y:S01]  /*cdc0*/  STL [R1+0x40], R0 ;  /* 0x0000400001007387 */ /* 0x0001e20000100800 */
[----:B------:R-:W-:Y:S01]  /*cdd0*/  IABS R13, R3 ;  /* 0x00000003000d7213 */ /* 0x000fe20000000000 */
[----:B------:R-:W-:Y:S01]  /*cde0*/  VIADD R16, R26, 0x10 ;  /* 0x000000101a107836 */ /* 0x000fe20000000000 */
[----:B------:R-:W-:Y:S01]  /*cdf0*/  IABS R17, R2 ;  /* 0x0000000200117213 */ /* 0x000fe20000000000 */
[--C-:B------:R-:W-:Y:S01]  /*ce00*/  @!P0 IMAD.IADD R18, R18, 0x1, -R4.reuse ;  /* 0x0000000112128824 */ /* 0x100fe200078e0a04 */
[----:B------:R-:W-:Y:S01]  /*ce10*/  ISETP.GE.AND P0, PT, R6, RZ, PT ;  /* 0x000000ff0600720c */ /* 0x000fe20003f06270 */
[----:B------:R-:W-:Y:S01]  /*ce20*/  VIADD R6, R26, 0x11 ;  /* 0x000000111a067836 */ /* 0x000fe20000000000 */
[----:B------:R-:W-:Y:S01]  /*ce30*/  IABS R15, R16 ;  /* 0x00000010000f7213 */ /* 0x000fe20000000000 */
[----:B------:R-:W-:Y:S01]  /*ce40*/  @!P1 IMAD.IADD R14, R14, 0x1, -R4 ;  /* 0x000000010e0e9824 */ /* 0x000fe200078e0a04 */
[----:B------:R-:W-:Y:S01]  /*ce50*/  ISETP.GT.U32.AND P1, PT, R4, R18, PT ;  /* 0x000000120400720c */ /* 0x000fe20003f24070 */
[----:B0-----:R-:W-:-:S02]  /*ce60*/  IMAD.MOV.U32 R0, RZ, RZ, R9 ;  /* 0x000000ffff007224 */ /* 0x001fc400078e0009 */
[----:B------:R-:W-:Y:S01]  /*ce70*/  IMAD.HI.U32 R9, R8, R13, RZ ;  /* 0x0000000d08097227 */ /* 0x000fe200078e00ff */
[----:B------:R-:W-:-:S03]  /*ce80*/  ISETP.GT.U32.AND P4, PT, R4, R14, PT ;  /* 0x0000000e0400720c */ /* 0x000fc60003f84070 */
[----:B------:R-:W-:Y:S01]  /*ce90*/  @!P2 IMAD.MOV R0, RZ, RZ, -R0 ;  /* 0x000000ffff00a224 */ /* 0x000fe200078e0a00 */
[----:B------:R-:W-:Y:S01]  /*cea0*/  ISETP.GT.U32.AND P2, PT, R4, R10, PT ;  /* 0x0000000a0400720c */ /* 0x000fe20003f44070 */
[----:B------:R-:W-:-:S03]  /*ceb0*/  IMAD.HI.U32 R11, R8, R17, RZ ;  /* 0x00000011080b7227 */ /* 0x000fc600078e00ff */
[----:B------:R0:W-:Y:S01]  /*cec0*/  STL [R1+0x3c], R0 ;  /* 0x00003c0001007387 */ /* 0x0001e20000100800 */
[----:B------:R-:W-:Y:S02]  /*ced0*/  IMAD.MOV R9, RZ, RZ, -R9 ;  /* 0x000000ffff097224 */ /* 0x000fe400078e0a09 */
[----:B------:R-:W-:Y:S02]  /*cee0*/  IMAD.MOV R11, RZ, RZ, -R11 ;  /* 0x000000ffff0b7224 */ /* 0x000fe400078e0a0b */
[C---:B------:R-:W-:Y:S02]  /*cef0*/  IMAD R13, R4.reuse, R9, R13 ;  /* 0x00000009040d7224 */ /* 0x040fe400078e020d */
[----:B------:R-:W-:Y:S01]  /*cf00*/  IMAD R17, R4, R11, R17 ;  /* 0x0000000b04117224 */ /* 0x000fe200078e0211 */
[----:B------:R-:W-:Y:S01]  /*cf10*/  IABS R11, R6 ;  /* 0x00000006000b7213 */ /* 0x000fe20000000000 */
[----:B------:R-:W-:Y:S01]  /*cf20*/  @!P2 IMAD.IADD R10, R10, 0x1, -R4 ;  /* 0x000000010a0aa824 */ /* 0x000fe200078e0a04 */
[----:B------:R-:W-:Y:S01]  /*cf30*/  ISETP.GT.U32.AND P2, PT, R4, R13, PT ;  /* 0x0000000d0400720c */ /* 0x000fe20003f44070 */
[----:B0-----:R-:W-:-:S02]  /*cf40*/  IMAD.MOV.U32 R0, RZ, RZ, R19 ;  /* 0x000000ffff007224 */ /* 0x001fc400078e0013 */
[----:B------:R-:W-:-:S04]  /*cf50*/  IMAD.HI.U32 R9, R8, R11, RZ ;  /* 0x0000000b08097227 */ /* 0x000fc800078e00ff */
[----:B------:R-:W-:Y:S01]  /*cf60*/  @!P5 IMAD.MOV R0, RZ, RZ, -R0 ;  /* 0x000000ffff00d224 */ /* 0x000fe200078e0a00 */
[----:B------:R-:W-:Y:S01]  /*cf70*/  ISETP.GT.U32.AND P5, PT, R4, R17, PT ;  /* 0x000000110400720c */ /* 0x000fe20003fa4070 */
[--C-:B------:R-:W-:Y:S01]  /*cf80*/  @!P4 IMAD.IADD R14, R14, 0x1, -R4.reuse ;  /* 0x000000010e0ec824 */ /* 0x100fe200078e0a04 */
[----:B------:R-:W-:Y:S01]  /*cf90*/  ISETP.GE.AND P4, PT, R2, RZ, PT ;  /* 0x000000ff0200720c */ /* 0x000fe20003f86270 */
[----:B------:R-:W-:Y:S01]  /*cfa0*/  @!P1 IMAD.IADD R18, R18, 0x1, -R4 ;  /* 0x0000000112129824 */ /* 0x000fe200078e0a04 */
[----:B------:R0:W-:Y:S01]  /*cfb0*/  STL [R1+0x38], R0 ;  /* 0x0000380001007387 */ /* 0x0001e20000100800 */
[----:B------:R-:W-:Y:S01]  /*cfc0*/  IMAD.MOV R9, RZ, RZ, -R9 ;  /* 0x000000ffff097224 */ /* 0x000fe200078e0a09 */
[----:B------:R-:W-:Y:S01]  /*cfd0*/  ISETP.GE.AND P1, PT, R5, RZ, PT ;  /* 0x000000ff0500720c */ /* 0x000fe20003f26270 */
[----:B------:R-:W-:Y:S02]  /*cfe0*/  VIADD R2, R26, 0xf ;  /* 0x0000000f1a027836 */ /* 0x000fe40000000000 */
[----:B------:R-:W-:-:S02]  /*cff0*/  IMAD.MOV.U32 R12, RZ, RZ, R18 ;  /* 0x000000ffff0c7224 */ /* 0x000fc400078e0012 */
[----:B------:R-:W-:Y:S01]  /*d000*/  IMAD R11, R4, R9, R11 ;  /* 0x00000009040b7224 */ /* 0x000fe200078e020b */
[----:B------:R-:W-:Y:S01]  /*d010*/  IABS R9, R2 ;  /* 0x0000000200097213 */ /* 0x000fe20000000000 */
[----:B------:R-:W-:Y:S02]  /*d020*/  @!P2 IMAD.IADD R13, R13, 0x1, -R4 ;  /* 0x000000010d0da824 */ /* 0x000fe400078e0a04 */
[----:B0-----:R-:W-:Y:S02]  /*d030*/  IMAD.MOV.U32 R0, RZ, RZ, R14 ;  /* 0x000000ffff007224 */ /* 0x001fe400078e000e */
[----:B------:R-:W-:-:S04]  /*d040*/  IMAD.HI.U32 R5, R8, R15, RZ ;  /* 0x0000000f08057227 */ /* 0x000fc800078e00ff */
[----:B------:R-:W-:Y:S01]  /*d050*/  @!P6 IMAD.MOV R12, RZ, RZ, -R12 ;  /* 0x000000ffff0ce224 */ /* 0x000fe200078e0a0c */
[C---:B------:R-:W-:Y:S01]  /*d060*/  ISETP.GT.U32.AND P6, PT, R4.reuse, R11, PT ;  /* 0x0000000b0400720c */ /* 0x040fe20003fc4070 */
[----:B------:R-:W-:Y:S01]  /*d070*/  @!P0 IMAD.MOV R0, RZ, RZ, -R0 ;  /* 0x000000ffff008224 */ /* 0x000fe200078e0a00 */
[----:B------:R-:W-:Y:S01]  /*d080*/  ISETP.GT.U32.AND P0, PT, R4, R13, PT ;  /* 0x0000000d0400720c */ /* 0x000fe20003f04070 */
[----:B------:R-:W-:Y:S01]  /*d090*/  @!P5 IMAD.IADD R17, R17, 0x1, -R4 ;  /* 0x000000011111d824 */ /* 0x000fe200078e0a04 */
[----:B------:R-:W-:Y:S01]  /*d0a0*/  STL [R1+0x34], R12 ;  /* 0x0000340c01007387 */ /* 0x000fe20000100800 */
[----:B------:R-:W-:Y:S01]  /*d0b0*/  IMAD.MOV R5, RZ, RZ, -R5 ;  /* 0x000000ffff057224 */ /* 0x000fe200078e0a05 */
[----:B------:R-:W-:Y:S01]  /*d0c0*/  ISETP.GE.AND P5, PT, R3, RZ, PT ;  /* 0x000000ff0300720c */ /* 0x000fe20003fa6270 */
[----:B------:R-:W-:Y:S01]  /*d0d0*/  IMAD.HI.U32 R14, R8, R9, RZ ;  /* 0x00000009080e7227 */ /* 0x000fe200078e00ff */
[----:B------:R0:W-:Y:S01]  /*d0e0*/  STL [R1+0x30], R0 ;  /* 0x0000300001007387 */ /* 0x0001e20000100800 */
[----:B------:R-:W-:-:S02]  /*d0f0*/  ISETP.GT.U32.AND P2, PT, R4, R17, PT ;  /* 0x000000110400720c */ /* 0x000fc40003f44070 */
[----:B------:R-:W-:Y:S02]  /*d100*/  IMAD R15, R4, R5, R15 ;  /* 0x00000005040f7224 */ /* 0x000fe400078e020f */
[----:B------:R-:W-:Y:S02]  /*d110*/  IMAD.MOV R14, RZ, RZ, -R14 ;  /* 0x000000ffff0e7224 */ /* 0x000fe400078e0a0e */
[----:B------:R-:W-:Y:S02]  /*d120*/  VIADD R3, R26, 0xe ;  /* 0x0000000e1a037836 */ /* 0x000fe40000000000 */
[C---:B------:R-:W-:Y:S02]  /*d130*/  IMAD R9, R4.reuse, R14, R9 ;  /* 0x0000000e04097224 */ /* 0x040fe400078e0209 */
[----:B0-----:R-:W-:Y:S01]  /*d140*/  IMAD.MOV.U32 R0, RZ, RZ, R10 ;  /* 0x000000ffff007224 */ /* 0x001fe200078e000a */
[----:B------:R-:W-:Y:S01]  /*d150*/  IABS R18, R3 ;  /* 0x0000000300127213 */ /* 0x000fe20000000000 */
[----:B------:R-:W-:Y:S01]  /*d160*/  @!P0 IMAD.IADD R13, R13, 0x1, -R4 ;  /* 0x000000010d0d8824 */ /* 0x000fe200078e0a04 */
[C---:B------:R-:W-:Y:S01]  /*d170*/  ISETP.GT.U32.AND P0, PT, R4.reuse, R9, PT ;  /* 0x000000090400720c */ /* 0x040fe20003f04070 */
[----:B------:R-:W-:Y:S01]  /*d180*/  @!P1 IMAD.MOV R0, RZ, RZ, -R0 ;  /* 0x000000ffff009224 */ /* 0x000fe200078e0a00 */
[----:B------:R-:W-:Y:S01]  /*d190*/  ISETP.GT.U32.AND P1, PT, R4, R15, PT ;  /* 0x0000000f0400720c */ /* 0x000fe20003f24070 */
[----:B------:R-:W-:-:S02]  /*d1a0*/  VIADD R5, R26, 0xd ;  /* 0x0000000d1a057836 */ /* 0x000fc40000000000 */
[--C-:B------:R-:W-:Y:S01]  /*d1b0*/  @!P6 IMAD.IADD R11, R11, 0x1, -R4.reuse ;  /* 0x000000010b0be824 */ /* 0x100fe200078e0a04 */
[----:B------:R0:W-:Y:S01]  /*d1c0*/  STL [R1+0x2c], R0 ;  /* 0x00002c0001007387 */ /* 0x0001e20000100800 */
[----:B------:R-:W-:Y:S01]  /*d1d0*/  @!P2 IMAD.IADD R17, R17, 0x1, -R4 ;  /* 0x000000011111a824 */ /* 0x000fe200078e0a04 */
[----:B------:R-:W-:Y:S01]  /*d1e0*/  ISETP.GE.AND P2, PT, R6, RZ, PT ;  /* 0x000000ff0600720c */ /* 0x000fe20003f46270 */
[----:B------:R-:W-:Y:S01]  /*d1f0*/  VIADD R6, R26, 0xc ;  /* 0x0000000c1a067836 */ /* 0x000fe20000000000 */
[----:B------:R-:W-:Y:S01]  /*d200*/  IABS R10, R5 ;  /* 0x00000005000a7213 */ /* 0x000fe20000000000 */
[----:B------:R-:W-:Y:S01]  /*d210*/  IMAD.HI.U32 R19, R8, R18, RZ ;  /* 0x0000001208137227 */ /* 0x000fe200078e00ff */
[----:B------:R-:W-:-:S03]  /*d220*/  ISETP.GT.U32.AND P6, PT, R4, R11, PT ;  /* 0x0000000b0400720c */ /* 0x000fc60003fc4070 */
[----:B------:R-:W-:Y:S01]  /*d230*/  @!P1 IMAD.IADD R15, R15, 0x1, -R4 ;  /* 0x000000010f0f9824 */ /* 0x000fe200078e0a04 */
[----:B------:R-:W-:Y:S01]  /*d240*/  ISETP.GE.AND P1, PT, R16, RZ, PT ;  /* 0x000000ff1000720c */ /* 0x000fe20003f26270 */
[----:B------:R-:W-:Y:S01]  /*d250*/  IMAD.HI.U32 R14, R8, R10, RZ ;  /* 0x0000000a080e7227 */ /* 0x000fe200078e00ff */
[----:B------:R-:W-:-:S03]  /*d260*/  IABS R16, R6 ;  /* 0x0000000600107213 */ /* 0x000fc60000000000 */
[----:B------:R-:W-:Y:S02]  /*d270*/  IMAD.MOV R19, RZ, RZ, -R19 ;  /* 0x000000ffff137224 */ /* 0x000fe400078e0a13 */
[----:B0-----:R-:W-:Y:S02]  /*d280*/  IMAD.MOV.U32 R0, RZ, RZ, R17 ;  /* 0x000000ffff007224 */ /* 0x001fe400078e0011 */
[----:B------:R-:W-:Y:S01]  /*d290*/  @!P0 IMAD.IADD R9, R9, 0x1, -R4 ;  /* 0x0000000109098824 */ /* 0x000fe200078e0a04 */
[C---:B------:R-:W-:Y:S01]  /*d2a0*/  ISETP.GT.U32.AND P0, PT, R4.reuse, R15, PT ;  /* 0x0000000f0400720c */ /* 0x040fe20003f04070 */
[----:B------:R-:W-:Y:S02]  /*d2b0*/  IMAD R18, R4, R19, R18 ;  /* 0x0000001304127224 */ /* 0x000fe400078e0212 */
[----:B------:R-:W-:Y:S02]  /*d2c0*/  IMAD.MOV R17, RZ, RZ, -R14 ;  /* 0x000000ffff117224 */ /* 0x000fe400078e0a0e */
[----:B------:R-:W-:-:S02]  /*d2d0*/  IMAD.MOV.U32 R14, RZ, RZ, R16 ;  /* 0x000000ffff0e7224 */ /* 0x000fc400078e0010 */
[----:B------:R-:W-:Y:S01]  /*d2e0*/  @!P4 IMAD.MOV R0, RZ, RZ, -R0 ;  /* 0x000000ffff00c224 */ /* 0x000fe200078e0a00 */
[C---:B------:R-:W-:Y:S01]  /*d2f0*/  ISETP.GT.U32.AND P4, PT, R4.reuse, R9, PT ;  /* 0x000000090400720c */ /* 0x040fe20003f84070 */
[----:B------:R-:W-:Y:S01]  /*d300*/  @!P6 IMAD.IADD R11, R11, 0x1, -R4 ;  /* 0x000000010b0be824 */ /* 0x000fe200078e0a04 */
[----:B------:R-:W-:Y:S01]  /*d310*/  ISETP.GT.U32.AND P6, PT, R4, R18, PT ;  /* 0x000000120400720c */ /* 0x000fe20003fc4070 */
[----:B------:R-:W-:Y:S01]  /*d320*/  IMAD.MOV.U32 R12, RZ, RZ, R13 ;  /* 0x000000ffff0c7224 */ /* 0x000fe200078e000d */
[----:B------:R0:W-:Y:S01]  /*d330*/  STL [R1+0x1c], R0 ;  /* 0x00001c0001007387 */ /* 0x0001e20000100800 */
[----:B------:R-:W-:-:S04]  /*d340*/  IMAD.HI.U32 R13, R8, R14, RZ ;  /* 0x0000000e080d7227 */ /* 0x000fc800078e00ff */
[----:B------:R-:W-:Y:S02]  /*d350*/  IMAD.MOV R13, RZ, RZ, -R13 ;  /* 0x000000ffff0d7224 */ /* 0x000fe400078e0a0d */
[----:B------:R-:W-:Y:S01]  /*d360*/  @!P5 IMAD.MOV R12, RZ, RZ, -R12 ;  /* 0x000000ffff0cd224 */ /* 0x000fe200078e0a0c */
[----:B------:R-:W-:Y:S01]  /*d370*/  ISETP.GE.AND P5, PT, R2, RZ, PT ;  /* 0x000000ff0200720c */ /* 0x000fe20003fa6270 */
[----:B------:R-:W-:Y:S01]  /*d380*/  @!P0 IMAD.IADD R15, R15, 0x1, -R4 ;  /* 0x000000010f0f8824 */ /* 0x000fe200078e0a04 */
[----:B------:R-:W-:Y:S01]  /*d390*/  ISETP.GE.AND P0, PT, R3, RZ, PT ;  /* 0x000000ff0300720c */ /* 0x000fe20003f06270 */
[C---:B------:R-:W-:Y:S01]  /*d3a0*/  IMAD R14, R4.reuse, R13, R14 ;  /* 0x0000000d040e7224 */ /* 0x040fe200078e020e */
[----:B------:R-:W-:Y:S01]  /*d3b0*/  IABS R13, R21 ;  /* 0x00000015000d7213 */ /* 0x000fe20000000000 */
[--C-:B------:R-:W-:Y:S01]  /*d3c0*/  @!P4 IMAD.IADD R9, R9, 0x1, -R4.reuse ;  /* 0x000000010909c824 */ /* 0x100fe200078e0a04 */
[----:B------:R-:W-:Y:S01]  /*d3d0*/  ISETP.GE.AND P4, PT, R5, RZ, PT ;  /* 0x000000ff0500720c */ /* 0x000fe20003f86270 */
[----:B------:R-:W-:Y:S01]  /*d3e0*/  @!P1 IMAD.MOV R15, RZ, RZ, -R15 ;  /* 0x000000ffff0f9224 */ /* 0x000fe200078e0a0f */
[----:B------:R-:W-:Y:S01]  /*d3f0*/  ISETP.GT.U32.AND P1, PT, R4, R14, PT ;  /* 0x0000000e0400720c */ /* 0x000fe20003f24070 */
[----:B------:R-:W-:Y:S01]  /*d400*/  VIADD R5, R26, 0xb ;  /* 0x0000000b1a057836 */ /* 0x000fe20000000000 */
[----:B------:R-:W-:Y:S01]  /*d410*/  STL [R1+0x18], R12 ;  /* 0x0000180c01007387 */ /* 0x000fe20000100800 */
[----:B------:R-:W-:-:S02]  /*d420*/  @!P6 IMAD.IADD R18, R18, 0x1, -R4 ;  /* 0x000000011212e824 */ /* 0x000fc400078e0a04 */
[C---:B------:R-:W-:Y:S01]  /*d430*/  IMAD R10, R4.reuse, R17, R10 ;  /* 0x00000011040a7224 */ /* 0x040fe200078e020a */
[----:B------:R-:W-:Y:S01]  /*d440*/  IABS R17, R5 ;  /* 0x0000000500117213 */ /* 0x000fe20000000000 */
[----:B0-----:R-:W-:Y:S01]  /*d450*/  IMAD.MOV.U32 R0, RZ, RZ, R11 ;  /* 0x000000ffff007224 */ /* 0x001fe200078e000b */
[----:B------:R-:W-:Y:S01]  /*d460*/  ISETP.GT.U32.AND P6, PT, R4, R18, PT ;  /* 0x000000120400720c */ /* 0x000fe20003fc4070 */
[----:B------:R-:W-:Y:S01]  /*d470*/  @!P5 IMAD.MOV R9, RZ, RZ, -R9 ;  /* 0x000000ffff09d224 */ /* 0x000fe200078e0a09 */
[----:B------:R-:W-:Y:S01]  /*d480*/  ISETP.GE.AND P5, PT, R6, RZ, PT ;  /* 0x000000ff0600720c */ /* 0x000fe20003fa6270 */
[----:B------:R-:W-:Y:S01]  /*d490*/  @!P2 IMAD.MOV R0, RZ, RZ, -R0 ;  /* 0x000000ffff00a224 */ /* 0x000fe200078e0a00 */
[----:B------:R-:W-:Y:S01]  /*d4a0*/  ISETP.GT.U32.AND P2, PT, R4, R10, PT ;  /* 0x0000000a0400720c */ /* 0x000fe20003f44070 */
[----:B------:R-:W-:-:S03]  /*d4b0*/  IMAD.HI.U32 R6, R8, R17, RZ ;  /* 0x0000001108067227 */ /* 0x000fc600078e00ff */
[----:B------:R-:W-:Y:S01]  /*d4c0*/  STL [R1+0x1c68], R0 ;  /* 0x001c680001007387 */ /* 0x000fe20000100800 */
[----:B------:R-:W-:Y:S02]  /*d4d0*/  @!P1 IMAD.IADD R14, R14, 0x1, -R4 ;  /* 0x000000010e0e9824 */ /* 0x000fe400078e0a04 */
[----:B------:R-:W-:Y:S01]  /*d4e0*/  VIADD R3, R26, 0xa ;  /* 0x0000000a1a037836 */ /* 0x000fe20000000000 */
[----:B------:R0:W-:Y:S01]  /*d4f0*/  STL [R1+0x1c6c], R15 ;  /* 0x001c6c0f01007387 */ /* 0x0001e20000100800 */
[----:B------:R-:W-:Y:S01]  /*d500*/  IMAD.MOV R6, RZ, RZ, -R6 ;  /* 0x000000ffff067224 */ /* 0x000fe200078e0a06 */
[----:B------:R-:W-:Y:S01]  /*d510*/  ISETP.GT.U32.AND P1, PT, R4, R14, PT ;  /* 0x0000000e0400720c */ /* 0x000fe20003f24070 */
[--C-:B------:R-:W-:Y:S01]  /*d520*/  @!P6 IMAD.IADD R18, R18, 0x1, -R4.reuse ;  /* 0x000000011212e824 */ /* 0x100fe200078e0a04 */
[----:B------:R-:W-:Y:S01]  /*d530*/  IABS R20, R3 ;  /* 0x0000000300147213 */ /* 0x000fe20000000000 */
[----:B------:R-:W-:Y:S01]  /*d540*/  IMAD R17, R4, R6, R17 ;  /* 0x0000000604117224 */ /* 0x000fe200078e0211 */
[----:B------:R-:W-:Y:S01]  /*d550*/  ISETP.GE.AND P6, PT, R5, RZ, PT ;  /* 0x000000ff0500720c */ /* 0x000fe20003fc6270 */
[----:B------:R-:W-:Y:S01]  /*d560*/  @!P2 IMAD.IADD R10, R10, 0x1, -R4 ;  /* 0x000000010a0aa824 */ /* 0x000fe200078e0a04 */
[----:B------:R1:W-:Y:S01]  /*d570*/  STL [R1+0x1c70], R9 ;  /* 0x001c700901007387 */ /* 0x0003e20000100800 */
[----:B------:R-:W-:Y:S01]  /*d580*/  @!P0 IMAD.MOV R18, RZ, RZ, -R18 ;  /* 0x000000ffff128224 */ /* 0x000fe200078e0a12 */
[----:B------:R-:W-:Y:S01]  /*d590*/  ISETP.GT.U32.AND P0, PT, R4, R17, PT ;  /* 0x000000110400720c */ /* 0x000fe20003f04070 */
[----:B------:R-:W-:Y:S01]  /*d5a0*/  IMAD.HI.U32 R5, R8, R20, RZ ;  /* 0x0000001408057227 */ /* 0x000fe200078e00ff */
[----:B------:R-:W-:Y:S01]  /*d5b0*/  ISETP.GT.U32.AND P2, PT, R4, R10, PT ;  /* 0x0000000a0400720c */ /* 0x000fe20003f44070 */
[----:B0-----:R-:W0:Y:S02]  /*d5c0*/  S2R R15, SR_TID.X ;  /* 0x00000000000f7919 */ /* 0x001e240000002100 */
[----:B------:R-:W-:-:S02]  /*d5d0*/  VIADD R16, R26, 0x8 ;  /* 0x000000081a107836 */ /* 0x000fc40000000000 */
[----:B------:R-:W-:Y:S01]  /*d5e0*/  IMAD.MOV R5, RZ, RZ, -R5 ;  /* 0x000000ffff057224 */ /* 0x000fe200078e0a05 */
[----:B------:R-:W-:Y:S01]  /*d5f0*/  STL [R1+0x1c74], R18 ;  /* 0x001c741201007387 */ /* 0x000fe20000100800 */
[----:B------:R-:W-:Y:S01]  /*d600*/  @!P1 IMAD.IADD R14, R14, 0x1, -R4 ;  /* 0x000000010e0e9824 */ /* 0x000fe200078e0a04 */
[----:B------:R-:W-:Y:S01]  /*d610*/  ISETP.GE.AND P1, PT, R16, RZ, PT ;  /* 0x000000ff1000720c */ /* 0x000fe20003f26270 */
[----:B------:R-:W-:Y:S01]  /*d620*/  VIADD R2, R26, 0x9 ;  /* 0x000000091a027836 */ /* 0x000fe20000000000 */
[----:B------:R-:W-:Y:S01]  /*d630*/  IABS R16, R16 ;  /* 0x0000001000107213 */ /* 0x000fe20000000000 */
[C---:B------:R-:W-:Y:S02]  /*d640*/  IMAD R20, R4.reuse, R5, R20 ;  /* 0x0000000504147224 */ /* 0x040fe400078e0214 */
[----:B------:R-:W-:Y:S01]  /*d650*/  @!P0 IMAD.IADD R17, R17, 0x1, -R4 ;  /* 0x0000000111118824 */ /* 0x000fe200078e0a04 */
[----:B------:R-:W-:Y:S01]  /*d660*/  IABS R11, R2 ;  /* 0x00000002000b7213 */ /* 0x000fe20000000000 */
[----:B------:R-:W-:Y:S01]  /*d670*/  @!P5 IMAD.MOV R14, RZ, RZ, -R14 ;  /* 0x000000ffff0ed224 */ /* 0x000fe200078e0a0e */
[----:B------:R-:W-:Y:S01]  /*d680*/  ISETP.GT.U32.AND P5, PT, R4, R20, PT ;  /* 0x000000140400720c */ /* 0x000fe20003fa4070 */
[----:B------:R-:W-:Y:S01]  /*d690*/  IMAD.HI.U32 R6, R8, R16, RZ ;  /* 0x0000001008067227 */ /* 0x000fe200078e00ff */
[----:B------:R-:W-:-:S03]  /*d6a0*/  ISETP.GT.U32.AND P0, PT, R4, R17, PT ;  /* 0x000000110400720c */ /* 0x000fc60003f04070 */
[----:B------:R-:W-:Y:S01]  /*d6b0*/  @!P2 IMAD.IADD R10, R10, 0x1, -R4 ;  /* 0x000000010a0aa824 */ /* 0x000fe200078e0a04 */
[----:B------:R-:W-:Y:S01]  /*d6c0*/  ISETP.GE.AND P2, PT, R3, RZ, PT ;  /* 0x000000ff0300720c */ /* 0x000fe20003f46270 */
[----:B------:R-:W-:-:S04]  /*d6d0*/  IMAD.HI.U32 R3, R8, R11, RZ ;  /* 0x0000000b08037227 */ /* 0x000fc800078e00ff */
[----:B------:R-:W-:Y:S02]  /*d6e0*/  IMAD.MOV R6, RZ, RZ, -R6 ;  /* 0x000000ffff067224 */ /* 0x000fe400078e0a06 */
[----:B------:R-:W-:Y:S02]  /*d6f0*/  IMAD.MOV R3, RZ, RZ, -R3 ;  /* 0x000000ffff037224 */ /* 0x000fe400078e0a03 */
[C---:B------:R-:W-:Y:S02]  /*d700*/  IMAD R16, R4.reuse, R6, R16 ;  /* 0x0000000604107224 */ /* 0x040fe400078e0210 */
[----:B------:R-:W-:Y:S01]  /*d710*/  IMAD R11, R4, R3, R11 ;  /* 0x00000003040b7224 */ /* 0x000fe200078e020b */
[----:B0-----:R-:W-:Y:S01]  /*d720*/  LOP3.LUT R15, R15, 0x20, RZ, 0xc0, !PT ;  /* 0x000000200f0f7812 */ /* 0x001fe200078ec0ff */
[--C-:B------:R-:W-:Y:S01]  /*d730*/  @!P5 IMAD.IADD R20, R20, 0x1, -R4.reuse ;  /* 0x000000011414d824 */ /* 0x100fe200078e0a04 */
[C---:B------:R-:W-:Y:S01]  /*d740*/  ISETP.GT.U32.AND P5, PT, R4.reuse, R16, PT ;  /* 0x000000100400720c */ /* 0x040fe20003fa4070 */
[----:B------:R-:W-:Y:S01]  /*d750*/  @!P0 IMAD.IADD R17, R17, 0x1, -R4 ;  /* 0x0000000111118824 */ /* 0x000fe200078e0a04 */
[----:B------:R-:W-:Y:S01]  /*d760*/  ISETP.GT.U32.AND P0, PT, R4, R11, PT ;  /* 0x0000000b0400720c */ /* 0x000fe20003f04070 */
[----:B------:R-:W-:-:S02]  /*d770*/  VIADD R3, R26, 0x5 ;  /* 0x000000051a037836 */ /* 0x000fc40000000000 */
[----:B------:R-:W-:Y:S01]  /*d780*/  @!P4 IMAD.MOV R10, RZ, RZ, -R10 ;  /* 0x000000ffff0ac224 */ /* 0x000fe200078e0a0a */
[----:B------:R-:W-:Y:S01]  /*d790*/  ISETP.GE.AND P4, PT, R2, RZ, PT ;  /* 0x000000ff0200720c */ /* 0x000fe20003f86270 */
[----:B------:R-:W-:Y:S01]  /*d7a0*/  VIADD R5, R26, 0x6 ;  /* 0x000000061a057836 */ /* 0x000fe20000000000 */
[----:B------:R-:W-:Y:S01]  /*d7b0*/  IABS R22, R3 ;  /* 0x0000000300167213 */ /* 0x000fe20000000000 */
[----:B------:R-:W-:Y:S01]  /*d7c0*/  @!P6 IMAD.MOV R17, RZ, RZ, -R17 ;  /* 0x000000ffff11e224 */ /* 0x000fe200078e0a11 */
[----:B------:R-:W-:Y:S01]  /*d7d0*/  ISETP.GT.U32.AND P6, PT, R4, R20, PT ;  /* 0x000000140400720c */ /* 0x000fe20003fc4070 */
[----:B------:R-:W-:Y:S01]  /*d7e0*/  IMAD.HI.U32 R2, R8, R13, RZ ;  /* 0x0000000d08027227 */ /* 0x000fe200078e00ff */
[----:B------:R-:W-:Y:S01]  /*d7f0*/  IABS R19, R5 ;  /* 0x0000000500137213 */ /* 0x000fe20000000000 */
[----:B------:R-:W-:Y:S02]  /*d800*/  STL [R1+0x1c78], R10 ;  /* 0x001c780a01007387 */ /* 0x000fe40000100800 */
[----:B------:R-:W-:-:S02]  /*d810*/  @!P5 IMAD.IADD R16, R16, 0x1, -R4 ;  /* 0x000000011010d824 */ /* 0x000fc400078e0a04 */
[----:B------:R-:W-:Y:S01]  /*d820*/  @!P0 IMAD.IADD R11, R11, 0x1, -R4 ;  /* 0x000000010b0b8824 */ /* 0x000fe200078e0a04 */
[----:B------:R-:W-:Y:S01]  /*d830*/  STL [R1+0x1c7c], R14 ;  /* 0x001c7c0e01007387 */ /* 0x000fe20000100800 */
[----:B------:R-:W-:Y:S01]  /*d840*/  IMAD.MOV R2, RZ, RZ, -R2 ;  /* 0x000000ffff027224 */ /* 0x000fe200078e0a02 */
[----:B------:R-:W-:Y:S01]  /*d850*/  ISETP.GT.U32.AND P5, PT, R4, R16, PT ;  /* 0x000000100400720c */ /* 0x000fe20003fa4070 */
[----:B------:R-:W-:Y:S01]  /*d860*/  IMAD.HI.U32 R6, R8, R22, RZ ;  /* 0x0000001608067227 */ /* 0x000fe200078e00ff */
[C---:B------:R-:W-:Y:S01]  /*d870*/  ISETP.GT.U32.AND P0, PT, R4.reuse, R11, PT ;  /* 0x0000000b0400720c */ /* 0x040fe20003f04070 */
[----:B------:R-:W-:Y:S02]  /*d880*/  STL [R1+0x1c80], R17 ;  /* 0x001c801101007387 */ /* 0x000fe40000100800 */
[----:B------:R-:W-:Y:S02]  /*d890*/  IMAD R13, R4, R2, R13 ;  /* 0x00000002040d7224 */ /* 0x000fe400078e020d */
[----:B------:R-:W-:-:S04]  /*d8a0*/  IMAD.HI.U32 R24, R8, R19, RZ ;  /* 0x0000001308187227 */ /* 0x000fc800078e00ff */
[----:B------:R-:W-:Y:S02]  /*d8b0*/  IMAD.MOV R6, RZ, RZ, -R6 ;  /* 0x000000ffff067224 */ /* 0x000fe400078e0a06 */
[----:B------:R-:W-:Y:S02]  /*d8c0*/  IMAD.MOV R24, RZ, RZ, -R24 ;  /* 0x000000ffff187224 */ /* 0x000fe400078e0a18 */
[----:B------:R-:W-:Y:S02]  /*d8d0*/  IMAD R22, R4, R6, R22 ;  /* 0x0000000604167224 */ /* 0x000fe400078e0216 */
[----:B------:R-:W-:Y:S01]  /*d8e0*/  @!P6 IMAD.IADD R20, R20, 0x1, -R4 ;  /* 0x000000011414e824 */ /* 0x000fe200078e0a04 */
[----:B------:R-:W-:Y:S01]  /*d8f0*/  ISETP.GT.U32.AND P6, PT, R4, R13, PT ;  /* 0x0000000d0400720c */ /* 0x000fe20003fc4070 */
[----:B------:R-:W-:-:S04]  /*d900*/  IMAD.HI.U32 R2, R8, R23, RZ ;  /* 0x0000001708027227 */ /* 0x000fc800078e00ff */
[----:B------:R-:W-:Y:S02]  /*d910*/  IMAD R19, R4, R24, R19 ;  /* 0x0000001804137224 */ /* 0x000fe400078e0213 */
[----:B------:R-:W-:Y:S01]  /*d920*/  @!P5 IMAD.IADD R16, R16, 0x1, -R4 ;  /* 0x000000011010d824 */ /* 0x000fe200078e0a04 */
[C---:B------:R-:W-:Y:S01]  /*d930*/  ISETP.GT.U32.AND P5, PT, R4.reuse, R22, PT ;  /* 0x000000160400720c */ /* 0x040fe20003fa4070 */
[----:B------:R-:W-:Y:S02]  /*d940*/  IMAD.MOV R2, RZ, RZ, -R2 ;  /* 0x000000ffff027224 */ /* 0x000fe400078e0a02 */
[----:B------:R-:W-:Y:S01]  /*d950*/  @!P0 IMAD.IADD R11, R11, 0x1, -R4 ;  /* 0x000000010b0b8824 */ /* 0x000fe200078e0a04 */
[----:B------:R-:W-:Y:S01]  /*d960*/  ISETP.GT.U32.AND P0, PT, R4, R19, PT ;  /* 0x000000130400720c */ /* 0x000fe20003f04070 */
[----:B------:R-:W-:Y:S02]  /*d970*/  IMAD R0, R28, UR6, RZ ;  /* 0x000000061c007c24 */ /* 0x000fe4000f8e02ff */
[----:B-1----:R-:W-:-:S02]  /*d980*/  IMAD R9, RZ, RZ, -UR6 ;  /* 0x80000006ff097e24 */ /* 0x002fc4000f8e02ff */
[----:B------:R-:W-:Y:S02]  /*d990*/  IMAD R23, R4, R2, R23 ;  /* 0x0000000204177224 */ /* 0x000fe400078e0217 */
[----:B------:R-:W-:Y:S02]  /*d9a0*/  VIADD R2, R26, 0x3 ;  /* 0x000000031a027836 */ /* 0x000fe40000000000 */
[----:B------:R-:W-:Y:S02]  /*d9b0*/  IMAD R0, R9, 0x2, R0 ;  /* 0x0000000209007824 */ /* 0x000fe400078e0200 */
[----:B------:R-:W-:Y:S01]  /*d9c0*/  @!P6 IMAD.IADD R13, R13, 0x1, -R4 ;  /* 0x000000010d0de824 */ /* 0x000fe200078e0a04 */
[----:B------:R-:W-:Y:S01]  /*d9d0*/  IABS R24, R2 ;  /* 0x0000000200187213 */ /* 0x000fe20000000000 */
[----:B------:R-:W-:Y:S01]  /*d9e0*/  @!P2 IMAD.MOV R20, RZ, RZ, -R20 ;  /* 0x000000ffff14a224 */ /* 0x000fe200078e0a14 */
[----:B------:R0:W-:Y:S01]  /*d9f0*/  STL [R1+0x4c], R0 ;  /* 0x00004c0001007387 */ /* 0x0001e20000100800 */
[--C-:B------:R-:W-:Y:S01]  /*da00*/  @!P5 IMAD.IADD R22, R22, 0x1, -R4.reuse ;  /* 0x000000011616d824 */ /* 0x100fe200078e0a04 */
[----:B------:R-:W-:Y:S01]  /*da10*/  ISETP.GT.U32.AND P5, PT, R4, R13, PT ;  /* 0x0000000d0400720c */ /* 0x000fe20003fa4070 */
[----:B------:R-:W-:Y:S01]  /*da20*/  @!P4 IMAD.MOV R11, RZ, RZ, -R11 ;  /* 0x000000ffff0bc224 */ /* 0x000fe200078e0a0b */
[----:B------:R-:W-:Y:S01]  /*da30*/  STL [R1+0x1c84], R20 ;  /* 0x001c841401007387 */ /* 0x000fe20000100800 */
[----:B------:R-:W-:Y:S01]  /*da40*/  @!P0 IMAD.IADD R19, R19, 0x1, -R4 ;  /* 0x0000000113138824 */ /* 0x000fe200078e0a04 */
[----:B------:R-:W-:Y:S01]  /*da50*/  ISETP.GE.AND P0, PT, R21, RZ, PT ;  /* 0x000000ff1500720c */ /* 0x000fe20003f06270 */
[----:B------:R-:W-:Y:S01]  /*da60*/  IMAD.HI.U32 R28, R8, R24, RZ ;  /* 0x00000018081c7227 */ /* 0x000fe200078e00ff */
[----:B------:R-:W-:Y:S01]  /*da70*/  STL [R1+0x1c88], R11 ;  /* 0x001c880b01007387 */ /* 0x000fe20000100800 */
[----:B------:R-:W-:-:S02]  /*da80*/  ISETP.GT.U32.AND P6, PT, R4, R23, PT ;  /* 0x000000170400720c */ /* 0x000fc40003fc4070 */
[----:B0-----:R-:W-:Y:S01]  /*da90*/  IMAD R0, R9, 0x2, R0 ;  /* 0x0000000209007824 */ /* 0x001fe200078e0200 */
[C---:B------:R-:W-:Y:S01]  /*daa0*/  ISETP.GT.U32.AND P2, PT, R4.reuse, R19, PT ;  /* 0x000000130400720c */ /* 0x040fe20003f44070 */
[----:B------:R-:W-:Y:S01]  /*dab0*/  @!P1 IMAD.MOV R16, RZ, RZ, -R16 ;  /* 0x000000ffff109224 */ /* 0x000fe200078e0a10 */
[C---:B------:R-:W-:Y:S01]  /*dac0*/  ISETP.GT.U32.AND P4, PT, R4.reuse, R22, PT ;  /* 0x000000160400720c */ /* 0x040fe20003f84070 */
[----:B------:R-:W-:Y:S01]  /*dad0*/  IMAD.MOV R28, RZ, RZ, -R28 ;  /* 0x000000ffff1c7224 */ /* 0x000fe200078e0a1c */
[----:B------:R0:W-:Y:S01]  /*dae0*/  STL [R1+0x6c], R0 ;  /* 0x00006c0001007387 */ /* 0x0001e20000100800 */
[----:B------:R-:W-:Y:S01]  /*daf0*/  @!P5 IMAD.IADD R13, R13, 0x1, -R4 ;  /* 0x000000010d0dd824 */ /* 0x000fe200078e0a04 */
[----:B------:R-:W-:Y:S01]  /*db00*/  ISETP.GE.AND P5, PT, R5, RZ, PT ;  /* 0x000000ff0500720c */ /* 0x000fe20003fa6270 */
[----:B------:R-:W-:Y:S01]  /*db10*/  IMAD R24, R4, R28, R24 ;  /* 0x0000001c04187224 */ /* 0x000fe200078e0218 */
[----:B------:R-:W-:Y:S01]  /*db20*/  STL [R1+0x1c8c], R16 ;  /* 0x001c8c1001007387 */ /* 0x000fe20000100800 */
[----:B------:R-:W-:-:S02]  /*db30*/  @!P0 IMAD.MOV R13, RZ, RZ, -R13 ;  /* 0x000000ffff0d8224 */ /* 0x000fc400078e0a0d */
[----:B------:R-:W-:Y:S01]  /*db40*/  VIADD R12, R26, 0x2 ;  /* 0x000000021a0c7836 */ /* 0x000fe20000000000 */
[----:B------:R-:W-:Y:S01]  /*db50*/  ISETP.GT.U32.AND P1, PT, R4, R24, PT ;  /* 0x000000180400720c */ /* 0x000fe20003f24070 */
[----:B------:R-:W-:Y:S02]  /*db60*/  VIADD R10, R26, 0x1 ;  /* 0x000000011a0a7836 */ /* 0x000fe40000000000 */
[----:B0-----:R-:W-:Y:S01]  /*db70*/  IMAD R0, R9, 0x2, R0 ;  /* 0x0000000209007824 */ /* 0x001fe200078e0200 */
[----:B------:R-:W-:Y:S01]  /*db80*/  IABS R25, R12 ;  /* 0x0000000c00197213 */ /* 0x000fe20000000000 */
[--C-:B------:R-:W-:Y:S01]  /*db90*/  @!P6 IMAD.IADD R23, R23, 0x1, -R4.reuse ;  /* 0x000000011717e824 */ /* 0x100fe200078e0a04 */
[----:B------:R-:W-:Y:S01]  /*dba0*/  IABS R26, R10 ;  /* 0x0000000a001a7213 */ /* 0x000fe20000000000 */
[----:B------:R-:W-:Y:S01]  /*dbb0*/  @!P2 IMAD.IADD R19, R19, 0x1, -R4 ;  /* 0x000000011313a824 */ /* 0x000fe200078e0a04 */
[----:B------:R0:W-:Y:S01]  /*dbc0*/  STL [R1+0x20], R0 ;  /* 0x0000200001007387 */ /* 0x0001e20000100800 */
[----:B------:R-:W-:Y:S01]  /*dbd0*/  IMAD.HI.U32 R6, R8, R25, RZ ;  /* 0x0000001908067227 */ /* 0x000fe200078e00ff */
[----:B------:R-:W-:-:S03]  /*dbe0*/  ISETP.GT.U32.AND P6, PT, R4, R23, PT ;  /* 0x000000170400720c */ /* 0x000fc60003fc4070 */
[----:B------:R-:W-:Y:S01]  /*dbf0*/  @!P1 IMAD.IADD R24, R24, 0x1, -R4 ;  /* 0x0000000118189824 */ /* 0x000fe200078e0a04 */
[----:B------:R-:W-:Y:S01]  /*dc00*/  ISETP.GE.AND P1, PT, R29, RZ, PT ;  /* 0x000000ff1d00720c */ /* 0x000fe20003f26270 */
[----:B------:R-:W-:Y:S02]  /*dc10*/  IMAD.MOV R6, RZ, RZ, -R6 ;  /* 0x000000ffff067224 */ /* 0x000fe400078e0a06 */
[----:B------:R-:W-:Y:S01]  /*dc20*/  IMAD.HI.U32 R8, R8, R26, RZ ;  /* 0x0000001a08087227 */ /* 0x000fe200078e00ff */
[----:B------:R-:W-:-:S03]  /*dc30*/  ISETP.GT.U32.AND P0, PT, R4, R24, PT ;  /* 0x000000180400720c */ /* 0x000fc60003f04070 */
[----:B0-----:R-:W-:Y:S02]  /*dc40*/  IMAD R0, R9, 0x2, R0 ;  /* 0x0000000209007824 */ /* 0x001fe400078e0200 */
[----:B------:R-:W-:Y:S02]  /*dc50*/  IMAD R25, R4, R6, R25 ;  /* 0x0000000604197224 */ /* 0x000fe400078e0219 */
[----:B------:R-:W-:Y:S01]  /*dc60*/  IMAD.MOV R8, RZ, RZ, -R8 ;  /* 0x000000ffff087224 */ /* 0x000fe200078e0a08 */
[----:B------:R0:W-:Y:S01]  /*dc70*/  STL [R1+0x8], R0 ;  /* 0x0000080001007387 */ /* 0x0001e20000100800 */
[----:B------:R-:W-:Y:S01]  /*dc80*/  @!P4 IMAD.IADD R22, R22, 0x1, -R4 ;  /* 0x000000011616c824 */ /* 0x000fe200078e0a04 */
[C---:B------:R-:W-:Y:S01]  /*dc90*/  ISETP.GT.U32.AND P2, PT, R4.reuse, R25, PT ;  /* 0x000000190400720c */ /* 0x040fe20003f44070 */
[----:B------:R-:W-:Y:S01]  /*dca0*/  IMAD R26, R4, R8, R26 ;  /* 0x00000008041a7224 */ /* 0x000fe200078e021a */
[----:B------:R-:W-:Y:S01]  /*dcb0*/  STL [R1+0x1c90], R13 ;  /* 0x001c900d01007387 */ /* 0x000fe20000100800 */
[--C-:B------:R-:W-:Y:S01]  /*dcc0*/  @!P0 IMAD.IADD R24, R24, 0x1, -R4.reuse ;  /* 0x0000000118188824 */ /* 0x100fe200078e0a04 */
[----:B------:R-:W-:Y:S01]  /*dcd0*/  ISETP.GE.AND P0, PT, R12, RZ, PT ;  /* 0x000000ff0c00720c */ /* 0x000fe20003f06270 */
[----:B------:R-:W-:Y:S01]  /*dce0*/  @!P6 IMAD.IADD R23, R23, 0x1, -R4 ;  /* 0x000000011717e824 */ /* 0x000fe200078e0a04 */
[----:B------:R-:W1:Y:S01]  /*dcf0*/  LDC R12, c[0x0][0x230] ;  /* 0x00008c00ff0c7b82 */ /* 0x000e620000000800 */
[----:B------:R-:W-:Y:S01]  /*dd00*/  ISETP.GT.U32.AND P4, PT, R4, R26, PT ;  /* 0x0000001a0400720c */ /* 0x000fe20003f84070 */
[----:B0-----:R-:W-:Y:S01]  /*dd10*/  IMAD R0, R9, 0x2, R0 ;  /* 0x0000000209007824 */ /* 0x001fe200078e0200 */
[----:B------:R-:W-:Y:S01]  /*dd20*/  ISETP.GE.AND P6, PT, R3, RZ, PT ;  /* 0x000000ff0300720c */ /* 0x000fe20003fc6270 */
[----:B------:R-:W-:-:S02]  /*dd30*/  @!P5 IMAD.MOV R19, RZ, RZ, -R19 ;  /* 0x000000ffff13d224 */ /* 0x000fc400078e0a13 */
[----:B------:R-:W-:Y:S01]  /*dd40*/  IMAD.SHL.U32 R21, R15, 0x40, RZ ;  /* 0x000000400f157824 */ /* 0x000fe200078e00ff */
[----:B------:R0:W-:Y:S01]  /*dd50*/  STL [R1+0x4], R0 ;  /* 0x0000040001007387 */ /* 0x0001e20000100800 */
[----:B------:R-:W-:Y:S01]  /*dd60*/  @!P2 IMAD.IADD R25, R25, 0x1, -R4 ;  /* 0x000000011919a824 */ /* 0x000fe200078e0a04 */
[----:B------:R-:W-:-:S04]  /*dd70*/  ISETP.GE.AND P2, PT, R2, RZ, PT ;  /* 0x000000ff0200720c */ /* 0x000fc80003f46270 */
[----:B------:R-:W-:Y:S01]  /*dd80*/  ISETP.GT.U32.AND P5, PT, R4, R25, PT ;  /* 0x000000190400720c */ /* 0x000fe20003fa4070 */
[----:B------:R-:W-:Y:S02]  /*dd90*/  @!P4 IMAD.IADD R26, R26, 0x1, -R4 ;  /* 0x000000011a1ac824 */ /* 0x000fe400078e0a04 */
[----:B0-----:R-:W-:-:S03]  /*dda0*/  IMAD R0, R9, 0x2, R0 ;  /* 0x0000000209007824 */ /* 0x001fc600078e0200 */
[----:B------:R-:W-:Y:S01]  /*ddb0*/  ISETP.GT.U32.AND P4, PT, R4, R26, PT ;  /* 0x0000001a0400720c */ /* 0x000fe20003f84070 */
[----:B------:R-:W-:Y:S01]  /*ddc0*/  IMAD R5, R9, 0x2, R0 ;  /* 0x0000000209057824 */ /* 0x000fe200078e0200 */
[----:B------:R0:W-:Y:S01]  /*ddd0*/  STL [R1+0xc], R0 ;  /* 0x00000c0001007387 */ /* 0x0001e20000100800 */
[----:B-1----:R-:W-:-:S03]  /*dde0*/  VIADD R12, R12, 0x7f ;  /* 0x0000007f0c0c7836 */ /* 0x002fc60000000000 */
[----:B------:R1:W-:Y:S01]  /*ddf0*/  STL [R1], R5 ;  /* 0x0000000501007387 */ /* 0x0003e20000100800 */
[----:B------:R-:W-:Y:S02]  /*de00*/  IMAD R29, R9, 0x2, R5 ;  /* 0x00000002091d7824 */ /* 0x000fe400078e0205 */
[--C-:B------:R-:W-:Y:S01]  /*de10*/  @!P5 IMAD.IADD R25, R25, 0x1, -R4.reuse ;  /* 0x000000011919d824 */ /* 0x100fe200078e0a04 */
[----:B------:R-:W-:Y:S01]  /*de20*/  STL [R1+0x1c94], R19 ;  /* 0x001c941301007387 */ /* 0x000fe20000100800 */
[----:B------:R-:W-:Y:S02]  /*de30*/  ISETP.GT.U32.AND P5, PT, R4, R27, PT ;  /* 0x0000001b0400720c */ /* 0x000fe40003fa4070 */
[----:B------:R-:W-:Y:S01]  /*de40*/  @!P4 IMAD.IADD R26, R26, 0x1, -R4 ;  /* 0x000000011a1ac824 */ /* 0x000fe200078e0a04 */
[----:B------:R-:W-:Y:S01]  /*de50*/  ISETP.GE.AND P4, PT, R10, RZ, PT ;  /* 0x000000ff0a00720c */ /* 0x000fe20003f86270 */
[----:B0-----:R-:W0:Y:S01]  /*de60*/  S2R R0, SR_TID.X ;  /* 0x0000000000007919 */ /* 0x001e220000002100 */
[----:B-1----:R-:W-:-:S04]  /*de70*/  IMAD R5, R9, 0x2, R29 ;  /* 0x0000000209057824 */ /* 0x002fc800078e021d */
[----:B------:R-:W-:-:S04]  /*de80*/  IMAD R28, R9, 0x2, R5 ;  /* 0x00000002091c7824 */ /* 0x000fc800078e0205 */
[----:B------:R-:W-:Y:S01]  /*de90*/  @!P5 IMAD.IADD R27, R27, 0x1, -R4 ;  /* 0x000000011b1bd824 */ /* 0x000fe200078e0a04 */
[----:B------:R-:W-:Y:S01]  /*dea0*/  ISETP.NE.AND P5, PT, R7, RZ, PT ;  /* 0x000000ff0700720c */ /* 0x000fe20003fa5270 */
[C---:B0-----:R-:W-:Y:S01]  /*deb0*/  IMAD.SHL.U32 R3, R0.reuse, 0x8, RZ ;  /* 0x0000000800037824 */ /* 0x041fe200078e00ff */
[C---:B------:R-:W-:Y:S01]  /*dec0*/  LOP3.LUT R2, R0.reuse, 0x7, RZ, 0xc0, !PT ;  /* 0x0000000700027812 */ /* 0x040fe200078ec0ff */
[C---:B------:R-:W-:Y:S02]  /*ded0*/  IMAD.SHL.U32 R8, R0.reuse, 0x2, RZ ;  /* 0x0000000200087824 */ /* 0x040fe400078e00ff */
[----:B------:R-:W-:Y:S01]  /*dee0*/  IMAD.SHL.U32 R0, R0, 0x20, RZ ;  /* 0x0000002000007824 */ /* 0x000fe200078e00ff */
[----:B------:R0:W-:Y:S01]  /*def0*/  STL [R1+0x1ab8], R3 ;  /* 0x001ab80301007387 */ /* 0x0001e20000100800 */
[----:B------:R-:W-:-:S03]  /*df00*/  IMAD R6, R2, 0x110, RZ ;  /* 0x0000011002067824 */ /* 0x000fc600078e02ff */
[----:B------:R-:W-:Y:S02]  /*df10*/  STL [R1+0x1c98], R29 ;  /* 0x001c981d01007387 */ /* 0x000fe40000100800 */
[----:B------:R-:W-:Y:S02]  /*df20*/  LOP3.LUT R6, R6, 0x30, R8, 0x78, !PT ;  /* 0x0000003006067812 */ /* 0x000fe400078e7808 */
[----:B------:R-:W-:Y:S01]  /*df30*/  STL [R1+0x1c9c], R28 ;  /* 0x001c9c1c01007387 */ /* 0x000fe20000100800 */
[----:B0-----:R-:W-:-:S05]  /*df40*/  LOP3.LUT R3, R3, 0x30, RZ, 0xc0, !PT ;  /* 0x0000003003037812 */ /* 0x001fca00078ec0ff */
[----:B------:R-:W-:Y:S02]  /*df50*/  IMAD R3, R2, 0x40, R3 ;  /* 0x0000004002037824 */ /* 0x000fe400078e0203 */
[----:B------:R-:W-:-:S03]  /*df60*/  IMAD R2, R9, 0x2, R28 ;  /* 0x0000000209027824 */ /* 0x000fc600078e021c */
[----:B------:R-:W-:Y:S01]  /*df70*/  LOP3.LUT R8, R3, 0x10, R8, 0x78, !PT ;  /* 0x0000001003087812 */ /* 0x000fe200078e7808 */
[----:B------:R-:W-:Y:S01]  /*df80*/  IMAD R5, R9, 0x2, R2 ;  /* 0x0000000209057824 */ /* 0x000fe200078e0202 */
[----:B------:R-:W-:Y:S01]  /*df90*/  SHF.R.S32.HI R3, RZ, 0x1f, R12 ;  /* 0x0000001fff037819 */ /* 0x000fe2000001140c */
[----:B------:R0:W-:Y:S01]  /*dfa0*/  STL [R1+0x1ca0], R2 ;  /* 0x001ca00201007387 */ /* 0x0001e20000100800 */
[----:B------:R-:W-:Y:S01]  /*dfb0*/  LOP3.LUT R0, R8, 0x200, R0, 0xf8, !PT ;  /* 0x0000020008007812 */ /* 0x000fe200078ef800 */
[----:B------:R-:W-:Y:S02]  /*dfc0*/  IMAD R8, RZ, RZ, -UR6 ;  /* 0x80000006ff087e24 */ /* 0x000fe4000f8e02ff */
[----:B------:R-:W-:Y:S01]  /*dfd0*/  STL [R1+0x1ca4], R5 ;  /* 0x001ca40501007387 */ /* 0x000fe20000100800 */
[----:B0-----:R-:W-:Y:S01]  /*dfe0*/  LEA.HI R2, R3, R12, RZ, 0x7 ;  /* 0x0000000c03027211 */ /* 0x001fe200078f38ff */
[----:B------:R-:W-:Y:S01]  /*dff0*/  IMAD R3, R9, 0x2, R5 ;  /* 0x0000000209037824 */ /* 0x000fe200078e0205 */
[----:B------:R-:W-:-:S02]  /*e000*/  LOP3.LUT R2, R6, R21, RZ, 0xfc, !PT ;  /* 0x0000001506027212 */ /* 0x000fc400078efcff */
[----:B------:R-:W-:Y:S01]  /*e010*/  LOP3.LUT R21, RZ, R7, RZ, 0x33, !PT ;  /* 0x00000007ff157212 */ /* 0x000fe200078e33ff */
[C---:B------:R-:W-:Y:S02]  /*e020*/  IMAD R4, R8.reuse, 0x2, R3 ;  /* 0x0000000208047824 */ /* 0x040fe400078e0203 */
[----:B------:R-:W-:Y:S04]  /*e030*/  STL [R1+0x484], R2 ;  /* 0x0004840201007387 */ /* 0x000fe80000100800 */
[----:B------:R-:W-:Y:S04]  /*e040*/  STL [R1+0x708], R0 ;  /* 0x0007080001007387 */ /* 0x000fe80000100800 */
[----:B------:R0:W-:Y:S04]  /*e050*/  STL [R1+0x1ca8], R3 ;  /* 0x001ca80301007387 */ /* 0x0001e80000100800 */
[----:B0-----:R-:W2:Y:S04]  /*e060*/  LDL.LU R3, [R1+0x3d8] ;  /* 0x0003d80001037983 */ /* 0x001ea80000300800 */
[----:B------:R-:W3:Y:S04]  /*e070*/  LDL.LU R5, [R1+0x3d4] ;  /* 0x0003d40001057983 */ /* 0x000ee80000300800 */
[----:B------:R-:W4:Y:S04]  /*e080*/  LDL.LU R2, [R1+0x3d0] ;  /* 0x0003d00001027983 */ /* 0x000f280000300800 */
[----:B------:R-:W5:Y:S04]  /*e090*/  LDL.LU R28, [R1+0x3cc] ;  /* 0x0003cc00011c7983 */ /* 0x000f680000300800 */
[----:B------:R-:W5:Y:S04]  /*e0a0*/  LDL.LU R29, [R1+0x3c8] ;  /* 0x0003c800011d7983 */ /* 0x000f680000300800 */
[----:B------:R-:W5:Y:S04]  /*e0b0*/  LDL.LU R19, [R1+0x3c4] ;  /* 0x0003c40001137983 */ /* 0x000f680000300800 */
[----:B------:R-:W5:Y:S04]  /*e0c0*/  LDL.LU R13, [R1+0x3c0] ;  /* 0x0003c000010d7983 */ /* 0x000f680000300800 */
[----:B------:R-:W5:Y:S04]  /*e0d0*/  LDL.LU R16, [R1+0x3bc] ;  /* 0x0003bc0001107983 */ /* 0x000f680000300800 */
[----:B------:R-:W5:Y:S04]  /*e0e0*/  LDL.LU R11, [R1+0x3b8] ;  /* 0x0003b800010b7983 */ /* 0x000f680000300800 */
[----:B------:R-:W5:Y:S04]  /*e0f0*/  LDL.LU R20, [R1+0x3b4] ;  /* 0x0003b40001147983 */ /* 0x000f680000300800 */
[----:B------:R-:W5:Y:S04]  /*e100*/  LDL.LU R17, [R1+0x3b0] ;  /* 0x0003b00001117983 */ /* 0x000f680000300800 */
[----:B------:R-:W5:Y:S01]  /*e110*/  LDL.LU R14, [R1+0x3ac] ;  /* 0x0003ac00010e7983 */ /* 0x000f620000300800 */
[----:B------:R-:W-:-:S03]  /*e120*/  IMAD R6, R8, 0x2, R4 ;  /* 0x0000000208067824 */ /* 0x000fc600078e0204 */
[----:B------:R-:W5:Y:S04]  /*e130*/  LDL.LU R10, [R1+0x3a8] ;  /* 0x0003a800010a7983 */ /* 0x000f680000300800 */
[----:B------:R-:W5:Y:S04]  /*e140*/  LDL.LU R18, [R1+0x3a4] ;  /* 0x0003a40001127983 */ /* 0x000f680000300800 */
[----:B------:R-:W5:Y:S04]  /*e150*/  LDL.LU R9, [R1+0x3a0] ;  /* 0x0003a00001097983 */ /* 0x000f680000300800 */
[----:B------:R-:W5:Y:S04]  /*e160*/  LDL.LU R12, [R1+0x39c] ;  /* 0x00039c00010c7983 */ /* 0x000f680000300800 */
[----:B------:R-:W5:Y:S01]  /*e170*/  LDL.LU R15, [R1+0x398] ;  /* 0x00039800010f7983 */ /* 0x000f620000300800 */
[----:B------:R-:W-:-:S03]  /*e180*/  IMAD R7, R8, 0x2, R6 ;  /* 0x0000000208077824 */ /* 0x000fc600078e0206 */
[----:B------:R-:W5:Y:S04]  /*e190*/  LDL.LU R0, [R1+0x394] ;  /* 0x0003940001007983 */ /* 0x000f680000300800 */
[----:B------:R0:W-:Y:S04]  /*e1a0*/  STL [R1+0x1cac], R4 ;  /* 0x001cac0401007387 */ /* 0x0001e80000100800 */
[----:B0-----:R-:W3:Y:S04]  /*e1b0*/  LDL.LU R4, [R1+0x3dc] ;  /* 0x0003dc0001047983 */ /* 0x001ee80000300800 */
[----:B------:R0:W-:Y:S04]  /*e1c0*/  STL [R1+0x1cb0], R6 ;  /* 0x001cb00601007387 */ /* 0x0001e80000100800 */
[----:B0-----:R-:W5:Y:S01]  /*e1d0*/  LDL.LU R6, [R1+0x3e0] ;  /* 0x0003e00001067983 */ /* 0x001f620000300800 */
[----:B------:R-:W-:-:S02]  /*e1e0*/  @!P6 IMAD.MOV R22, RZ, RZ, -R22 ;  /* 0x000000ffff16e224 */ /* 0x000fc400078e0a16 */
[----:B------:R-:W-:Y:S02]  /*e1f0*/  @!P1 IMAD.MOV R23, RZ, RZ, -R23 ;  /* 0x000000ffff179224 */ /* 0x000fe400078e0a17 */
[----:B------:R-:W-:Y:S01]  /*e200*/  @!P2 IMAD.MOV R24, RZ, RZ, -R24 ;  /* 0x000000ffff18a224 */ /* 0x000fe200078e0a18 */
[----:B------:R-:W-:Y:S01]  /*e210*/  STL [R1+0x1cb4], R22 ;  /* 0x001cb41601007387 */ /* 0x000fe20000100800 */
[----:B------:R-:W-:Y:S02]  /*e220*/  @!P0 IMAD.MOV R25, RZ, RZ, -R25 ;  /* 0x000000ffff198224 */ /* 0x000fe400078e0a19 */
[----:B------:R-:W-:Y:S01]  /*e230*/  @!P4 IMAD.MOV R26, RZ, RZ, -R26 ;  /* 0x000000ffff1ac224 */ /* 0x000fe200078e0a1a */
[----:B------:R-:W-:Y:S01]  /*e240*/  STL [R1+0x1cb8], R23 ;  /* 0x001cb81701007387 */ /* 0x000fe20000100800 */
[----:B------:R-:W-:Y:S02]  /*e250*/  @!P3 IMAD.MOV R27, RZ, RZ, -R27 ;  /* 0x000000ffff1bb224 */ /* 0x000fe400078e0a1b */
[----:B------:R-:W-:Y:S01]  /*e260*/  IMAD R8, R8, 0x2, R7 ;  /* 0x0000000208087824 */ /* 0x000fe200078e0207 */
[----:B------:R-:W-:Y:S04]  /*e270*/  STL [R1+0x1cbc], R24 ;  /* 0x001cbc1801007387 */ /* 0x000fe80000100800 */
[----:B------:R-:W-:Y:S04]  /*e280*/  STL [R1+0x1cc0], R25 ;  /* 0x001cc01901007387 */ /* 0x000fe80000100800 */
[----:B------:R-:W-:Y:S04]  /*e290*/  STL [R1+0x1cc4], R26 ;  /* 0x001cc41a01007387 */ /* 0x000fe80000100800 */
[----:B------:R-:W-:Y:S04]  /*e2a0*/  STL [R1+0x1cc8], R27 ;  /* 0x001cc81b01007387 */ /* 0x000fe80000100800 */
[----:B------:R-:W-:Y:S04]  /*e2b0*/  STL [R1+0x1cd0], R8 ;  /* 0x001cd00801007387 */ /* 0x000fe80000100800 */
[----:B------:R5:W-:Y:S01]  /*e2c0*/  STL [R1+0x1ccc], R7 ;  /* 0x001ccc0701007387 */ /* 0x000be20000100800 */
[----:B--2---:R-:W-:-:S02]  /*e2d0*/  SEL R3, R21, R3, !P5 ;  /* 0x0000000315037207 */ /* 0x004fc40006800000 */
[C---:B----4-:R-:W-:Y:S02]  /*e2e0*/  SEL R2, R21.reuse, R2, !P5 ;  /* 0x0000000215027207 */ /* 0x050fe40006800000 */
[C---:B-----5:R-:W-:Y:S02]  /*e2f0*/  SEL R7, R21.reuse, R6, !P5 ;  /* 0x0000000615077207 */ /* 0x060fe40006800000 */
[C---:B---3--:R-:W-:Y:S02]  /*e300*/  SEL R6, R21.reuse, R4, !P5 ;  /* 0x0000000415067207 */ /* 0x048fe40006800000 */
[C---:B------:R-:W-:Y:S01]  /*e310*/  SEL R4, R21.reuse, R5, !P5 ;  /* 0x0000000515047207 */ /* 0x040fe20006800000 */
[----:B------:R-:W-:Y:S04]  /*e320*/  STL [R1+0x424], R7 ;  /* 0x0004240701007387 */ /* 0x000fe80000100800 */
[----:B------:R-:W-:Y:S04]  /*e330*/  STL [R1+0x420], R6 ;  /* 0x0004200601007387 */ /* 0x000fe80000100800 */
[----:B------:R0:W-:Y:S04]  /*e340*/  STL [R1+0x41c], R3 ;  /* 0x00041c0301007387 */ /* 0x0001e80000100800 */
[----:B------:R1:W-:Y:S04]  /*e350*/  STL [R1+0x418], R4 ;  /* 0x0004180401007387 */ /* 0x0003e80000100800 */
[----:B------:R2:W-:Y:S01]  /*e360*/  STL [R1+0x414], R2 ;  /* 0x0004140201007387 */ /* 0x0005e20000100800 */
[----:B0-----:R-:W-:-:S02]  /*e370*/  SEL R3, R21, R28, !P5 ;  /* 0x0000001c15037207 */ /* 0x001fc40006800000 */
[----:B-1----:R-:W-:-:S03]  /*e380*/  SEL R4, R21, R29, !P5 ;  /* 0x0000001d15047207 */ /* 0x002fc60006800000 */
[----:B------:R0:W-:Y:S01]  /*e390*/  STL [R1+0x410], R3 ;  /* 0x0004100301007387 */ /* 0x0001e20000100800 */
[----:B--2---:R-:W-:-:S03]  /*e3a0*/  SEL R2, R21, R19, !P5 ;  /* 0x0000001315027207 */ /* 0x004fc60006800000 */
[----:B------:R1:W-:Y:S04]  /*e3b0*/  STL [R1+0x40c], R4 ;  /* 0x00040c0401007387 */ /* 0x0003e80000100800 */
[----:B------:R2:W-:Y:S01]  /*e3c0*/  STL [R1+0x408], R2 ;  /* 0x0004080201007387 */ /* 0x0005e20000100800 */
[C---:B0-----:R-:W-:Y:S02]  /*e3d0*/  SEL R3, R21.reuse, R13, !P5 ;  /* 0x0000000d15037207 */ /* 0x041fe40006800000 */
        /* <DEDUP_REMOVED lines=15> */
[----:B------:R-:W-:Y:S01]  /*e4d0*/  STL [R1+0x3e8], R4 ;  /* 0x0003e80401007387 */ /* 0x000fe20000100800 */
[----:B0-----:R-:W-:-:S03]  /*e4e0*/  SEL R3, R21, R12, !P5 ;  /* 0x0000000c15037207 */ /* 0x001fc60006800000 */
[----:B------:R-:W2:Y:S01]  /*e4f0*/  LDL.LU R12, [R1+0x390] ;  /* 0x00039000010c7983 */ /* 0x000ea20000300800 */
[----:B------:R-:W-:-:S03]  /*e500*/  SEL R0, R21, R0, !P5 ;  /* 0x0000000015007207 */ /* 0x000fc60006800000 */
[----:B------:R0:W-:Y:S04]  /*e510*/  STL [R1+0x3e4], R2 ;  /* 0x0003e40201007387 */ /* 0x0001e80000100800 */
[----:B------:R-:W-:Y:S04]  /*e520*/  STL [R1+0x3e0], R3 ;  /* 0x0003e00301007387 */ /* 0x000fe80000100800 */
[----:B------:R-:W3:Y:S01]  /*e530*/  LDL.LU R7, [R1+0x384] ;  /* 0x0003840001077983 */ /* 0x000ee20000300800 */
[----:B0-----:R-:W-:-:S05]  /*e540*/  SEL R2, R21, R15, !P5 ;  /* 0x0000000f15027207 */ /* 0x001fca0006800000 */
[----:B------:R-:W-:Y:S04]  /*e550*/  STL [R1+0x3dc], R2 ;  /* 0x0003dc0201007387 */ /* 0x000fe80000100800 */
[----:B---3--:R0:W-:Y:S04]  /*e560*/  STL [R1+0x1d0c], R7 ;  /* 0x001d0c0701007387 */ /* 0x0081e80000100800 */
[----:B------:R-:W-:Y:S04]  /*e570*/  STL [R1+0x3d8], R0 ;  /* 0x0003d80001007387 */ /* 0x000fe80000100800 */
[----:B0-----:R-:W3:Y:S01]  /*e580*/  LDL.LU R7, [R1+0x388] ;  /* 0x0003880001077983 */ /* 0x001ee20000300800 */
[----:B--2---:R-:W-:-:S03]  /*e590*/  SEL R12, R21, R12, !P5 ;  /* 0x0000000c150c7207 */ /* 0x004fc60006800000 */
[----:B---3--:R0:W-:Y:S04]  /*e5a0*/  STL [R1+0x1d10], R7 ;  /* 0x001d100701007387 */ /* 0x0081e80000100800 */
[----:B0-----:R-:W2:Y:S04]  /*e5b0*/  LDL.LU R7, [R1+0x38c] ;  /* 0x00038c0001077983 */ /* 0x001ea80000300800 */
[----:B------:R-:W3:Y:S04]  /*e5c0*/  LDL.LU R8, [R1+0x380] ;  /* 0x0003800001087983 */ /* 0x000ee80000300800 */
[----:B------:R-:W4:Y:S04]  /*e5d0*/  LDL.LU R27, [R1+0x37c] ;  /* 0x00037c00011b7983 */ /* 0x000f280000300800 */
[----:B------:R-:W5:Y:S04]  /*e5e0*/  LDL.LU R26, [R1+0x378] ;  /* 0x00037800011a7983 */ /* 0x000f680000300800 */
[----:B------:R-:W4:Y:S04]  /*e5f0*/  LDL.LU R25, [R1+0x374] ;  /* 0x0003740001197983 */ /* 0x000f280000300800 */
        /* <DEDUP_REMOVED lines=21> */
[----:B------:R0:W-:Y:S04]  /*e750*/  STL [R1+0x3d4], R12 ;  /* 0x0003d40c01007387 */ /* 0x0001e80000100800 */
[----:B------:R-:W4:Y:S04]  /*e760*/  LDL.LU R15, [R1+0x338] ;  /* 0x00033800010f7983 */ /* 0x000f280000300800 */
[----:B0-----:R-:W4:Y:S01]  /*e770*/  LDL.LU R12, [R1+0x33c] ;  /* 0x00033c00010c7983 */ /* 0x001f220000300800 */
[----:B--2---:R-:W-:-:S05]  /*e780*/  SEL R7, R21, R7, !P5 ;  /* 0x0000000715077207 */ /* 0x004fca0006800000 */
[----:B------:R0:W-:Y:S04]  /*e790*/  STL [R1+0x3d0], R7 ;  /* 0x0003d00701007387 */ /* 0x0001e80000100800 */
[----:B0-----:R-:W2:Y:S02]  /*e7a0*/  LDL.LU R7, [R1+0x1d10] ;  /* 0x001d100001077983 */ /* 0x001ea40000300800 */
[----:B--2---:R-:W-:-:S05]  /*e7b0*/  SEL R7, R21, R7, !P5 ;  /* 0x0000000715077207 */ /* 0x004fca0006800000 */
[----:B------:R0:W-:Y:S04]  /*e7c0*/  STL [R1+0x3cc], R7 ;  /* 0x0003cc0701007387 */ /* 0x0001e80000100800 */
[----:B0-----:R-:W2:Y:S01]  /*e7d0*/  LDL.LU R7, [R1+0x1d0c] ;  /* 0x001d0c0001077983 */ /* 0x001ea20000300800 */
[C---:B---3--:R-:W-:Y:S02]  /*e7e0*/  SEL R8, R21.reuse, R8, !P5 ;  /* 0x0000000815087207 */ /* 0x048fe40006800000 */
[C---:B-----5:R-:W-:Y:S02]  /*e7f0*/  SEL R26, R21.reuse, R26, !P5 ;  /* 0x0000001a151a7207 */ /* 0x060fe40006800000 */
[C---:B----4-:R-:W-:Y:S02]  /*e800*/  SEL R23, R21.reuse, R23, !P5 ;  /* 0x0000001715177207 */ /* 0x050fe40006800000 */
[----:B------:R-:W-:-:S02]  /*e810*/  SEL R4, R21, R4, !P5 ;  /* 0x0000000415047207 */ /* 0x000fc40006800000 */
[----:B--2---:R-:W-:-:S05]  /*e820*/  SEL R7, R21, R7, !P5 ;  /* 0x0000000715077207 */ /* 0x004fca0006800000 */
[----:B------:R0:W-:Y:S04]  /*e830*/  STL [R1+0x3c8], R7 ;  /* 0x0003c80701007387 */ /* 0x0001e80000100800 */
[----:B------:R1:W-:Y:S01]  /*e840*/  STL [R1+0x3c4], R8 ;  /* 0x0003c40801007387 */ /* 0x0003e20000100800 */
[C---:B0-----:R-:W-:Y:S02]  /*e850*/  SEL R7, R21.reuse, R27, !P5 ;  /* 0x0000001b15077207 */ /* 0x041fe40006800000 */
[----:B-1----:R-:W-:-:S03]  /*e860*/  SEL R8, R21, R25, !P5 ;  /* 0x0000001915087207 */ /* 0x002fc60006800000 */
[----:B------:R0:W-:Y:S04]  /*e870*/  STL [R1+0x3c0], R7 ;  /* 0x0003c00701007387 */ /* 0x0001e80000100800 */
[----:B------:R-:W-:Y:S01]  /*e880*/  STL [R1+0x3bc], R26 ;  /* 0x0003bc1a01007387 */ /* 0x000fe20000100800 */
[----:B0-----:R-:W-:-:S03]  /*e890*/  SEL R7, R21, R24, !P5 ;  /* 0x0000001815077207 */ /* 0x001fc60006800000 */
[----:B------:R0:W-:Y:S04]  /*e8a0*/  STL [R1+0x3b8], R8 ;  /* 0x0003b80801007387 */ /* 0x0001e80000100800 */
[----:B------:R1:W-:Y:S01]  /*e8b0*/  STL [R1+0x3b4], R7 ;  /* 0x0003b40701007387 */ /* 0x0003e20000100800 */
[----:B0-----:R-:W-:-:S03]  /*e8c0*/  SEL R8, R21, R22, !P5 ;  /* 0x0000001615087207 */ /* 0x001fc60006800000 */
[----:B------:R-:W-:Y:S01]  /*e8d0*/  STL [R1+0x3b0], R23 ;  /* 0x0003b01701007387 */ /* 0x000fe20000100800 */
[----:B-1----:R-:W-:-:S03]  /*e8e0*/  SEL R7, R21, R6, !P5 ;  /* 0x0000000615077207 */ /* 0x002fc60006800000 */
[----:B------:R-:W-:Y:S01]  /*e8f0*/  STL [R1+0x3ac], R8 ;  /* 0x0003ac0801007387 */ /* 0x000fe20000100800 */
[C---:B------:R-:W-:Y:S02]  /*e900*/  SEL R6, R21.reuse, R3, !P5 ;  /* 0x0000000315067207 */ /* 0x040fe40006800000 */
[C---:B------:R-:W-:Y:S01]  /*e910*/  SEL R3, R21.reuse, R5, !P5 ;  /* 0x0000000515037207 */ /* 0x040fe20006800000 */
[----:B------:R-:W-:Y:S04]  /*e920*/  STL [R1+0x3a8], R7 ;  /* 0x0003a80701007387 */ /* 0x000fe80000100800 */
[----:B------:R0:W-:Y:S04]  /*e930*/  STL [R1+0x3a4], R4 ;  /* 0x0003a40401007387 */ /* 0x0001e80000100800 */
[----:B------:R-:W-:Y:S01]  /*e940*/  STL [R1+0x3a0], R6 ;  /* 0x0003a00601007387 */ /* 0x000fe20000100800 */
[----:B0-----:R-:W-:-:S02]  /*e950*/  SEL R4, R21, R2, !P5 ;  /* 0x0000000215047207 */ /* 0x001fc40006800000 */
[C---:B------:R-:W-:Y:S01]  /*e960*/  SEL R2, R21.reuse, R28, !P5 ;  /* 0x0000001c15027207 */ /* 0x040fe20006800000 */
        /* <DEDUP_REMOVED lines=19> */
[----:B------:R1:W-:Y:S01]  /*eaa0*/  STL [R1+0x374], R4 ;  /* 0x0003740401007387 */ /* 0x0003e20000100800 */
[----:B0-----:R-:W-:-:S03]  /*eab0*/  SEL R3, R21, R0, !P5 ;  /* 0x0000000015037207 */ /* 0x001fc60006800000 */
[----:B------:R-:W2:Y:S01]  /*eac0*/  LDL.LU R0, [R1+0x340] ;  /* 0x0003400001007983 */ /* 0x000ea20000300800 */
[----:B-1----:R-:W-:-:S03]  /*ead0*/  SEL R4, R21, R9, !P5 ;  /* 0x0000000915047207 */ /* 0x002fc60006800000 */
[----:B------:R0:W-:Y:S04]  /*eae0*/  STL [R1+0x370], R2 ;  /* 0x0003700201007387 */ /* 0x0001e80000100800 */
[----:B------:R1:W-:Y:S01]  /*eaf0*/  STL [R1+0x36c], R3 ;  /* 0x00036c0301007387 */ /* 0x0003e20000100800 */
[----:B0-----:R-:W-:-:S05]  /*eb00*/  SEL R2, R21, R18, !P5 ;  /* 0x0000001215027207 */ /* 0x001fca0006800000 */
[----:B------:R0:W-:Y:S04]  /*eb10*/  STL [R1+0x368], R2 ;  /* 0x0003680201007387 */ /* 0x0001e80000100800 */
[----:B------:R-:W-:Y:S04]  /*eb20*/  STL [R1+0x364], R4 ;  /* 0x0003640401007387 */ /* 0x000fe80000100800 */
[----:B------:R-:W3:Y:S01]  /*eb30*/  LDL.LU R7, [R1+0x300] ;  /* 0x0003000001077983 */ /* 0x000ee20000300800 */
[C---:B-1----:R-:W-:Y:S02]  /*eb40*/  SEL R3, R21.reuse, R15, !P5 ;  /* 0x0000000f15037207 */ /* 0x042fe40006800000 */
[----:B0-----:R-:W-:-:S03]  /*eb50*/  SEL R2, R21, R12, !P5 ;  /* 0x0000000c15027207 */ /* 0x001fc60006800000 */
        /* <DEDUP_REMOVED lines=32> */
[----:B------:R-:W4:Y:S04]  /*ed60*/  LDL.LU R9, [R1+0x2dc] ;  /* 0x0002dc0001097983 */ /* 0x000f280000300800 */
        /* <DEDUP_REMOVED lines=24> */
[C---:B-1----:R-:W-:Y:S02]  /*eef0*/  SEL R7, R21.reuse, R6, !P5 ;  /* 0x0000000615077207 */ /* 0x042fe40006800000 */
[C---:B------:R-:W-:Y:S02]  /*ef00*/  SEL R6, R21.reuse, R4, !P5 ;  /* 0x0000000415067207 */ /* 0x040fe40006800000 */
[C---:B------:R-:W-:Y:S01]  /*ef10*/  SEL R4, R21.reuse, R3, !P5 ;  /* 0x0000000315047207 */ /* 0x040fe20006800000 */
[----:B------:R-:W-:Y:S01]  /*ef20*/  STL [R1+0x330], R8 ;  /* 0x0003300801007387 */ /* 0x000fe20000100800 */
[----:B------:R-:W-:-:S03]  /*ef30*/  SEL R3, R21, R5, !P5 ;  /* 0x0000000515037207 */ /* 0x000fc60006800000 */
[----:B------:R-:W-:Y:S04]  /*ef40*/  STL [R1+0x32c], R7 ;  /* 0x00032c0701007387 */ /* 0x000fe80000100800 */
[----:B------:R-:W-:Y:S04]  /*ef50*/  STL [R1+0x328], R6 ;  /* 0x0003280601007387 */ /* 0x000fe80000100800 */
[----:B------:R0:W-:Y:S04]  /*ef60*/  STL [R1+0x324], R4 ;  /* 0x0003240401007387 */ /* 0x0001e80000100800 */
[----:B------:R1:W-:Y:S01]  /*ef70*/  STL [R1+0x320], R3 ;  /* 0x0003200301007387 */ /* 0x0003e20000100800 */
[----:B0-----:R-:W-:-:S03]  /*ef80*/  SEL R4, R21, R28, !P5 ;  /* 0x0000001c15047207 */ /* 0x001fc60006800000 */
[----:B------:R0:W-:Y:S01]  /*ef90*/  STL [R1+0x31c], R2 ;  /* 0x00031c0201007387 */ /* 0x0001e20000100800 */
[----:B-1----:R-:W-:-:S03]  /*efa0*/  SEL R3, R21, R29, !P5 ;  /* 0x0000001d15037207 */ /* 0x002fc60006800000 */
        /* <DEDUP_REMOVED lines=14> */
[----:B------:R-:W2:Y:S04]  /*f090*/  LDL.LU R12, [R1+0x2cc] ;  /* 0x0002cc00010c7983 */ /* 0x000ea80000300800 */
[----:B------:R0:W-:Y:S01]  /*f0a0*/  STL [R1+0x2fc], R3 ;  /* 0x0002fc0301007387 */ /* 0x0001e20000100800 */
[----:B-1----:R-:W-:-:S03]  /*f0b0*/  SEL R4, R21, R18, !P5 ;  /* 0x0000001215047207 */ /* 0x002fc60006800000 */
[----:B------:R1:W-:Y:S01]  /*f0c0*/  STL [R1+0x2f8], R2 ;  /* 0x0002f80201007387 */ /* 0x0003e20000100800 */
[C---:B0-----:R-:W-:Y:S02]  /*f0d0*/  SEL R3, R21.reuse, R14, !P5 ;  /* 0x0000000e15037207 */ /* 0x041fe40006800000 */
[----:B-1----:R-:W-:-:S03]  /*f0e0*/  SEL R2, R21, R10, !P5 ;  /* 0x0000000a15027207 */ /* 0x002fc60006800000 */
[----:B------:R0:W-:Y:S04]  /*f0f0*/  STL [R1+0x2f4], R3 ;  /* 0x0002f40301007387 */ /* 0x0001e80000100800 */
[----:B------:R1:W-:Y:S01]  /*f100*/  STL [R1+0x2f0], R2 ;  /* 0x0002f00201007387 */ /* 0x0003e20000100800 */
[----:B0-----:R-:W-:-:S03]  /*f110*/  SEL R3, R21, R9, !P5 ;  /* 0x0000000915037207 */ /* 0x001fc60006800000 */
[----:B------:R-:W-:Y:S04]  /*f120*/  STL [R1+0x2ec], R4 ;  /* 0x0002ec0401007387 */ /* 0x000fe80000100800 */
[----:B------:R-:W-:Y:S04]  /*f130*/  STL [R1+0x2e8], R3 ;  /* 0x0002e80301007387 */ /* 0x000fe80000100800 */
[----:B------:R-:W3:Y:S01]  /*f140*/  LDL.LU R7, [R1+0x2ac] ;  /* 0x0002ac0001077983 */ /* 0x000ee20000300800 */
[C---:B-1----:R-:W-:Y:S02]  /*f150*/  SEL R2, R21.reuse, R15, !P5 ;  /* 0x0000000f15027207 */ /* 0x042fe40006800000 */
[----:B------:R-:W-:-:S03]  /*f160*/  SEL R0, R21, R0, !P5 ;  /* 0x0000000015007207 */ /* 0x000fc60006800000 */
        /* <DEDUP_REMOVED lines=10> */
[----:B------:R-:W3:Y:S04]  /*f210*/  LDL.LU R25, [R1+0x29c] ;  /* 0x00029c0001197983 */ /* 0x000ee80000300800 */
[----:B------:R-:W5:Y:S04]  /*f220*/  LDL.LU R24, [R1+0x280] ;  /* 0x0002800001187983 */ /* 0x000f680000300800 */
[----:B------:R-:W5:Y:S04]  /*f230*/  LDL.LU R23, [R1+0x210] ;  /* 0x0002100001177983 */ /* 0x000f680000300800 */
        /* <DEDUP_REMOVED lines=15> */
[----:B------:R0:W-:Y:S04]  /*f330*/  STL [R1+0x2dc], R9 ;  /* 0x0002dc0901007387 */ /* 0x0001e80000100800 */
[----:B------:R-:W5:Y:S04]  /*f340*/  LDL.LU R14, [R1+0x25c] ;  /* 0x00025c00010e7983 */ /* 0x000f680000300800 */
[----:B------:R-:W5:Y:S04]  /*f350*/  LDL.LU R10, [R1+0x268] ;  /* 0x00026800010a7983 */ /* 0x000f680000300800 */
[----:B------:R-:W5:Y:S04]  /*f360*/  LDL.LU R18, [R1+0x264] ;  /* 0x0002640001127983 */ /* 0x000f680000300800 */
[----:B0-----:R-:W5:Y:S04]  /*f370*/  LDL.LU R9, [R1+0x23c] ;  /* 0x00023c0001097983 */ /* 0x001f680000300800 */
[----:B------:R-:W5:Y:S04]  /*f380*/  LDL.LU R15, [R1+0x240] ;  /* 0x00024000010f7983 */ /* 0x000f680000300800 */
[----:B------:R-:W5:Y:S01]  /*f390*/  LDL.LU R12, [R1+0x248] ;  /* 0x00024800010c7983 */ /* 0x000f620000300800 */
[----:B--2---:R-:W-:-:S05]  /*f3a0*/  SEL R7, R21, R7, !P5 ;  /* 0x0000000715077207 */ /* 0x004fca0006800000 */
[----:B------:R0:W-:Y:S04]  /*f3b0*/  STL [R1+0x2d8], R7 ;  /* 0x0002d80701007387 */ /* 0x0001e80000100800 */
[----:B0-----:R-:W2:Y:S02]  /*f3c0*/  LDL.LU R7, [R1+0x1d00] ;  /* 0x001d000001077983 */ /* 0x001ea40000300800 */
[----:B--2---:R-:W-:-:S05]  /*f3d0*/  SEL R7, R21, R7, !P5 ;  /* 0x0000000715077207 */ /* 0x004fca0006800000 */
[----:B------:R0:W-:Y:S04]  /*f3e0*/  STL [R1+0x2d4], R7 ;  /* 0x0002d40701007387 */ /* 0x0001e80000100800 */
[----:B0-----:R-:W2:Y:S01]  /*f3f0*/  LDL.LU R7, [R1+0x1cfc] ;  /* 0x001cfc0001077983 */ /* 0x001ea20000300800 */
[C---:B---3--:R-:W-:Y:S02]  /*f400*/  SEL R25, R21.reuse, R25, !P5 ;  /* 0x0000001915197207 */ /* 0x048fe40006800000 */
[C---:B----4-:R-:W-:Y:S02]  /*f410*/  SEL R22, R21.reuse, R22, !P5 ;  /* 0x0000001615167207 */ /* 0x050fe40006800000 */
[----:B--2---:R-:W-:-:S05]  /*f420*/  SEL R7, R21, R7, !P5 ;  /* 0x0000000715077207 */ /* 0x004fca0006800000 */
[----:B------:R0:W-:Y:S02]  /*f430*/  STL [R1+0x2d0], R7 ;  /* 0x0002d00701007387 */ /* 0x0001e40000100800 */
[C---:B0-----:R-:W-:Y:S02]  /*f440*/  SEL R7, R21.reuse, R8, !P5 ;  /* 0x0000000815077207 */ /* 0x041fe40006800000 */
[----:B------:R-:W-:-:S03]  /*f450*/  SEL R8, R21, R27, !P5 ;  /* 0x0000001b15087207 */ /* 0x000fc60006800000 */
[----:B------:R5:W-:Y:S04]  /*f460*/  STL [R1+0x2cc], R7 ;  /* 0x0002cc0701007387 */ /* 0x000be80000100800 */
[----:B------:R0:W-:Y:S01]  /*f470*/  STL [R1+0x2c8], R8 ;  /* 0x0002c80801007387 */ /* 0x0001e20000100800 */
[C---:B-----5:R-:W-:Y:S02]  /*f480*/  SEL R7, R21.reuse, R26, !P5 ;  /* 0x0000001a15077207 */ /* 0x060fe40006800000 */
[----:B0-----:R-:W-:-:S03]  /*f490*/  SEL R8, R21, R24, !P5 ;  /* 0x0000001815087207 */ /* 0x001fc60006800000 */
[----:B------:R0:W-:Y:S04]  /*f4a0*/  STL [R1+0x2c4], R7 ;  /* 0x0002c40701007387 */ /* 0x0001e80000100800 */
[----:B------:R-:W-:Y:S01]  /*f4b0*/  STL [R1+0x2c0], R25 ;  /* 0x0002c01901007387 */ /* 0x000fe20000100800 */
[----:B0-----:R-:W-:-:S03]  /*f4c0*/  SEL R7, R21, R23, !P5 ;  /* 0x0000001715077207 */ /* 0x001fc60006800000 */
[----:B------:R0:W-:Y:S04]  /*f4d0*/  STL [R1+0x2bc], R8 ;  /* 0x0002bc0801007387 */ /* 0x0001e80000100800 */
[----:B------:R1:W-:Y:S01]  /*f4e0*/  STL [R1+0x2b8], R7 ;  /* 0x0002b80701007387 */ /* 0x0003e20000100800 */
[C---:B0-----:R-:W-:Y:S02]  /*f4f0*/  SEL R8, R21.reuse, R6, !P5 ;  /* 0x0000000615087207 */ /* 0x041fe40006800000 */
[C---:B------:R-:W-:Y:S02]  /*f500*/  SEL R6, R21.reuse, R3, !P5 ;  /* 0x0000000315067207 */ /* 0x040fe40006800000 */
[C---:B-1----:R-:W-:Y:S01]  /*f510*/  SEL R7, R21.reuse, R4, !P5 ;  /* 0x0000000415077207 */ /* 0x042fe20006800000 */
[----:B------:R-:W-:Y:S01]  /*f520*/  STL [R1+0x2b4], R22 ;  /* 0x0002b41601007387 */ /* 0x000fe20000100800 */
[----:B------:R-:W-:-:S02]  /*f530*/  SEL R4, R21, R5, !P5 ;  /* 0x0000000515047207 */ /* 0x000fc40006800000 */
[C---:B------:R-:W-:Y:S01]  /*f540*/  SEL R3, R21.reuse, R2, !P5 ;  /* 0x0000000215037207 */ /* 0x040fe20006800000 */
[----:B------:R-:W-:Y:S01]  /*f550*/  STL [R1+0x2b0], R8 ;  /* 0x0002b00801007387 */ /* 0x000fe20000100800 */
[----:B------:R-:W-:-:S03]  /*f560*/  SEL R2, R21, R28, !P5 ;  /* 0x0000001c15027207 */ /* 0x000fc60006800000 */
        /* <DEDUP_REMOVED lines=15> */
[----:B------:R-:W2:Y:S04]  /*f660*/  LDL.LU R0, [R1+0x254] ;  /* 0x0002540001007983 */ /* 0x000ea80000300800 */
[----:B------:R1:W-:Y:S01]  /*f670*/  STL [R1+0x288], R3 ;  /* 0x0002880301007387 */ /* 0x0003e20000100800 */
[----:B0-----:R-:W-:-:S03]  /*f680*/  SEL R4, R21, R14, !P5 ;  /* 0x0000000e15047207 */ /* 0x001fc60006800000 */
[----:B------:R0:W-:Y:S01]  /*f690*/  STL [R1+0x284], R2 ;  /* 0x0002840201007387 */ /* 0x0001e20000100800 */
[C---:B-1----:R-:W-:Y:S02]  /*f6a0*/  SEL R3, R21.reuse, R20, !P5 ;  /* 0x0000001415037207 */ /* 0x042fe40006800000 */
[----:B0-----:R-:W-:-:S03]  /*f6b0*/  SEL R2, R21, R17, !P5 ;  /* 0x0000001115027207 */ /* 0x001fc60006800000 */
[----:B------:R0:W-:Y:S04]  /*f6c0*/  STL [R1+0x280], R3 ;  /* 0x0002800301007387 */ /* 0x0001e80000100800 */
[----:B------:R1:W-:Y:S04]  /*f6d0*/  STL [R1+0x27c], R2 ;  /* 0x00027c0201007387 */ /* 0x0003e80000100800 */
[----:B------:R3:W-:Y:S01]  /*f6e0*/  STL [R1+0x278], R4 ;  /* 0x0002780401007387 */ /* 0x0007e20000100800 */
[C---:B0-----:R-:W-:Y:S02]  /*f6f0*/  SEL R3, R21.reuse, R10, !P5 ;  /* 0x0000000a15037207 */ /* 0x041fe40006800000 */
[----:B-1----:R-:W-:-:S03]  /*f700*/  SEL R2, R21, R18, !P5 ;  /* 0x0000001215027207 */ /* 0x002fc60006800000 */
[----:B------:R0:W-:Y:S01]  /*f710*/  STL [R1+0x274], R3 ;  /* 0x0002740301007387 */ /* 0x0001e20000100800 */
[----:B---3--:R-:W-:-:S03]  /*f720*/  SEL R4, R21, R9, !P5 ;  /* 0x0000000915047207 */ /* 0x008fc60006800000 */
[----:B------:R1:W-:Y:S04]  /*f730*/  STL [R1+0x270], R2 ;  /* 0x0002700201007387 */ /* 0x0003e80000100800 */
[----:B------:R-:W-:Y:S04]  /*f740*/  STL [R1+0x26c], R4 ;  /* 0x00026c0401007387 */ /* 0x000fe80000100800 */
[----:B------:R-:W3:Y:S01]  /*f750*/  LDL.LU R7, [R1+0x244] ;  /* 0x0002440001077983 */ /* 0x000ee20000300800 */
[C---:B0-----:R-:W-:Y:S02]  /*f760*/  SEL R3, R21.reuse, R15, !P5 ;  /* 0x0000000f15037207 */ /* 0x041fe40006800000 */
[----:B-1----:R-:W-:-:S03]  /*f770*/  SEL R2, R21, R12, !P5 ;  /* 0x0000000c15027207 */ /* 0x002fc60006800000 */
        /* <DEDUP_REMOVED lines=10> */
[----:B------:R-:W5:Y:S04]  /*f820*/  LDL.LU R25, [R1+0x1f8] ;  /* 0x0001f80001197983 */ /* 0x000f680000300800 */
[----:B------:R-:W3:Y:S04]  /*f830*/  LDL.LU R24, [R1+0x1f4] ;  /* 0x0001f40001187983 */ /* 0x000ee80000300800 */
        /* <DEDUP_REMOVED lines=18> */
[----:B------:R-:W5:Y:S04]  /*f960*/  LDL.LU R10, [R1+0x1b4] ;  /* 0x0001b400010a7983 */ /* 0x000f680000300800 */
[----:B------:R-:W5:Y:S04]  /*f970*/  LDL.LU R18, [R1+0x1b0] ;  /* 0x0001b00001127983 */ /* 0x000f680000300800 */
[----:B------:R-:W5:Y:S04]  /*f980*/  LDL.LU R9, [R1+0x1ac] ;  /* 0x0001ac0001097983 */ /* 0x000f680000300800 */
[----:B------:R-:W5:Y:S04]  /*f990*/  LDL.LU R15, [R1+0x1a8] ;  /* 0x0001a800010f7983 */ /* 0x000f680000300800 */
[----:B0-----:R-:W5:Y:S01]  /*f9a0*/  LDL.LU R0, [R1+0x1a4] ;  /* 0x0001a40001007983 */ /* 0x001f620000300800 */
[----:B--2---:R-:W-:-:S05]  /*f9b0*/  SEL R7, R21, R7, !P5 ;  /* 0x0000000715077207 */ /* 0x004fca0006800000 */
[----:B------:R0:W-:Y:S04]  /*f9c0*/  STL [R1+0x25c], R7 ;  /* 0x00025c0701007387 */ /* 0x0001e80000100800 */
[----:B0-----:R-:W2:Y:S02]  /*f9d0*/  LDL.LU R7, [R1+0x1cf8] ;  /* 0x001cf80001077983 */ /* 0x001ea40000300800 */
[----:B--2---:R-:W-:-:S05]  /*f9e0*/  SEL R7, R21, R7, !P5 ;  /* 0x0000000715077207 */ /* 0x004fca0006800000 */
[----:B------:R0:W-:Y:S04]  /*f9f0*/  STL [R1+0x258], R7 ;  /* 0x0002580701007387 */ /* 0x0001e80000100800 */
[----:B0-----:R-:W2:Y:S01]  /*fa00*/  LDL.LU R7, [R1+0x1cf4] ;  /* 0x001cf40001077983 */ /* 0x001ea20000300800 */
[C---:B----4-:R-:W-:Y:S02]  /*fa10*/  SEL R27, R21.reuse, R27, !P5 ;  /* 0x0000001b151b7207 */ /* 0x050fe40006800000 */
[C---:B---3--:R-:W-:Y:S02]  /*fa20*/  SEL R24, R21.reuse, R24, !P5 ;  /* 0x0000001815187207 */ /* 0x048fe40006800000 */
[C---:B-----5:R-:W-:Y:S02]  /*fa30*/  SEL R6, R21.reuse, R6, !P5 ;  /* 0x0000000615067207 */ /* 0x060fe40006800000 */
[----:B------:R-:W-:-:S02]  /*fa40*/  SEL R4, R21, R4, !P5 ;  /* 0x0000000415047207 */ /* 0x000fc40006800000 */
[C---:B------:R-:W-:Y:S02]  /*fa50*/  SEL R3, R21.reuse, R3, !P5 ;  /* 0x0000000315037207 */ /* 0x040fe40006800000 */
[C---:B------:R-:W-:Y:S02]  /*fa60*/  SEL R5, R21.reuse, R5, !P5 ;  /* 0x0000000515057207 */ /* 0x040fe40006800000 */
[----:B--2---:R-:W-:-:S05]  /*fa70*/  SEL R7, R21, R7, !P5 ;  /* 0x0000000715077207 */ /* 0x004fca0006800000 */
[----:B------:R0:W-:Y:S02]  /*fa80*/  STL [R1+0x254], R7 ;  /* 0x0002540701007387 */ /* 0x0001e40000100800 */
[C---:B0-----:R-:W-:Y:S02]  /*fa90*/  SEL R7, R21.reuse, R8, !P5 ;  /* 0x0000000815077207 */ /* 0x041fe40006800000 */
[----:B------:R-:W-:-:S03]  /*faa0*/  SEL R8, R21, R26, !P5 ;  /* 0x0000001a15087207 */ /* 0x000fc60006800000 */
        /* <DEDUP_REMOVED lines=8> */
[----:B------:R-:W-:Y:S04]  /*fb30*/  STL [R1+0x23c], R8 ;  /* 0x00023c0801007387 */ /* 0x000fe80000100800 */
[----:B------:R-:W-:Y:S04]  /*fb40*/  STL [R1+0x238], R7 ;  /* 0x0002380701007387 */ /* 0x000fe80000100800 */
[----:B------:R-:W-:Y:S04]  /*fb50*/  STL [R1+0x234], R6 ;  /* 0x0002340601007387 */ /* 0x000fe80000100800 */
[----:B------:R0:W-:Y:S04]  /*fb60*/  STL [R1+0x230], R4 ;  /* 0x0002300401007387 */ /* 0x0001e80000100800 */
[----:B------:R1:W-:Y:S01]  /*fb70*/  STL [R1+0x22c], R3 ;  /* 0x00022c0301007387 */ /* 0x0003e20000100800 */
[----:B0-----:R-:W-:-:S03]  /*fb80*/  SEL R4, R21, R2, !P5 ;  /* 0x0000000215047207 */ /* 0x001fc60006800000 */
[----:B------:R-:W-:Y:S01]  /*fb90*/  STL [R1+0x228], R5 ;  /* 0x0002280501007387 */ /* 0x000fe20000100800 */
[----:B-1----:R-:W-:-:S03]  /*fba0*/  SEL R3, R21, R28, !P5 ;  /* 0x0000001c15037207 */ /* 0x002fc60006800000 */
[----:B------:R0:W-:Y:S01]  /*fbb0*/  STL [R1+0x224], R4 ;  /* 0x0002240401007387 */ /* 0x0001e20000100800 */
[----:B------:R-:W-:-:S03]  /*fbc0*/  SEL R2, R21, R29, !P5 ;  /* 0x0000001d15027207 */ /* 0x000fc60006800000 */
[----:B------:R1:W-:Y:S01]  /*fbd0*/  STL [R1+0x220], R3 ;  /* 0x0002200301007387 */ /* 0x0003e20000100800 */
[----:B0-----:R-:W-:-:S03]  /*fbe0*/  SEL R4, R21, R19, !P5 ;  /* 0x0000001315047207 */ /* 0x001fc60006800000 */
[----:B------:R0:W-:Y:S01]  /*fbf0*/  STL [R1+0x21c], R2 ;  /* 0x00021c0201007387 */ /* 0x0001e20000100800 */
[----:B-1----:R-:W-:-:S03]  /*fc00*/  SEL R3, R21, R13, !P5 ;  /* 0x0000000d15037207 */ /* 0x002fc60006800000 */
[----:B------:R1:W-:Y:S01]  /*fc10*/  STL [R1+0x218], R4 ;  /* 0x0002180401007387 */ /* 0x0003e20000100800 */
[----:B0-----:R-:W-:-:S03]  /*fc20*/  SEL R2, R21, R12, !P5 ;  /* 0x0000000c15027207 */ /* 0x001fc60006800000 */
[----:B------:R-:W2:Y:S01]  /*fc30*/  LDL.LU R12, [R1+0x1a0] ;  /* 0x0001a000010c7983 */ /* 0x000ea20000300800 */
[----:B-1----:R-:W-:-:S03]  /*fc40*/  SEL R4, R21, R16, !P5 ;  /* 0x0000001015047207 */ /* 0x002fc60006800000 */
[----:B------:R0:W-:Y:S04]  /*fc50*/  STL [R1+0x214], R3 ;  /* 0x0002140301007387 */ /* 0x0001e80000100800 */
[----:B------:R1:W-:Y:S01]  /*fc60*/  STL [R1+0x210], R2 ;  /* 0x0002100201007387 */ /* 0x0003e20000100800 */
[----:B0-----:R-:W-:-:S03]  /*fc70*/  SEL R3, R21, R11, !P5 ;  /* 0x0000000b15037207 */ /* 0x001fc60006800000 */
[----:B------:R0:W-:Y:S01]  /*fc80*/  STL [R1+0x20c], R4 ;  /* 0x00020c0401007387 */ /* 0x0001e20000100800 */
[----:B-1----:R-:W-:-:S03]  /*fc90*/  SEL R2, R21, R20, !P5 ;  /* 0x0000001415027207 */ /* 0x002fc60006800000 */
        /* <DEDUP_REMOVED lines=9> */
[----:B---3--:R-:W-:-:S03]  /*fd30*/  SEL R3, R21, R9, !P5 ;  /* 0x0000000915037207 */ /* 0x008fc60006800000 */
[----:B------:R-:W-:Y:S04]  /*fd40*/  STL [R1+0x1f4], R4 ;  /* 0x0001f40401007387 */ /* 0x000fe80000100800 */
[----:B------:R-:W-:Y:S04]  /*fd50*/  STL [R1+0x1f0], R3 ;  /* 0x0001f00301007387 */ /* 0x000fe80000100800 */
[----:B------:R-:W3:Y:S01]  /*fd60*/  LDL.LU R7, [R1+0x194] ;  /* 0x0001940001077983 */ /* 0x000ee20000300800 */
[C---:B0-----:R-:W-:Y:S02]  /*fd70*/  SEL R2, R21.reuse, R15, !P5 ;  /* 0x0000000f15027207 */ /* 0x041fe40006800000 */
        /* <DEDUP_REMOVED lines=29> */
[----:B------:R-:W4:Y:S04]  /*ff50*/  LDL.LU R17, [R1+0x140] ;  /* 0x0001400001117983 */ /* 0x000f280000300800 */
[----:B------:R-:W4:Y:S04]  /*ff60*/  LDL.LU R14, [R1+0x13c] ;  /* 0x00013c00010e7983 */ /* 0x000f280000300800 */
[----:B------:R-:W4:Y:S04]  /*ff70*/  LDL.LU R10, [R1+0x138] ;  /* 0x00013800010a7983 */ /* 0x000f280000300800 */
[----:B------:R-:W4:Y:S04]  /*ff80*/  LDL.LU R18, [R1+0x134] ;  /* 0x0001340001127983 */ /* 0x000f280000300800 */
[----:B0-----:R-:W4:Y:S04]  /*ff90*/  LDL.LU R9, [R1+0x130] ;  /* 0x0001300001097983 */ /* 0x001f280000300800 */
[----:B------:R-:W4:Y:S04]  /*ffa0*/  LDL.LU R15, [R1+0x12c] ;  /* 0x00012c00010f7983 */ /* 0x000f280000300800 */
[----:B------:R-:W4:Y:S01]  /*ffb0*/  LDL.LU R12, [R1+0x128] ;  /* 0x00012800010c7983 */ /* 0x000f220000300800 */
        /* <DEDUP_REMOVED lines=55> */
[----:B------:R-:W-:Y:S01]  /*10330*/  STL [R1+0x17c], R3 ;  /* 0x00017c0301007387 */ /* 0x000fe20000100800 */
[----:B---3--:R-:W-:-:S03]  /*10340*/  SEL R4, R21, R9, !P5 ;  /* 0x0000000915047207 */ /* 0x008fc60006800000 */
[----:B------:R0:W-:Y:S04]  /*10350*/  STL [R1+0x178], R2 ;  /* 0x0001780201007387 */ /* 0x0001e80000100800 */
[----:B------:R-:W-:Y:S01]  /*10360*/  STL [R1+0x174], R4 ;  /* 0x0001740401007387 */ /* 0x000fe20000100800 */
[----:B0-----:R-:W-:-:S03]  /*10370*/  SEL R2, R21, R12, !P5 ;  /* 0x0000000c15027207 */ /* 0x001fc60006800000 */
[----:B------:R-:W3:Y:S01]  /*10380*/  LDL.LU R12, [R1+0x118] ;  /* 0x00011800010c7983 */ /* 0x000ee20000300800 */
[----:B------:R-:W-:-:S05]  /*10390*/  SEL R3, R21, R15, !P5 ;  /* 0x0000000f15037207 */ /* 0x000fca0006800000 */
        /* <DEDUP_REMOVED lines=44> */
[----:B--2---:R-:W-:-:S05]  /*10660*/  SEL R12, R21, R12, !P5 ;  /* 0x0000000c150c7207 */ /* 0x004fca0006800000 */
[----:B------:R0:W-:Y:S04]  /*10670*/  STL [R1+0x15c], R12 ;  /* 0x00015c0c01007387 */ /* 0x0001e80000100800 */
[----:B0-----:R-:W2:Y:S04]  /*10680*/  LDL.LU R12, [R1+0x1ce0] ;  /* 0x001ce000010c7983 */ /* 0x001ea80000300800 */
[----:B------:R0:W-:Y:S02]  /*10690*/  STL [R1+0x158], R7 ;  /* 0x0001580701007387 */ /* 0x0001e40000100800 */
[----:B0-----:R-:W-:-:S02]  /*106a0*/  SEL R7, R21, R8, !P5 ;  /* 0x0000000815077207 */ /* 0x001fc40006800000 */
[----:B------:R-:W-:-:S03]  /*106b0*/  SEL R8, R21, R26, !P5 ;  /* 0x0000001a15087207 */ /* 0x000fc60006800000 */
[----:B------:R0:W-:Y:S04]  /*106c0*/  STL [R1+0x154], R7 ;  /* 0x0001540701007387 */ /* 0x0001e80000100800 */
[----:B------:R-:W-:Y:S01]  /*106d0*/  STL [R1+0x150], R27 ;  /* 0x0001501b01007387 */ /* 0x000fe20000100800 */
[----:B0-----:R-:W-:-:S03]  /*106e0*/  SEL R7, R21, R25, !P5 ;  /* 0x0000001915077207 */ /* 0x001fc60006800000 */
[----:B------:R0:W-:Y:S01]  /*106f0*/  STL [R1+0x14c], R8 ;  /* 0x00014c0801007387 */ /* 0x0001e20000100800 */
[----:B------:R-:W-:-:S03]  /*10700*/  SEL R6, R21, R6, !P5 ;  /* 0x0000000615067207 */ /* 0x000fc60006800000 */
[----:B------:R1:W-:Y:S01]  /*10710*/  STL [R1+0x148], R7 ;  /* 0x0001480701007387 */ /* 0x0003e20000100800 */
[C---:B------:R-:W-:Y:S02]  /*10720*/  SEL R4, R21.reuse, R4, !P5 ;  /* 0x0000000415047207 */ /* 0x040fe40006800000 */
[C---:B0-----:R-:W-:Y:S01]  /*10730*/  SEL R8, R21.reuse, R23, !P5 ;  /* 0x0000001715087207 */ /* 0x041fe20006800000 */
[----:B------:R-:W-:Y:S01]  /*10740*/  STL [R1+0x144], R24 ;  /* 0x0001441801007387 */ /* 0x000fe20000100800 */
[----:B-1----:R-:W-:-:S03]  /*10750*/  SEL R7, R21, R22, !P5 ;  /* 0x0000001615077207 */ /* 0x002fc60006800000 */
[----:B------:R-:W-:Y:S01]  /*10760*/  STL [R1+0x140], R8 ;  /* 0x0001400801007387 */ /* 0x000fe20000100800 */
[----:B------:R-:W-:-:S03]  /*10770*/  SEL R3, R21, R3, !P5 ;  /* 0x0000000315037207 */ /* 0x000fc60006800000 */
[----:B------:R-:W-:Y:S01]  /*10780*/  STL [R1+0x13c], R7 ;  /* 0x00013c0701007387 */ /* 0x000fe20000100800 */
[----:B------:R-:W-:-:S03]  /*10790*/  SEL R5, R21, R5, !P5 ;  /* 0x0000000515057207 */ /* 0x000fc60006800000 */
[----:B------:R-:W-:Y:S04]  /*107a0*/  STL [R1+0x138], R6 ;  /* 0x0001380601007387 */ /* 0x000fe80000100800 */
[----:B------:R0:W-:Y:S04]  /*107b0*/  STL [R1+0x134], R4 ;  /* 0x0001340401007387 */ /* 0x0001e80000100800 */
[----:B------:R-:W-:Y:S01]  /*107c0*/  STL [R1+0x130], R3 ;  /* 0x0001300301007387 */ /* 0x000fe20000100800 */
[----:B0-----:R-:W-:-:S03]  /*107d0*/  SEL R4, R21, R2, !P5 ;  /* 0x0000000215047207 */ /* 0x001fc60006800000 */
[----:B------:R-:W-:Y:S01]  /*107e0*/  STL [R1+0x12c], R5 ;  /* 0x00012c0501007387 */ /* 0x000fe20000100800 */
[----:B------:R-:W-:-:S03]  /*107f0*/  SEL R2, R21, R28, !P5 ;  /* 0x0000001c15027207 */ /* 0x000fc60006800000 */
[----:B------:R0:W-:Y:S02]  /*10800*/  STL [R1+0x128], R4 ;  /* 0x0001280401007387 */ /* 0x0001e40000100800 */
[C---:B0-----:R-:W-:Y:S02]  /*10810*/  SEL R4, R21.reuse, R29, !P5 ;  /* 0x0000001d15047207 */ /* 0x041fe40006800000 */
[----:B--2---:R-:W-:-:S05]  /*10820*/  SEL R3, R21, R12, !P5 ;  /* 0x0000000c15037207 */ /* 0x004fca0006800000 */
        /* <DEDUP_REMOVED lines=21> */
[----:B------:R-:W-:Y:S04]  /*10980*/  STL [R1+0xf8], R4 ;  /* 0x0000f80401007387 */ /* 0x000fe80000100800 */
[----:B------:R-:W-:Y:S04]  /*10990*/  STL [R1+0xf4], R3 ;  /* 0x0000f40301007387 */ /* 0x000fe80000100800 */
[----:B------:R-:W2:Y:S01]  /*109a0*/  LDL.LU R8, [R1+0x98] ;  /* 0x0000980001087983 */ /* 0x000ea20000300800 */
[C---:B0-----:R-:W-:Y:S02]  /*109b0*/  SEL R2, R21.reuse, R15, !P5 ;  /* 0x0000000f15027207 */ /* 0x041fe40006800000 */
[----:B------:R-:W-:-:S03]  /*109c0*/  SEL R0, R21, R0, !P5 ;  /* 0x0000000015007207 */ /* 0x000fc60006800000 */
[----:B------:R-:W-:Y:S04]  /*109d0*/  STL [R1+0xf0], R2 ;  /* 0x0000f00201007387 */ /* 0x000fe80000100800 */
[----:B--2---:R0:W-:Y:S04]  /*109e0*/  STL [R1+0x1cd4], R8 ;  /* 0x001cd40801007387 */ /* 0x0041e80000100800 */
[----:B------:R-:W-:Y:S04]  /*109f0*/  STL [R1+0xec], R0 ;  /* 0x0000ec0001007387 */ /* 0x000fe80000100800 */
[----:B0-----:R-:W2:Y:S04]  /*10a00*/  LDL.LU R8, [R1+0x9c] ;  /* 0x00009c0001087983 */ /* 0x001ea80000300800 */
[----:B--2---:R0:W-:Y:S04]  /*10a10*/  STL [R1+0x1cd8], R8 ;  /* 0x001cd80801007387 */ /* 0x0041e80000100800 */
[----:B0-----:R-:W2:Y:S04]  /*10a20*/  LDL.LU R8, [R1+0xa0] ;  /* 0x0000a00001087983 */ /* 0x001ea80000300800 */
[----:B--2---:R0:W-:Y:S04]  /*10a30*/  STL [R1+0x1cdc], R8 ;  /* 0x001cdc0801007387 */ /* 0x0041e80000100800 */
        /* <DEDUP_REMOVED lines=28> */
[----:B--2---:R-:W-:-:S05]  /*10c00*/  SEL R8, R21, R8, !P5 ;  /* 0x0000000815087207 */ /* 0x004fca0006800000 */
[----:B------:R0:W-:Y:S04]  /*10c10*/  STL [R1+0xe8], R8 ;  /* 0x0000e80801007387 */ /* 0x0001e80000100800 */
[----:B0-----:R-:W2:Y:S02]  /*10c20*/  LDL.LU R8, [R1+0x1cdc] ;  /* 0x001cdc0001087983 */ /* 0x001ea40000300800 */
        /* <DEDUP_REMOVED lines=8> */
[C---:B-----5:R-:W-:Y:S02]  /*10cb0*/  SEL R26, R21.reuse, R26, !P5 ;  /* 0x0000001a151a7207 */ /* 0x060fe40006800000 */
[----:B------:R-:W-:-:S02]  /*10cc0*/  SEL R25, R21, R25, !P5 ;  /* 0x0000001915197207 */ /* 0x000fc40006800000 */
[C---:B------:R-:W-:Y:S02]  /*10cd0*/  SEL R24, R21.reuse, R24, !P5 ;  /* 0x0000001815187207 */ /* 0x040fe40006800000 */
[C---:B------:R-:W-:Y:S02]  /*10ce0*/  SEL R23, R21.reuse, R23, !P5 ;  /* 0x0000001715177207 */ /* 0x040fe40006800000 */
[C---:B------:R-:W-:Y:S02]  /*10cf0*/  SEL R22, R21.reuse, R22, !P5 ;  /* 0x0000001615167207 */ /* 0x040fe40006800000 */
[C---:B------:R-:W-:Y:S02]  /*10d00*/  SEL R6, R21.reuse, R6, !P5 ;  /* 0x0000000615067207 */ /* 0x040fe40006800000 */
[C---:B------:R-:W-:Y:S02]  /*10d10*/  SEL R4, R21.reuse, R4, !P5 ;  /* 0x0000000415047207 */ /* 0x040fe40006800000 */
        /* <DEDUP_REMOVED lines=17> */
[----:B--2---:R-:W-:-:S05]  /*10e30*/  SEL R8, R21, R8, !P5 ;  /* 0x0000000815087207 */ /* 0x004fca0006800000 */
[----:B------:R0:W-:Y:S04]  /*10e40*/  STL [R1+0xdc], R8 ;  /* 0x0000dc0801007387 */ /* 0x0001e80000100800 */
[----:B0-----:R-:W2:Y:S04]  /*10e50*/  LDL.LU R8, [R1+0x1cd0] ;  /* 0x001cd00001087983 */ /* 0x001ea80000300800 */
[----:B------:R0:W-:Y:S04]  /*10e60*/  STL [R1+0xd8], R7 ;  /* 0x0000d80701007387 */ /* 0x0001e80000100800 */
[----:B0-----:R-:W3:Y:S04]  /*10e70*/  LDL.LU R7, [R1+0x1ccc] ;  /* 0x001ccc0001077983 */ /* 0x001ee80000300800 */
[----:B------:R0:W-:Y:S04]  /*10e80*/  STL [R1+0xd4], R27 ;  /* 0x0000d41b01007387 */ /* 0x0001e80000100800 */
[----:B0-----:R-:W4:Y:S04]  /*10e90*/  LDL.LU R27, [R1+0x1cc8] ;  /* 0x001cc800011b7983 */ /* 0x001f280000300800 */
[----:B------:R0:W-:Y:S04]  /*10ea0*/  STL [R1+0xd0], R26 ;  /* 0x0000d01a01007387 */ /* 0x0001e80000100800 */
[----:B0-----:R-:W5:Y:S04]  /*10eb0*/  LDL.LU R26, [R1+0x1cc4] ;  /* 0x001cc400011a7983 */ /* 0x001f680000300800 */
        /* <DEDUP_REMOVED lines=45> */
[----:B0-----:R-:W3:Y:S01]  /*11190*/  LDL.LU R0, [R1+0x1c68] ;  /* 0x001c680001007983 */ /* 0x001ee20000300800 */
[----:B------:R-:W-:-:S05]  /*111a0*/  SEL R12, R21, R12, !P5 ;  /* 0x0000000c150c7207 */ /* 0x000fca0006800000 */
[----:B------:R3:W-:Y:S01]  /*111b0*/  STL [R1+0x68], R12 ;  /* 0x0000680c01007387 */ /* 0x0007e20000100800 */
[C---:B--2---:R-:W-:Y:S02]  /*111c0*/  SEL R10, R21.reuse, R10, !P5 ;  /* 0x0000000a150a7207 */ /* 0x044fe40006800000 */
[C---:B----4-:R-:W-:Y:S02]  /*111d0*/  SEL R9, R21.reuse, R9, !P5 ;  /* 0x0000000915097207 */ /* 0x050fe40006800000 */
[C---:B-----5:R-:W-:Y:S02]  /*111e0*/  SEL R15, R21.reuse, R15, !P5 ;  /* 0x0000000f150f7207 */ /* 0x060fe40006800000 */
[C---:B---3--:R-:W-:Y:S02]  /*111f0*/  SEL R12, R21.reuse, R0, !P5 ;  /* 0x00000000150c7207 */ /* 0x048fe40006800000 */
[----:B------:R-:W2:Y:S04]  /*11200*/  LDL.LU R0, [R1+0x1c64] ;  /* 0x001c640001007983 */ /* 0x000ea80000300800 */
[----:B------:R0:W-:Y:S04]  /*11210*/  STL [R1+0x64], R12 ;  /* 0x0000640c01007387 */ /* 0x0001e80000100800 */
[----:B------:R1:W-:Y:S01]  /*11220*/  STL [R1+0x60], R15 ;  /* 0x0000600f01007387 */ /* 0x0003e20000100800 */
[C---:B0-----:R-:W-:Y:S01]  /*11230*/  SEL R12, R21.reuse, R18, !P5 ;  /* 0x00000012150c7207 */ /* 0x041fe20006800000 */
[----:B-1----:R-:W0:Y:S02]  /*11240*/  S2R R15, SR_TID.X ;  /* 0x00000000000f7919 */ /* 0x002e240000002100 */
[----:B------:R1:W-:Y:S04]  /*11250*/  STL [R1+0x5c], R9 ;  /* 0x00005c0901007387 */ /* 0x0003e80000100800 */
[----:B------:R3:W-:Y:S01]  /*11260*/  STL [R1+0x58], R12 ;  /* 0x0000580c01007387 */ /* 0x0007e20000100800 */
[----:B-1----:R-:W-:-:S03]  /*11270*/  SEL R9, R21, R14, !P5 ;  /* 0x0000000e15097207 */ /* 0x002fc60006800000 */
[----:B------:R1:W-:Y:S01]  /*11280*/  STL [R1+0x54], R10 ;  /* 0x0000540a01007387 */ /* 0x0003e20000100800 */
[----:B---3--:R-:W-:-:S03]  /*11290*/  SEL R12, R21, R17, !P5 ;  /* 0x00000011150c7207 */ /* 0x008fc60006800000 */
[----:B------:R-:W-:Y:S04]  /*112a0*/  STL [R1+0x50], R9 ;  /* 0x0000500901007387 */ /* 0x000fe80000100800 */
[----:B------:R3:W-:Y:S01]  /*112b0*/  STL [R1+0x48], R12 ;  /* 0x0000480c01007387 */ /* 0x0007e20000100800 */
[C---:B-1----:R-:W-:Y:S01]  /*112c0*/  SEL R10, R21.reuse, R20, !P5 ;  /* 0x00000014150a7207 */ /* 0x042fe20006800000 */
[----:B---3--:R-:W1:Y:S01]  /*112d0*/  LDC R12, c[0x0][0x23c] ;  /* 0x00008f00ff0c7b82 */ /* 0x008e620000000800 */
[----:B------:R-:W-:-:S03]  /*112e0*/  SEL R9, R21, R11, !P5 ;  /* 0x0000000b15097207 */ /* 0x000fc60006800000 */
[----:B------:R3:W-:Y:S01]  /*112f0*/  STL [R1+0x44], R10 ;  /* 0x0000440a01007387 */ /* 0x0007e20000100800 */
[----:B------:R-:W-:-:S03]  /*11300*/  SEL R11, R21, R16, !P5 ;  /* 0x00000010150b7207 */ /* 0x000fc60006800000 */
[----:B------:R4:W-:Y:S01]  /*11310*/  STL [R1+0x40], R9 ;  /* 0x0000400901007387 */ /* 0x0009e20000100800 */
[----:B---3--:R-:W-:-:S03]  /*11320*/  SEL R10, R21, R13, !P5 ;  /* 0x0000000d150a7207 */ /* 0x008fc60006800000 */
[----:B------:R3:W-:Y:S01]  /*11330*/  STL [R1+0x3c], R11 ;  /* 0x00003c0b01007387 */ /* 0x0007e20000100800 */
[----:B----4-:R-:W-:-:S03]  /*11340*/  SEL R9, R21, R19, !P5 ;  /* 0x0000001315097207 */ /* 0x010fc60006800000 */
[----:B------:R4:W-:Y:S01]  /*11350*/  STL [R1+0x38], R10 ;  /* 0x0000380a01007387 */ /* 0x0009e20000100800 */
[----:B0-----:R-:W-:Y:S02]  /*11360*/  LOP3.LUT R15, R15, 0x3f, RZ, 0xc0, !PT ;  /* 0x0000003f0f0f7812 */ /* 0x001fe400078ec0ff */
[C---:B---3--:R-:W-:Y:S01]  /*11370*/  SEL R11, R21.reuse, R22, !P5 ;  /* 0x00000016150b7207 */ /* 0x048fe20006800000 */
[----:B------:R0:W-:Y:S01]  /*11380*/  STL [R1+0x34], R9 ;  /* 0x0000340901007387 */ /* 0x0001e20000100800 */
[----:B----4-:R-:W-:-:S03]  /*11390*/  SEL R10, R21, R23, !P5 ;  /* 0x00000017150a7207 */ /* 0x010fc60006800000 */
[----:B------:R3:W-:Y:S01]  /*113a0*/  STL [R1+0x30], R11 ;  /* 0x0000300b01007387 */ /* 0x0007e20000100800 */
[----:B-1----:R-:W-:Y:S01]  /*113b0*/  IMAD R13, R15, R12, RZ ;  /* 0x0000000c0f0d7224 */ /* 0x002fe200078e02ff */
[C---:B0-----:R-:W-:Y:S02]  /*113c0*/  SEL R9, R21.reuse, R24, !P5 ;  /* 0x0000001815097207 */ /* 0x041fe40006800000 */
[----:B------:R0:W-:Y:S01]  /*113d0*/  STL [R1+0x2c], R10 ;  /* 0x00002c0a01007387 */ /* 0x0001e20000100800 */
[----:B---3--:R-:W-:-:S03]  /*113e0*/  SEL R11, R21, R25, !P5 ;  /* 0x00000019150b7207 */ /* 0x008fc60006800000 */
[----:B------:R1:W-:Y:S01]  /*113f0*/  STL [R1+0x24], R9 ;  /* 0x0000240901007387 */ /* 0x0003e20000100800 */
[----:B------:R-:W-:Y:S01]  /*11400*/  IMAD R15, R12, 0x40, R13 ;  /* 0x000000400c0f7824 */ /* 0x000fe200078e020d */
[----:B------:R-:W-:Y:S02]  /*11410*/  LEA R12, P1, R13, UR12, 0x1 ;  /* 0x0000000c0d0c7c11 */ /* 0x000fe4000f8208ff */
[C---:B0-----:R-:W-:Y:S01]  /*11420*/  SEL R10, R21.reuse, R26, !P5 ;  /* 0x0000001a150a7207 */ /* 0x041fe20006800000 */
[----:B------:R-:W-:Y:S01]  /*11430*/  STL [R1+0x1c], R11 ;  /* 0x00001c0b01007387 */ /* 0x000fe20000100800 */
[----:B-1----:R-:W-:-:S03]  /*11440*/  SEL R9, R21, R27, !P5 ;  /* 0x0000001b15097207 */ /* 0x002fc60006800000 */
[----:B------:R-:W3:Y:S01]  /*11450*/  LDL.LU R20, [R1+0x4c] ;  /* 0x00004c0001147983 */ /* 0x000ee20000300800 */
[----:B------:R-:W-:-:S03]  /*11460*/  LEA.HI.X.SX32 R13, R13, UR13, 0x1, P1 ;  /* 0x0000000d0d0d7c11 */ /* 0x000fc600088f0eff */
[----:B------:R-:W-:Y:S01]  /*11470*/  STL [R1+0x18], R10 ;  /* 0x0000180a01007387 */ /* 0x000fe20000100800 */
[----:B------:R-:W-:-:S03]  /*11480*/  LEA R14, P2, R15, UR12, 0x1 ;  /* 0x0000000c0f0e7c11 */ /* 0x000fc6000f8408ff */
[----:B------:R-:W4:Y:S04]  /*11490*/  LDL.LU R22, [R1+0x6c] ;  /* 0x00006c0001167983 */ /* 0x000f280000300800 */
[----:B------:R-:W-:Y:S04]  /*114a0*/  STL [R1+0x14], R9 ;  /* 0x0000140901007387 */ /* 0x000fe80000100800 */
[----:B------:R-:W5:Y:S04]  /*114b0*/  LDL.LU R23, [R1+0x8] ;  /* 0x0000080001177983 */ /* 0x000f680000300800 */
[----:B------:R-:W5:Y:S04]  /*114c0*/  LDL.LU R24, [R1+0x4] ;  /* 0x0000040001187983 */ /* 0x000f680000300800 */
[----:B------:R-:W5:Y:S04]  /*114d0*/  LDL.LU R26, [R1+0xc] ;  /* 0x00000c00011a7983 */ /* 0x000f680000300800 */
[----:B------:R-:W5:Y:S04]  /*114e0*/  LDL.LU R25, [R1] ;  /* 0x0000000001197983 */ /* 0x000f680000300800 */
[----:B------:R-:W-:Y:S04]  /*114f0*/  STL [R1+0x1b64], R12 ;  /* 0x001b640c01007387 */ /* 0x000fe80000100800 */
[----:B------:R-:W-:Y:S04]  /*11500*/  STL [R1+0x1b60], R13 ;  /* 0x001b600d01007387 */ /* 0x000fe80000100800 */
[----:B------:R0:W-:Y:S04]  /*11510*/  STL [R1+0x1c0c], R14 ;  /* 0x001c0c0e01007387 */ /* 0x0001e80000100800 */
[----:B0-----:R-:W5:Y:S01]  /*11520*/  LDL.LU R14, [R1+0x20] ;  /* 0x00002000010e7983 */ /* 0x001f620000300800 */
[----:B------:R-:W-:-:S05]  /*11530*/  LEA.HI.X.SX32 R15, R15, UR13, 0x1, P2 ;  /* 0x0000000d0f0f7c11 */ /* 0x000fca00090f0eff */
[----:B------:R3:W-:Y:S01]  /*11540*/  STL [R1+0x1c08], R15 ;  /* 0x001c080f01007387 */ /* 0x0007e20000100800 */
[----:B------:R-:W-:-:S04]  /*11550*/  IMAD R11, RZ, RZ, -UR6 ;  /* 0x80000006ff0b7e24 */ /* 0x000fc8000f8e02ff */
[----:B------:R-:W-:Y:S02]  /*11560*/  IMAD R9, R11, 0x2, R8 ;  /* 0x000000020b097824 */ /* 0x000fe400078e0208 */
[----:B--2---:R-:W-:Y:S01]  /*11570*/  IMAD R18, R0, UR4, RZ ;  /* 0x0000000400127c24 */ /* 0x004fe2000f8e02ff */
[----:B------:R-:W-:Y:S01]  /*11580*/  ULDC UR4, c[0x0][0x240] ;  /* 0x0000900000047ab9 */ /* 0x000fe20000000800 */
[----:B------:R-:W0:Y:S03]  /*11590*/  S2R R0, SR_TID.X ;  /* 0x0000000000007919 */ /* 0x000e260000002100 */
[----:B------:R-:W-:-:S04]  /*115a0*/  LEA R17, P0, R18, UR10, 0x1 ;  /* 0x0000000a12117c11 */ /* 0x000fc8000f8008ff */
[----:B------:R-:W-:Y:S02]  /*115b0*/  LEA.HI.X.SX32 R18, R18, UR11, 0x1, P0 ;  /* 0x0000000b12127c11 */ /* 0x000fe400080f0eff */
[----:B0-----:R-:W-:-:S04]  /*115c0*/  SHF.R.U32.HI R0, RZ, 0x5, R0 ;  /* 0x00000005ff007819 */ /* 0x001fc80000011600 */
[----:B------:R-:W-:-:S04]  /*115d0*/  SGXT.U32 R0, R0, 0x1 ;  /* 0x000000010000781a */ /* 0x000fc80000000000 */
[----:B------:R-:W-:-:S05]  /*115e0*/  LOP3.LUT R27, R0, 0x7e, RZ, 0xfc, !PT ;  /* 0x0000007e001b7812 */ /* 0x000fca00078efcff */
[----:B------:R-:W-:-:S05]  /*115f0*/  IMAD R27, R27, UR6, RZ ;  /* 0x000000061b1b7c24 */ /* 0x000fca000f8e02ff */
[----:B------:R-:W-:-:S05]  /*11600*/  LEA R21, P3, R27, R17, 0x1 ;  /* 0x000000111b157211 */ /* 0x000fca00078608ff */
[----:B------:R-:W-:Y:S01]  /*11610*/  STL [R1+0x197c], R21 ;  /* 0x00197c1501007387 */ /* 0x000fe20000100800 */
[----:B---3--:R-:W-:-:S05]  /*11620*/  LEA R15, P5, R20, R17, 0x1 ;  /* 0x00000011140f7211 */ /* 0x008fca00078a08ff */
[----:B------:R-:W-:Y:S01]  /*11630*/  STL [R1+0x1980], R15 ;  /* 0x0019800f01007387 */ /* 0x000fe20000100800 */
[----:B----4-:R-:W-:-:S05]  /*11640*/  LEA R19, P4, R22, R17, 0x1 ;  /* 0x0000001116137211 */ /* 0x010fca00078808ff */
[----:B------:R5:W-:Y:S02]  /*11650*/  STL [R1+0x1984], R19 ;  /* 0x0019841301007387 */ /* 0x000be40000100800 */
[-C--:B-----5:R-:W-:Y:S02]  /*11660*/  LEA R19, P1, R23, R17.reuse, 0x1 ;  /* 0x0000001117137211 */ /* 0x0a0fe400078208ff */
[----:B------:R-:W-:-:S05]  /*11670*/  LEA R15, P0, R14, R17, 0x1 ;  /* 0x000000110e0f7211 */ /* 0x000fca00078008ff */
[----:B------:R0:W-:Y:S04]  /*11680*/  STL [R1+0x1988], R15 ;  /* 0x0019880f01007387 */ /* 0x0001e80000100800 */
[----:B------:R-:W-:Y:S01]  /*11690*/  STL [R1+0x198c], R19 ;  /* 0x00198c1301007387 */ /* 0x000fe20000100800 */
[----:B0-----:R-:W-:-:S05]  /*116a0*/  LEA R15, P2, R24, R17, 0x1 ;  /* 0x00000011180f7211 */ /* 0x001fca00078408ff */
[----:B------:R0:W-:Y:S02]  /*116b0*/  STL [R1+0x1990], R15 ;  /* 0x0019900f01007387 */ /* 0x0001e40000100800 */
[----:B0-----:R-:W-:Y:S02]  /*116c0*/  LEA.HI.X.SX32 R15, R27, R18, 0x1, P3 ;  /* 0x000000121b0f7211 */ /* 0x001fe400018f0eff */
[----:B------:R-:W-:-:S03]  /*116d0*/  LEA R27, P3, R26, R17, 0x1 ;  /* 0x000000111a1b7211 */ /* 0x000fc600078608ff */
[----:B------:R0:W-:Y:S04]  /*116e0*/  STL [R1+0x1974], R15 ;  /* 0x0019740f01007387 */ /* 0x0001e80000100800 */
[----:B------:R1:W-:Y:S01]  /*116f0*/  STL [R1+0x1978], R27 ;  /* 0x0019781b01007387 */ /* 0x0003e20000100800 */
[----:B0-----:R-:W-:Y:S02]  /*11700*/  LEA.HI.X.SX32 R15, R20, R18, 0x1, P5 ;  /* 0x00000012140f7211 */ /* 0x001fe400028f0eff */
[----:B-1----:R-:W-:-:S03]  /*11710*/  LEA R27, P5, R25, R17, 0x1 ;  /* 0x00000011191b7211 */ /* 0x002fc600078a08ff */
[----:B------:R0:W-:Y:S04]  /*11720*/  STL [R1+0x196c], R15 ;  /* 0x00196c0f01007387 */ /* 0x0001e80000100800 */
[----:B------:R1:W-:Y:S01]  /*11730*/  STL [R1+0x1970], R27 ;  /* 0x0019701b01007387 */ /* 0x0003e20000100800 */
[----:B0-----:R-:W-:Y:S01]  /*11740*/  LEA.HI.X.SX32 R15, R22, R18, 0x1, P4 ;  /* 0x00000012160f7211 */ /* 0x001fe200020f0eff */
[----:B-1----:R-:W-:-:S04]  /*11750*/  IMAD R27, RZ, RZ, -UR6 ;  /* 0x80000006ff1b7e24 */ /* 0x002fc8000f8e02ff */
[----:B------:R0:W-:Y:S01]  /*11760*/  STL [R1+0x1964], R15 ;  /* 0x0019640f01007387 */ /* 0x0001e20000100800 */
[----:B------:R-:W-:Y:S01]  /*11770*/  IMAD R27, R27, 0x2, R29 ;  /* 0x000000021b1b7824 */ /* 0x000fe200078e021d */
        /* <DEDUP_REMOVED lines=10> */
[-C--:B------:R-:W-:Y:S02]  /*11820*/  LEA.HI.X.SX32 R26, R26, R18.reuse, 0x1, P3 ;  /* 0x000000121a1a7211 */ /* 0x080fe400018f0eff */
[----:B0-----:R-:W-:Y:S02]  /*11830*/  LEA.HI.X.SX32 R15, R24, R18, 0x1, P2 ;  /* 0x00000012180f7211 */ /* 0x001fe400010f0eff */
[----:B-1----:R-:W-:-:S03]  /*11840*/  LEA R14, P2, R2, R17, 0x1 ;  /* 0x00000011020e7211 */ /* 0x002fc600078408ff */
[----:B------:R0:W-:Y:S04]  /*11850*/  STL [R1+0x194c], R15 ;  /* 0x00194c0f01007387 */ /* 0x0001e80000100800 */
[----:B------:R1:W-:Y:S01]  /*11860*/  STL [R1+0x1950], R14 ;  /* 0x0019500e01007387 */ /* 0x0003e20000100800 */
[----:B0-----:R-:W-:-:S03]  /*11870*/  LEA R15, P3, R5, R17, 0x1 ;  /* 0x00000011050f7211 */ /* 0x001fc600078608ff */
[----:B------:R0:W-:Y:S01]  /*11880*/  STL [R1+0x1944], R26 ;  /* 0x0019441a01007387 */ /* 0x0001e20000100800 */
[----:B-1----:R-:W-:-:S03]  /*11890*/  LEA.HI.X.SX32 R14, R25, R18, 0x1, P5 ;  /* 0x00000012190e7211 */ /* 0x002fc600028f0eff */
[----:B------:R1:W-:Y:S04]  /*118a0*/  STL [R1+0x1948], R15 ;  /* 0x0019480f01007387 */ /* 0x0003e80000100800 */
[----:B------:R2:W-:Y:S01]  /*118b0*/  STL [R1+0x193c], R14 ;  /* 0x00193c0e01007387 */ /* 0x0005e20000100800 */
[----:B0-----:R-:W-:Y:S02]  /*118c0*/  LEA R26, P5, R3, R17, 0x1 ;  /* 0x00000011031a7211 */ /* 0x001fe400078a08ff */
[----:B-1----:R-:W-:-:S03]  /*118d0*/  LEA.HI.X.SX32 R15, R29, R18, 0x1, P4 ;  /* 0x000000121d0f7211 */ /* 0x002fc600020f0eff */
[----:B------:R-:W-:Y:S01]  /*118e0*/  STL [R1+0x1940], R26 ;  /* 0x0019401a01007387 */ /* 0x000fe20000100800 */
[----:B--2---:R-:W-:-:S03]  /*118f0*/  LEA R14, P4, R4, R17, 0x1 ;  /* 0x00000011040e7211 */ /* 0x004fc600078808ff */
[----:B------:R0:W-:Y:S01]  /*11900*/  STL [R1+0x1934], R15 ;  /* 0x0019340f01007387 */ /* 0x0001e20000100800 */
[----:B------:R-:W-:-:S03]  /*11910*/  LEA.HI.X.SX32 R27, R27, R18, 0x1, P0 ;  /* 0x000000121b1b7211 */ /* 0x000fc600000f0eff */
[----:B------:R1:W-:Y:S01]  /*11920*/  STL [R1+0x1938], R14 ;  /* 0x0019380e01007387 */ /* 0x0003e20000100800 */
[----:B0-----:R-:W-:-:S03]  /*11930*/  LEA R15, P0, R6, R17, 0x1 ;  /* 0x00000011060f7211 */ /* 0x001fc600078008ff */
[----:B------:R-:W-:Y:S01]  /*11940*/  STL [R1+0x192c], R27 ;  /* 0x00192c1b01007387 */ /* 0x000fe20000100800 */
[----:B-1----:R-:W-:-:S03]  /*11950*/  LEA.HI.X.SX32 R14, R28, R18, 0x1, P1 ;  /* 0x000000121c0e7211 */ /* 0x002fc600008f0eff */
[----:B------:R0:W-:Y:S01]  /*11960*/  STL [R1+0x1930], R15 ;  /* 0x0019300f01007387 */ /* 0x0001e20000100800 */
[----:B------:R-:W-:-:S03]  /*11970*/  LEA R28, P1, R7, R17, 0x1 ;  /* 0x00000011071c7211 */ /* 0x000fc600078208ff */
[----:B------:R1:W-:Y:S01]  /*11980*/  STL [R1+0x1924], R14 ;  /* 0x0019240e01007387 */ /* 0x0003e20000100800 */
[----:B0-----:R-:W-:-:S03]  /*11990*/  LEA.HI.X.SX32 R15, R2, R18, 0x1, P2 ;  /* 0x00000012020f7211 */ /* 0x001fc600010f0eff */
[----:B------:R-:W-:Y:S01]  /*119a0*/  STL [R1+0x1928], R28 ;  /* 0x0019281c01007387 */ /* 0x000fe20000100800 */
[----:B-1----:R-:W-:-:S03]  /*119b0*/  LEA R14, P2, R8, R17, 0x1 ;  /* 0x00000011080e7211 */ /* 0x002fc600078408ff */
[----:B------:R0:W-:Y:S01]  /*119c0*/  STL [R1+0x191c], R15 ;  /* 0x00191c0f01007387 */ /* 0x0001e20000100800 */
[----:B------:R-:W-:-:S03]  /*119d0*/  IMAD R10, R11, 0x2, R9 ;  /* 0x000000020b0a7824 */ /* 0x000fc600078e0209 */
[----:B------:R1:W-:Y:S01]  /*119e0*/  STL [R1+0x1920], R14 ;  /* 0x0019200e01007387 */ /* 0x0003e20000100800 */
[-C--:B0-----:R-:W-:Y:S02]  /*119f0*/  LEA.HI.X.SX32 R15, R5, R18.reuse, 0x1, P3 ;  /* 0x00000012050f7211 */ /* 0x081fe400018f0eff */
[----:B------:R-:W-:Y:S02]  /*11a00*/  LEA.HI.X.SX32 R5, R3, R18, 0x1, P5 ;  /* 0x0000001203057211 */ /* 0x000fe400028f0eff */
[----:B-1----:R-:W-:Y:S01]  /*11a10*/  LEA R14, P3, R9, R17, 0x1 ;  /* 0x00000011090e7211 */ /* 0x002fe200078608ff */
[----:B------:R0:W-:Y:S01]  /*11a20*/  STL [R1+0x1914], R15 ;  /* 0x0019140f01007387 */ /* 0x0001e20000100800 */
[----:B------:R-:W-:-:S03]  /*11a30*/  IMAD R16, R11, 0x2, R10 ;  /* 0x000000020b107824 */ /* 0x000fc600078e020a */
[----:B------:R-:W-:Y:S01]  /*11a40*/  STL [R1+0x1918], R14 ;  /* 0x0019180e01007387 */ /* 0x000fe20000100800 */
[----:B------:R-:W-:-:S03]  /*11a50*/  IMAD R13, R0, UR6, RZ ;  /* 0x00000006000d7c24 */ /* 0x000fc6000f8e02ff */
[----:B------:R1:W-:Y:S01]  /*11a60*/  STL [R1+0x190c], R5 ;  /* 0x00190c0501007387 */ /* 0x0003e20000100800 */
[----:B0-----:R-:W-:Y:S02]  /*11a70*/  LEA R15, P5, R10, R17, 0x1 ;  /* 0x000000110a0f7211 */ /* 0x001fe400078a08ff */
[----:B-1----:R-:W-:-:S03]  /*11a80*/  LEA.HI.X.SX32 R5, R4, R18, 0x1, P4 ;  /* 0x0000001204057211 */ /* 0x002fc600020f0eff */
[----:B------:R-:W-:Y:S01]  /*11a90*/  STL [R1+0x1910], R15 ;  /* 0x0019100f01007387 */ /* 0x000fe20000100800 */
[----:B------:R-:W-:-:S03]  /*11aa0*/  LEA R14, P4, R16, R17, 0x1 ;  /* 0x00000011100e7211 */ /* 0x000fc600078808ff */
[----:B------:R0:W-:Y:S01]  /*11ab0*/  STL [R1+0x1904], R5 ;  /* 0x0019040501007387 */ /* 0x0001e20000100800 */
[----:B------:R-:W-:-:S03]  /*11ac0*/  LEA.HI.X.SX32 R7, R7, R18, 0x1, P1 ;  /* 0x0000001207077211 */ /* 0x000fc600008f0eff */
[----:B------:R-:W-:Y:S01]  /*11ad0*/  STL [R1+0x1908], R14 ;  /* 0x0019080e01007387 */ /* 0x000fe20000100800 */
[----:B0-----:R-:W-:Y:S02]  /*11ae0*/  LEA.HI.X.SX32 R5, R6, R18, 0x1, P0 ;  /* 0x0000001206057211 */ /* 0x001fe400000f0eff */
[----:B------:R-:W-:-:S03]  /*11af0*/  LEA R6, P0, R13, R17, 0x1 ;  /* 0x000000110d067211 */ /* 0x000fc600078008ff */
[----:B------:R-:W-:Y:S01]  /*11b00*/  STL [R1+0x18fc], R5 ;  /* 0x0018fc0501007387 */ /* 0x000fe20000100800 */
[----:B------:R-:W-:-:S03]  /*11b10*/  IMAD R11, R11, 0x2, R16 ;  /* 0x000000020b0b7824 */ /* 0x000fc600078e0210 */
[----:B------:R0:W-:Y:S01]  /*11b20*/  STL [R1+0x1900], R6 ;  /* 0x0019000601007387 */ /* 0x0001e20000100800 */
[----:B------:R-:W-:-:S03]  /*11b30*/  IMAD R12, RZ, RZ, -UR6 ;  /* 0x80000006ff0c7e24 */ /* 0x000fc6000f8e02ff */
[----:B------:R1:W-:Y:S01]  /*11b40*/  STL [R1+0x18f8], R7 ;  /* 0x0018f80701007387 */ /* 0x0003e20000100800 */
[----:B------:R-:W-:Y:S01]  /*11b50*/  IMAD R0, R12, 0x2, R11 ;  /* 0x000000020c007824 */ /* 0x000fe200078e020b */
[-C--:B0-----:R-:W-:Y:S02]  /*11b60*/  LEA.HI.X.SX32 R6, R8, R18.reuse, 0x1, P2 ;  /* 0x0000001208067211 */ /* 0x081fe400010f0eff */
[-C--:B------:R-:W-:Y:S02]  /*11b70*/  LEA.HI.X.SX32 R8, R10, R18.reuse, 0x1, P5 ;  /* 0x000000120a087211 */ /* 0x080fe400028f0eff */
[----:B-1----:R-:W-:Y:S01]  /*11b80*/  LEA.HI.X.SX32 R7, R9, R18, 0x1, P3 ;  /* 0x0000001209077211 */ /* 0x002fe200018f0eff */
[----:B------:R-:W-:Y:S01]  /*11b90*/  STL [R1+0x18f4], R6 ;  /* 0x0018f40601007387 */ /* 0x000fe20000100800 */
[----:B------:R-:W-:-:S03]  /*11ba0*/  IMAD R21, R12, 0x2, R0 ;  /* 0x000000020c157824 */ /* 0x000fc600078e0200 */
[----:B------:R0:W-:Y:S01]  /*11bb0*/  STL [R1+0x18f0], R7 ;  /* 0x0018f00701007387 */ /* 0x0001e20000100800 */
[----:B------:R-:W-:-:S03]  /*11bc0*/  LEA R9, P2, R0, R17, 0x1 ;  /* 0x0000001100097211 */ /* 0x000fc600078408ff */
[----:B------:R1:W-:Y:S01]  /*11bd0*/  STL [R1+0x18ec], R8 ;  /* 0x0018ec0801007387 */ /* 0x0003e20000100800 */
[----:B0-----:R-:W-:Y:S02]  /*11be0*/  LEA.HI.X.SX32 R7, R16, R18, 0x1, P4 ;  /* 0x0000001210077211 */ /* 0x001fe400020f0eff */
[----:B-1----:R-:W-:-:S03]  /*11bf0*/  LEA R8, P1, R11, R17, 0x1 ;  /* 0x000000110b087211 */ /* 0x002fc600078208ff */
[----:B------:R-:W-:Y:S01]  /*11c00*/  STL [R1+0x18dc], R7 ;  /* 0x0018dc0701007387 */ /* 0x000fe20000100800 */
[----:B------:R-:W-:-:S03]  /*11c10*/  IMAD R19, R12, 0x2, R21 ;  /* 0x000000020c137824 */ /* 0x000fc600078e0215 */
[----:B------:R0:W-:Y:S01]  /*11c20*/  STL [R1+0x18e0], R8 ;  /* 0x0018e00801007387 */ /* 0x0001e20000100800 */
[-C--:B------:R-:W-:Y:S01]  /*11c30*/  LEA.HI.X.SX32 R10, R11, R18.reuse, 0x1, P1 ;  /* 0x000000120b0a7211 */ /* 0x080fe200008f0eff */
[----:B------:R-:W-:Y:S02]  /*11c40*/  IMAD R20, R12, 0x2, R19 ;  /* 0x000000020c147824 */ /* 0x000fe400078e0213 */
[----:B------:R1:W-:Y:S01]  /*11c50*/  STL [R1+0x18e4], R9 ;  /* 0x0018e40901007387 */ /* 0x0003e20000100800 */
[-C--:B0-----:R-:W-:Y:S02]  /*11c60*/  LEA.HI.X.SX32 R8, R13, R18.reuse, 0x1, P0 ;  /* 0x000000120d087211 */ /* 0x081fe400000f0eff */
[----:B-1----:R-:W-:-:S03]  /*11c70*/  LEA.HI.X.SX32 R9, R0, R18, 0x1, P2 ;  /* 0x0000001200097211 */ /* 0x002fc600010f0eff */
[----:B------:R-:W-:Y:S01]  /*11c80*/  STL [R1+0x18e8], R8 ;  /* 0x0018e80801007387 */ /* 0x000fe20000100800 */
[----:B------:R-:W-:-:S03]  /*11c90*/  LEA R0, P0, R21, R17, 0x1 ;  /* 0x0000001115007211 */ /* 0x000fc600078008ff */
[----:B------:R0:W-:Y:S01]  /*11ca0*/  STL [R1+0x18d8], R10 ;  /* 0x0018d80a01007387 */ /* 0x0001e20000100800 */
[----:B------:R-:W-:-:S03]  /*11cb0*/  IMAD R22, R12, 0x2, R20 ;  /* 0x000000020c167824 */ /* 0x000fc600078e0214 */
[----:B------:R1:W-:Y:S01]  /*11cc0*/  STL [R1+0x18c8], R9 ;  /* 0x0018c80901007387 */ /* 0x0003e20000100800 */
[----:B0-----:R-:W-:-:S03]  /*11cd0*/  LEA R10, P1, R19, R17, 0x1 ;  /* 0x00000011130a7211 */ /* 0x001fc600078208ff */
[----:B------:R-:W-:Y:S01]  /*11ce0*/  STL [R1+0x18cc], R0 ;  /* 0x0018cc0001007387 */ /* 0x000fe20000100800 */
[----:B-1----:R-:W-:-:S03]  /*11cf0*/  LEA R9, P2, R20, R17, 0x1 ;  /* 0x0000001114097211 */ /* 0x002fc600078408ff */
[----:B------:R0:W-:Y:S01]  /*11d00*/  STL [R1+0x18d0], R10 ;  /* 0x0018d00a01007387 */ /* 0x0001e20000100800 */
[----:B------:R-:W-:-:S03]  /*11d10*/  IMAD R23, R12, 0x2, R22 ;  /* 0x000000020c177824 */ /* 0x000fc600078e0216 */
[----:B------:R1:W-:Y:S01]  /*11d20*/  STL [R1+0x18d4], R9 ;  /* 0x0018d40901007387 */ /* 0x0003e20000100800 */
[-C--:B------:R-:W-:Y:S02]  /*11d30*/  LEA.HI.X.SX32 R11, R20, R18.reuse, 0x1, P2 ;  /* 0x00000012140b7211 */ /* 0x080fe400010f0eff */
[-C--:B0-----:R-:W-:Y:S02]  /*11d40*/  LEA.HI.X.SX32 R10, R21, R18.reuse, 0x1, P0 ;  /* 0x00000012150a7211 */ /* 0x081fe400000f0eff */
[----:B-1----:R-:W-:Y:S01]  /*11d50*/  LEA.HI.X.SX32 R9, R19, R18, 0x1, P1 ;  /* 0x0000001213097211 */ /* 0x002fe200008f0eff */
[C---:B------:R-:W-:Y:S02]  /*11d60*/  IMAD R24, R12.reuse, 0x2, R23 ;  /* 0x000000020c187824 */ /* 0x040fe400078e0217 */
[----:B------:R-:W-:Y:S04]  /*11d70*/  STL [R1+0x18c4], R10 ;  /* 0x0018c40a01007387 */ /* 0x000fe80000100800 */
[----:B------:R0:W-:Y:S01]  /*11d80*/  STL [R1+0x18c0], R9 ;  /* 0x0018c00901007387 */ /* 0x0001e20000100800 */
[----:B------:R-:W-:-:S03]  /*11d90*/  IMAD R25, R12, 0x2, R24 ;  /* 0x000000020c197824 */ /* 0x000fc600078e0218 */
[----:B------:R1:W-:Y:S01]  /*11da0*/  STL [R1+0x18b0], R11 ;  /* 0x0018b00b01007387 */ /* 0x0003e20000100800 */
[-C--:B------:R-:W-:Y:S02]  /*11db0*/  LEA R13, P2, R24, R17.reuse, 0x1 ;  /* 0x00000011180d7211 */ /* 0x080fe400078408ff */
[-C--:B0-----:R-:W-:Y:S02]  /*11dc0*/  LEA R9, P0, R22, R17.reuse, 0x1 ;  /* 0x0000001116097211 */ /* 0x081fe400078008ff */
        /* <DEDUP_REMOVED lines=10> */
[-C--:B------:R-:W-:Y:S01]  /*11e70*/  LEA R15, P0, R25, R17.reuse, 0x1 ;  /* 0x00000011190f7211 */ /* 0x080fe200078008ff */
[C---:B------:R-:W-:Y:S02]  /*11e80*/  IMAD R2, R12.reuse, 0x2, R27 ;  /* 0x000000020c027824 */ /* 0x040fe400078e021b */
[----:B------:R0:W-:Y:S04]  /*11e90*/  STL [R1+0x18a8], R14 ;  /* 0x0018a80e01007387 */ /* 0x0001e80000100800 */
[----:B------:R1:W-:Y:S01]  /*11ea0*/  STL [R1+0x1898], R13 ;  /* 0x0018980d01007387 */ /* 0x0003e20000100800 */
[----:B------:R-:W-:Y:S01]  /*11eb0*/  IMAD R3, R12, 0x2, R2 ;  /* 0x000000020c037824 */ /* 0x000fe200078e0202 */
[----:B0-----:R-:W-:-:S02]  /*11ec0*/  LEA R14, P1, R26, R17, 0x1 ;  /* 0x000000111a0e7211 */ /* 0x001fc400078208ff */
[----:B------:R0:W-:Y:S01]  /*11ed0*/  STL [R1+0x189c], R15 ;  /* 0x00189c0f01007387 */ /* 0x0001e20000100800 */
[----:B-1----:R-:W-:-:S03]  /*11ee0*/  LEA R13, P2, R27, R17, 0x1 ;  /* 0x000000111b0d7211 */ /* 0x002fc600078408ff */
[----:B------:R1:W-:Y:S01]  /*11ef0*/  STL [R1+0x18a0], R14 ;  /* 0x0018a00e01007387 */ /* 0x0003e20000100800 */
[----:B------:R-:W-:-:S03]  /*11f00*/  IMAD R4, R12, 0x2, R3 ;  /* 0x000000020c047824 */ /* 0x000fc600078e0203 */
[----:B------:R2:W-:Y:S01]  /*11f10*/  STL [R1+0x18a4], R13 ;  /* 0x0018a40d01007387 */ /* 0x0005e20000100800 */
[-C--:B0-----:R-:W-:Y:S02]  /*11f20*/  LEA.HI.X.SX32 R15, R25, R18.reuse, 0x1, P0 ;  /* 0x00000012190f7211 */ /* 0x081fe400000f0eff */
[----:B-1----:R-:W-:-:S03]  /*11f30*/  LEA.HI.X.SX32 R14, R26, R18, 0x1, P1 ;  /* 0x000000121a0e7211 */ /* 0x002fc600008f0eff */
[----:B------:R0:W-:Y:S01]  /*11f40*/  STL [R1+0x1894], R15 ;  /* 0x0018940f01007387 */ /* 0x0001e20000100800 */
[----:B--2---:R-:W-:-:S03]  /*11f50*/  LEA.HI.X.SX32 R13, R27, R18, 0x1, P2 ;  /* 0x000000121b0d7211 */ /* 0x004fc600010f0eff */
[----:B------:R1:W-:Y:S01]  /*11f60*/  STL [R1+0x1890], R14 ;  /* 0x0018900e01007387 */ /* 0x0003e20000100800 */
[----:B------:R-:W-:-:S03]  /*11f70*/  IMAD R5, R12, 0x2, R4 ;  /* 0x000000020c057824 */ /* 0x000fc600078e0204 */
[----:B------:R2:W-:Y:S01]  /*11f80*/  STL [R1+0x1880], R13 ;  /* 0x0018800d01007387 */ /* 0x0005e20000100800 */
[-C--:B0-----:R-:W-:Y:S02]  /*11f90*/  LEA R15, P0, R2, R17.reuse, 0x1 ;  /* 0x00000011020f7211 */ /* 0x081fe400078008ff */
[----:B-1----:R-:W-:-:S03]  /*11fa0*/  LEA R14, P1, R3, R17, 0x1 ;  /* 0x00000011030e7211 */ /* 0x002fc600078208ff */
[----:B------:R-:W-:Y:S01]  /*11fb0*/  STL [R1+0x1884], R15 ;  /* 0x0018840f01007387 */ /* 0x000fe20000100800 */
[----:B--2---:R-:W-:-:S03]  /*11fc0*/  LEA R13, P2, R4, R17, 0x1 ;  /* 0x00000011040d7211 */ /* 0x004fc600078408ff */
[----:B------:R0:W-:Y:S01]  /*11fd0*/  STL [R1+0x1888], R14 ;  /* 0x0018880e01007387 */ /* 0x0001e20000100800 */
[----:B------:R-:W-:-:S03]  /*11fe0*/  IMAD R6, R12, 0x2, R5 ;  /* 0x000000020c067824 */ /* 0x000fc600078e0205 */
[----:B------:R1:W-:Y:S01]  /*11ff0*/  STL [R1+0x188c], R13 ;  /* 0x00188c0d01007387 */ /* 0x0003e20000100800 */
[----:B------:R-:W-:Y:S01]  /*12000*/  IMAD R7, R12, 0x2, R6 ;  /* 0x000000020c077824 */ /* 0x000fe200078e0206 */
[-C--:B0-----:R-:W-:Y:S02]  /*12010*/  LEA.HI.X.SX32 R14, R2, R18.reuse, 0x1, P0 ;  /* 0x00000012020e7211 */ /* 0x081fe400000f0eff */
[-C--:B------:R-:W-:Y:S02]  /*12020*/  LEA.HI.X.SX32 R2, R4, R18.reuse, 0x1, P2 ;  /* 0x0000001204027211 */ /* 0x080fe400010f0eff */
[----:B-1----:R-:W-:Y:S01]  /*12030*/  LEA.HI.X.SX32 R13, R3, R18, 0x1, P1 ;  /* 0x00000012030d7211 */ /* 0x002fe200008f0eff */
[----:B------:R-:W-:Y:S01]  /*12040*/  STL [R1+0x187c], R14 ;  /* 0x00187c0e01007387 */ /* 0x000fe20000100800 */
[----:B------:R-:W-:Y:S01]  /*12050*/  IMAD R8, R12, 0x2, R7 ;  /* 0x000000020c087824 */ /* 0x000fe200078e0207 */
[-C--:B------:R-:W-:Y:S02]  /*12060*/  LEA R4, P1, R6, R17.reuse, 0x1 ;  /* 0x0000001106047211 */ /* 0x080fe400078208ff */
[----:B------:R0:W-:Y:S04]  /*12070*/  STL [R1+0x1878], R13 ;  /* 0x0018780d01007387 */ /* 0x0001e80000100800 */
[----:B------:R1:W-:Y:S01]  /*12080*/  STL [R1+0x1868], R2 ;  /* 0x0018680201007387 */ /* 0x0003e20000100800 */
[----:B------:R-:W-:Y:S01]  /*12090*/  IMAD R0, R12, 0x2, R8 ;  /* 0x000000020c007824 */ /* 0x000fe200078e0208 */
[----:B0-----:R-:W-:-:S02]  /*120a0*/  LEA R13, P0, R5, R17, 0x1 ;  /* 0x00000011050d7211 */ /* 0x001fc400078008ff */
[----:B-1----:R-:W-:-:S03]  /*120b0*/  LEA R2, P2, R7, R17, 0x1 ;  /* 0x0000001107027211 */ /* 0x002fc600078408ff */
[----:B------:R-:W-:Y:S01]  /*120c0*/  STL [R1+0x186c], R13 ;  /* 0x00186c0d01007387 */ /* 0x000fe20000100800 */
[----:B------:R-:W-:-:S03]  /*120d0*/  LEA.HI.X.SX32 R5, R5, R18, 0x1, P0 ;  /* 0x0000001205057211 */ /* 0x000fc600000f0eff */
[----:B------:R0:W-:Y:S01]  /*120e0*/  STL [R1+0x1870], R4 ;  /* 0x0018700401007387 */ /* 0x0001e20000100800 */
[----:B------:R-:W-:-:S03]  /*120f0*/  IMAD R10, R12, 0x2, R0 ;  /* 0x000000020c0a7824 */ /* 0x000fc600078e0200 */
[----:B------:R1:W-:Y:S01]  /*12100*/  STL [R1+0x1874], R2 ;  /* 0x0018740201007387 */ /* 0x0003e20000100800 */
[----:B0-----:R-:W-:-:S03]  /*12110*/  LEA.HI.X.SX32 R4, R6, R18, 0x1, P1 ;  /* 0x0000001206047211 */ /* 0x001fc600008f0eff */
[----:B------:R0:W-:Y:S01]  /*12120*/  STL [R1+0x1864], R5 ;  /* 0x0018640501007387 */ /* 0x0001e20000100800 */
[----:B-1----:R-:W-:-:S03]  /*12130*/  LEA.HI.X.SX32 R2, R7, R18, 0x1, P2 ;  /* 0x0000001207027211 */ /* 0x002fc600010f0eff */
        /* <DEDUP_REMOVED lines=12> */
[----:B-1----:R-:W-:-:S03]  /*12200*/  LEA.HI.X.SX32 R2, R0, R18, 0x1, P1 ;  /* 0x0000001200027211 */ /* 0x002fc600008f0eff */
[----:B------:R-:W-:Y:S01]  /*12210*/  STL [R1+0x184c], R4 ;  /* 0x00184c0401007387 */ /* 0x000fe20000100800 */
[----:B------:R-:W-:-:S03]  /*12220*/  LEA.HI.X.SX32 R0, R10, R18, 0x1, P2 ;  /* 0x000000120a007211 */ /* 0x000fc600010f0eff */
[----:B------:R0:W-:Y:S01]  /*12230*/  STL [R1+0x1848], R2 ;  /* 0x0018480201007387 */ /* 0x0001e20000100800 */
[-C--:B------:R-:W-:Y:S01]  /*12240*/  LEA R7, P1, R11, R17.reuse, 0x1 ;  /* 0x000000110b077211 */ /* 0x080fe200078208ff */
[C---:B------:R-:W-:Y:S02]  /*12250*/  IMAD R21, R12.reuse, 0x2, R16 ;  /* 0x000000020c157824 */ /* 0x040fe400078e0210 */
[----:B------:R1:W-:Y:S01]  /*12260*/  STL [R1+0x1838], R0 ;  /* 0x0018380001007387 */ /* 0x0003e20000100800 */
[-C--:B0-----:R-:W-:Y:S01]  /*12270*/  LEA R2, P0, R9, R17.reuse, 0x1 ;  /* 0x0000001109027211 */ /* 0x081fe200078008ff */
[----:B------:R-:W-:Y:S01]  /*12280*/  IMAD R19, R12, 0x2, R21 ;  /* 0x000000020c137824 */ /* 0x000fe200078e0215 */
[----:B-1----:R-:W-:-:S03]  /*12290*/  LEA R0, P2, R16, R17, 0x1 ;  /* 0x0000001110007211 */ /* 0x002fc600078408ff */
[----:B------:R-:W-:Y:S01]  /*122a0*/  STL [R1+0x183c], R2 ;  /* 0x00183c0201007387 */ /* 0x000fe20000100800 */
[----:B------:R-:W-:-:S03]  /*122b0*/  LEA.HI.X.SX32 R8, R9, R18, 0x1, P0 ;  /* 0x0000001209087211 */ /* 0x000fc600000f0eff */
[----:B------:R0:W-:Y:S01]  /*122c0*/  STL [R1+0x1840], R7 ;  /* 0x0018400701007387 */ /* 0x0001e20000100800 */
[----:B------:R-:W-:-:S03]  /*122d0*/  IMAD R3, R12, 0x2, R19 ;  /* 0x000000020c037824 */ /* 0x000fc600078e0213 */
[----:B------:R1:W-:Y:S01]  /*122e0*/  STL [R1+0x1844], R0 ;  /* 0x0018440001007387 */ /* 0x0003e20000100800 */
[----:B0-----:R-:W-:-:S03]  /*122f0*/  LEA.HI.X.SX32 R7, R11, R18, 0x1, P1 ;  /* 0x000000120b077211 */ /* 0x001fc600008f0eff */
[----:B------:R-:W-:Y:S01]  /*12300*/  STL [R1+0x1834], R8 ;  /* 0x0018340801007387 */ /* 0x000fe20000100800 */
[----:B-1----:R-:W-:-:S03]  /*12310*/  LEA.HI.X.SX32 R0, R16, R18, 0x1, P2 ;  /* 0x0000001210007211 */ /* 0x002fc600010f0eff */
[----:B------:R0:W-:Y:S01]  /*12320*/  STL [R1+0x1830], R7 ;  /* 0x0018300701007387 */ /* 0x0001e20000100800 */
[-C--:B------:R-:W-:Y:S01]  /*12330*/  LEA R9, P1, R19, R17.reuse, 0x1 ;  /* 0x0000001113097211 */ /* 0x080fe200078208ff */
[----:B------:R-:W-:Y:S02]  /*12340*/  IMAD R20, R12, 0x2, R3 ;  /* 0x000000020c147824 */ /* 0x000fe400078e0203 */
[----:B------:R1:W-:Y:S01]  /*12350*/  STL [R1+0x1820], R0 ;  /* 0x0018200001007387 */ /* 0x0003e20000100800 */
[-C--:B0-----:R-:W-:Y:S02]  /*12360*/  LEA R7, P0, R21, R17.reuse, 0x1 ;  /* 0x0000001115077211 */ /* 0x081fe400078008ff */
[----:B-1----:R-:W-:-:S03]  /*12370*/  LEA R0, P2, R3, R17, 0x1 ;  /* 0x0000001103007211 */ /* 0x002fc600078408ff */
[----:B------:R-:W-:Y:S01]  /*12380*/  STL [R1+0x1824], R7 ;  /* 0x0018240701007387 */ /* 0x000fe20000100800 */
[C---:B------:R-:W-:Y:S01]  /*12390*/  IMAD R6, R12.reuse, 0x2, R20 ;  /* 0x000000020c067824 */ /* 0x040fe200078e0214 */
[----:B------:R-:W-:Y:S02]  /*123a0*/  LEA.HI.X.SX32 R10, R21, R18, 0x1, P0 ;  /* 0x00000012150a7211 */ /* 0x000fe400000f0eff */
[----:B------:R0:W-:Y:S04]  /*123b0*/  STL [R1+0x1828], R9 ;  /* 0x0018280901007387 */ /* 0x0001e80000100800 */
[----:B------:R1:W-:Y:S01]  /*123c0*/  STL [R1+0x182c], R0 ;  /* 0x00182c0001007387 */ /* 0x0003e20000100800 */
[----:B------:R-:W-:-:S03]  /*123d0*/  IMAD R5, R12, 0x2, R6 ;  /* 0x000000020c057824 */ /* 0x000fc600078e0206 */
[----:B------:R2:W-:Y:S01]  /*123e0*/  STL [R1+0x181c], R10 ;  /* 0x00181c0a01007387 */ /* 0x0005e20000100800 */
[-C--:B0-----:R-:W-:Y:S02]  /*123f0*/  LEA.HI.X.SX32 R9, R3, R18.reuse, 0x1, P2 ;  /* 0x0000001203097211 */ /* 0x081fe400010f0eff */
[----:B-1----:R-:W-:-:S05]  /*12400*/  LEA.HI.X.SX32 R0, R19, R18, 0x1, P1 ;  /* 0x0000001213007211 */ /* 0x002fca00008f0eff */
[----:B------:R0:W-:Y:S01]  /*12410*/  STL [R1+0x1818], R0 ;  /* 0x0018180001007387 */ /* 0x0001e20000100800 */
[----:B--2---:R-:W-:-:S03]  /*12420*/  LEA R10, P1, R6, R17, 0x1 ;  /* 0x00000011060a7211 */ /* 0x004fc600078208ff */
[----:B------:R1:W-:Y:S01]  /*12430*/  STL [R1+0x17b4], R9 ;  /* 0x0017b40901007387 */ /* 0x0003e20000100800 */
[----:B------:R-:W-:Y:S01]  /*12440*/  IMAD R4, R12, 0x2, R5 ;  /* 0x000000020c047824 */ /* 0x000fe200078e0205 */
[-C--:B0-----:R-:W-:Y:S02]  /*12450*/  LEA R0, P0, R20, R17.reuse, 0x1 ;  /* 0x0000001114007211 */ /* 0x081fe400078008ff */
[----:B-1----:R-:W-:-:S03]  /*12460*/  LEA R9, P2, R5, R17, 0x1 ;  /* 0x0000001105097211 */ /* 0x002fc600078408ff */
[----:B------:R-:W-:Y:S01]  /*12470*/  STL [R1+0x180c], R0 ;  /* 0x00180c0001007387 */ /* 0x000fe20000100800 */
[-C--:B------:R-:W-:Y:S01]  /*12480*/  LEA.HI.X.SX32 R11, R20, R18.reuse, 0x1, P0 ;  /* 0x00000012140b7211 */ /* 0x080fe200000f0eff */
[C---:B------:R-:W-:Y:S02]  /*12490*/  IMAD R2, R12.reuse, 0x2, R4 ;  /* 0x000000020c027824 */ /* 0x040fe400078e0204 */
[----:B------:R0:W-:Y:S04]  /*124a0*/  STL [R1+0x1810], R10 ;  /* 0x0018100a01007387 */ /* 0x0001e80000100800 */
[----:B------:R1:W-:Y:S01]  /*124b0*/  STL [R1+0x1814], R9 ;  /* 0x0018140901007387 */ /* 0x0003e20000100800 */
[----:B------:R-:W-:Y:S01]  /*124c0*/  IMAD R8, R12, 0x2, R2 ;  /* 0x000000020c087824 */ /* 0x000fe200078e0202 */
[----:B0-----:R-:W-:-:S02]  /*124d0*/  LEA.HI.X.SX32 R10, R6, R18, 0x1, P1 ;  /* 0x00000012060a7211 */ /* 0x001fc400008f0eff */
[----:B------:R-:W-:Y:S01]  /*124e0*/  STL [R1+0x17b8], R11 ;  /* 0x0017b80b01007387 */ /* 0x000fe20000100800 */
[----:B-1----:R-:W-:-:S03]  /*124f0*/  LEA.HI.X.SX32 R9, R5, R18, 0x1, P2 ;  /* 0x0000001205097211 */ /* 0x002fc600010f0eff */
[----:B------:R-:W-:Y:S01]  /*12500*/  STL [R1+0x17bc], R10 ;  /* 0x0017bc0a01007387 */ /* 0x000fe20000100800 */
[----:B------:R-:W-:-:S03]  /*12510*/  LEA R5, P0, R4, R17, 0x1 ;  /* 0x0000001104057211 */ /* 0x000fc600078008ff */
[----:B------:R0:W-:Y:S01]  /*12520*/  STL [R1+0x17c0], R9 ;  /* 0x0017c00901007387 */ /* 0x0001e20000100800 */
[----:B------:R-:W-:-:S03]  /*12530*/  IMAD R7, R12, 0x2, R8 ;  /* 0x000000020c077824 */ /* 0x000fc600078e0208 */
[----:B------:R-:W-:Y:S01]  /*12540*/  STL [R1+0x17c8], R5 ;  /* 0x0017c80501007387 */ /* 0x000fe20000100800 */
[-C--:B0-----:R-:W-:Y:S01]  /*12550*/  LEA R9, P1, R2, R17.reuse, 0x1 ;  /* 0x0000001102097211 */ /* 0x081fe200078208ff */
[----:B------:R-:W-:Y:S01]  /*12560*/  IMAD R3, R12, 0x2, R7 ;  /* 0x000000020c037824 */ /* 0x000fe200078e0207 */
[----:B------:R-:W-:-:S03]  /*12570*/  LEA R10, P2, R8, R17, 0x1 ;  /* 0x00000011080a7211 */ /* 0x000fc600078408ff */
[----:B------:R0:W-:Y:S01]  /*12580*/  STL [R1+0x17d0], R9 ;  /* 0x0017d00901007387 */ /* 0x0001e20000100800 */
[-C--:B------:R-:W-:Y:S01]  /*12590*/  LEA.HI.X.SX32 R8, R8, R18.reuse, 0x1, P2 ;  /* 0x0000001208087211 */ /* 0x080fe200010f0eff */
[----:B------:R-:W-:Y:S02]  /*125a0*/  IMAD R0, R12, 0x2, R3 ;  /* 0x000000020c007824 */ /* 0x000fe400078e0203 */
[----:B------:R-:W-:Y:S01]  /*125b0*/  STL [R1+0x17d8], R10 ;  /* 0x0017d80a01007387 */ /* 0x000fe20000100800 */
[-C--:B0-----:R-:W-:Y:S02]  /*125c0*/  LEA.HI.X.SX32 R9, R4, R18.reuse, 0x1, P0 ;  /* 0x0000001204097211 */ /* 0x081fe400000f0eff */
[----:B------:R-:W-:-:S03]  /*125d0*/  LEA.HI.X.SX32 R4, R2, R18, 0x1, P1 ;  /* 0x0000001202047211 */ /* 0x000fc600008f0eff */
[----:B------:R0:W-:Y:S04]  /*125e0*/  STL [R1+0x17c4], R9 ;  /* 0x0017c40901007387 */ /* 0x0001e80000100800 */
[----:B------:R1:W-:Y:S04]  /*125f0*/  STL [R1+0x17cc], R4 ;  /* 0x0017cc0401007387 */ /* 0x0003e80000100800 */
[----:B------:R2:W-:Y:S01]  /*12600*/  STL [R1+0x17d4], R8 ;  /* 0x0017d40801007387 */ /* 0x0005e20000100800 */
[-C--:B0-----:R-:W-:Y:S02]  /*12610*/  LEA R9, P1, R3, R17.reuse, 0x1 ;  /* 0x0000001103097211 */ /* 0x081fe400078208ff */
[----:B-1----:R-:W-:-:S02]  /*12620*/  LEA R4, P0, R7, R17, 0x1 ;  /* 0x0000001107047211 */ /* 0x002fc400078008ff */
[----:B--2---:R-:W-:-:S03]  /*12630*/  LEA R8, P2, R0, R17, 0x1 ;  /* 0x0000001100087211 */ /* 0x004fc600078408ff */
[----:B------:R-:W-:Y:S01]  /*12640*/  STL [R1+0x17e0], R4 ;  /* 0x0017e00401007387 */ /* 0x000fe20000100800 */
[-C--:B------:R-:W-:Y:S02]  /*12650*/  LEA.HI.X.SX32 R7, R7, R18.reuse, 0x1, P0 ;  /* 0x0000001207077211 */ /* 0x080fe400000f0eff */
[-C--:B------:R-:W-:Y:S01]  /*12660*/  LEA.HI.X.SX32 R3, R3, R18.reuse, 0x1, P1 ;  /* 0x0000001203037211 */ /* 0x080fe200008f0eff */
[----:B------:R-:W-:Y:S01]  /*12670*/  STL [R1+0x17f4], R9 ;  /* 0x0017f40901007387 */ /* 0x000fe20000100800 */
[----:B------:R-:W-:Y:S01]  /*12680*/  IMAD R6, R12, 0x2, R0 ;  /* 0x000000020c067824 */ /* 0x000fe200078e0200 */
[----:B------:R-:W-:Y:S02]  /*12690*/  LEA.HI.X.SX32 R0, R0, R18, 0x1, P2 ;  /* 0x0000001200007211 */ /* 0x000fe400010f0eff */
[----:B------:R-:W-:Y:S01]  /*126a0*/  STL [R1+0x1808], R8 ;  /* 0x0018080801007387 */ /* 0x000fe20000100800 */
[----:B------:R-:W-:-:S03]  /*126b0*/  IMAD R5, R12, 0x2, R6 ;  /* 0x000000020c057824 */ /* 0x000fc600078e0206 */
[----:B------:R-:W2:Y:S04]  /*126c0*/  LDL.LU R27, [R1+0x424] ;  /* 0x00042400011b7983 */ /* 0x000ea80000300800 */
[----:B------:R0:W-:Y:S04]  /*126d0*/  STL [R1+0x17dc], R7 ;  /* 0x0017dc0701007387 */ /* 0x0001e80000100800 */
[----:B------:R-:W-:Y:S04]  /*126e0*/  STL [R1+0x17e4], R3 ;  /* 0x0017e40301007387 */ /* 0x000fe80000100800 */
[----:B------:R-:W3:Y:S01]  /*126f0*/  LDL.LU R26, [R1+0x420] ;  /* 0x00042000011a7983 */ /* 0x000ee20000300800 */
[----:B------:R-:W-:-:S03]  /*12700*/  IMAD R2, R12, 0x2, R5 ;  /* 0x000000020c027824 */ /* 0x000fc600078e0205 */
[----:B------:R-:W4:Y:S01]  /*12710*/  LDL.LU R28, [R1+0x41c] ;  /* 0x00041c00011c7983 */ /* 0x000f220000300800 */
[----:B0-----:R-:W-:-:S03]  /*12720*/  LEA R7, P1, R5, R17, 0x1 ;  /* 0x0000001105077211 */ /* 0x001fc600078208ff */
[----:B------:R0:W-:Y:S04]  /*12730*/  STL [R1+0x17f8], R0 ;  /* 0x0017f80001007387 */ /* 0x0001e80000100800 */
[----:B------:R-:W5:Y:S01]  /*12740*/  LDL.LU R25, [R1+0x418] ;  /* 0x0004180001197983 */ /* 0x000f620000300800 */
[----:B0-----:R-:W-:-:S05]  /*12750*/  LEA R0, P0, R6, R17, 0x1 ;  /* 0x0000001106007211 */ /* 0x001fca00078008ff */
[----:B------:R0:W-:Y:S04]  /*12760*/  STL [R1+0x17fc], R0 ;  /* 0x0017fc0001007387 */ /* 0x0001e80000100800 */
[----:B------:R-:W5:Y:S04]  /*12770*/  LDL.LU R24, [R1+0x414] ;  /* 0x0004140001187983 */ /* 0x000f680000300800 */
[----:B------:R1:W-:Y:S01]  /*12780*/  STL [R1+0x1800], R7 ;  /* 0x0018000701007387 */ /* 0x0003e20000100800 */
[----:B0-----:R-:W-:-:S03]  /*12790*/  LEA R0, P2, R2, R17, 0x1 ;  /* 0x0000001102007211 */ /* 0x001fc600078408ff */
[----:B------:R-:W5:Y:S04]  /*127a0*/  LDL.LU R23, [R1+0x410] ;  /* 0x0004100001177983 */ /* 0x000f680000300800 */
[----:B------:R-:W5:Y:S01]  /*127b0*/  LDL.LU R22, [R1+0x40c] ;  /* 0x00040c0001167983 */ /* 0x000f620000300800 */
[-C--:B-1----:R-:W-:Y:S02]  /*127c0*/  LEA.HI.X.SX32 R7, R6, R18.reuse, 0x1, P0 ;  /* 0x0000001206077211 */ /* 0x082fe400000f0eff */
[-C--:B------:R-:W-:Y:S01]  /*127d0*/  LEA.HI.X.SX32 R6, R5, R18.reuse, 0x1, P1 ;  /* 0x0000001205067211 */ /* 0x080fe200008f0eff */
[----:B------:R-:W-:Y:S04]  /*127e0*/  STL [R1+0x1804], R0 ;  /* 0x0018040001007387 */ /* 0x000fe80000100800 */
[----:B------:R-:W5:Y:S04]  /*127f0*/  LDL.LU R29, [R1+0x408] ;  /* 0x00040800011d7983 */ /* 0x000f680000300800 */
[----:B------:R0:W-:Y:S04]  /*12800*/  STL [R1+0x17e8], R7 ;  /* 0x0017e80701007387 */ /* 0x0001e80000100800 */
[----:B------:R-:W5:Y:S04]  /*12810*/  LDL.LU R15, [R1+0x404] ;  /* 0x00040400010f7983 */ /* 0x000f680000300800 */
[----:B------:R1:W-:Y:S04]  /*12820*/  STL [R1+0x17ec], R6 ;  /* 0x0017ec0601007387 */ /* 0x0003e80000100800 */
[----:B------:R-:W5:Y:S01]  /*12830*/  LDL.LU R14, [R1+0x400] ;  /* 0x00040000010e7983 */ /* 0x000f620000300800 */
[----:B------:R-:W-:Y:S01]  /*12840*/  IMAD R4, R12, 0x2, R2 ;  /* 0x000000020c047824 */ /* 0x000fe200078e0202 */
[----:B------:R-:W-:-:S03]  /*12850*/  LEA.HI.X.SX32 R5, R2, R18, 0x1, P2 ;  /* 0x0000001202057211 */ /* 0x000fc600010f0eff */
[----:B------:R-:W-:Y:S01]  /*12860*/  IMAD R3, R12, 0x2, R4 ;  /* 0x000000020c037824 */ /* 0x000fe200078e0204 */
[----:B0-----:R-:W-:-:S03]  /*12870*/  LEA R7, P0, R4, R17, 0x1 ;  /* 0x0000001104077211 */ /* 0x001fc600078008ff */
[C---:B------:R-:W-:Y:S01]  /*12880*/  IMAD R0, R12.reuse, 0x2, R3 ;  /* 0x000000020c007824 */ /* 0x040fe200078e0203 */
[-C--:B-1----:R-:W-:Y:S01]  /*12890*/  LEA R6, P1, R3, R17.reuse, 0x1 ;  /* 0x0000001103067211 */ /* 0x082fe200078208ff */
[----:B------:R0:W-:Y:S02]  /*128a0*/  STL [R1+0x17f0], R5 ;  /* 0x0017f00501007387 */ /* 0x0001e40000100800 */
[----:B------:R-:W-:Y:S02]  /*128b0*/  IMAD R2, R12, 0x2, R0 ;  /* 0x000000020c027824 */ /* 0x000fe400078e0200 */
[----:B------:R-:W-:Y:S04]  /*128c0*/  STL [R1+0x17a8], R7 ;  /* 0x0017a80701007387 */ /* 0x000fe80000100800 */
[----:B------:R-:W5:Y:S01]  /*128d0*/  LDL.LU R13, [R1+0x3fc] ;  /* 0x0003fc00010d7983 */ /* 0x000f620000300800 */
[----:B0-----:R-:W-:-:S03]  /*128e0*/  LEA R5, P2, R0, R17, 0x1 ;  /* 0x0000001100057211 */ /* 0x001fc600078408ff */
[----:B------:R0:W-:Y:S04]  /*128f0*/  STL [R1+0x17ac], R6 ;  /* 0x0017ac0601007387 */ /* 0x0001e80000100800 */
[----:B------:R-:W5:Y:S04]  /*12900*/  LDL.LU R12, [R1+0x3f8] ;  /* 0x0003f800010c7983 */ /* 0x000f680000300800 */
[----:B------:R1:W-:Y:S01]  /*12910*/  STL [R1+0x17b0], R5 ;  /* 0x0017b00501007387 */ /* 0x0003e20000100800 */
[----:B0-----:R-:W-:Y:S02]  /*12920*/  LEA R6, P3, R2, R17, 0x1 ;  /* 0x0000001102067211 */ /* 0x001fe400078608ff */
[----:B-1----:R-:W-:-:S02]  /*12930*/  LEA.HI.X.SX32 R5, R4, R18, 0x1, P0 ;  /* 0x0000001204057211 */ /* 0x002fc400000f0eff */
[-C--:B------:R-:W-:Y:S02]  /*12940*/  LEA.HI.X.SX32 R4, R3, R18.reuse, 0x1, P1 ;  /* 0x0000001203047211 */ /* 0x080fe400008f0eff */
[-C--:B------:R-:W-:Y:S01]  /*12950*/  LEA.HI.X.SX32 R3, R0, R18.reuse, 0x1, P2 ;  /* 0x0000001200037211 */ /* 0x080fe200010f0eff */
[----:B------:R-:W-:Y:S01]  /*12960*/  STL [R1+0x17a4], R6 ;  /* 0x0017a40601007387 */ /* 0x000fe20000100800 */
[----:B------:R-:W-:-:S03]  /*12970*/  LEA.HI.X.SX32 R0, R2, R18, 0x1, P3 ;  /* 0x0000001202007211 */ /* 0x000fc600018f0eff */
[----:B------:R-:W-:Y:S04]  /*12980*/  STL [R1+0x1798], R5 ;  /* 0x0017980501007387 */ /* 0x000fe80000100800 */
[----:B------:R-:W-:Y:S04]  /*12990*/  STL [R1+0x179c], R4 ;  /* 0x00179c0401007387 */ /* 0x000fe80000100800 */
[----:B------:R-:W-:Y:S04]  /*129a0*/  STL [R1+0x17a0], R3 ;  /* 0x0017a00301007387 */ /* 0x000fe80000100800 */
[----:B------:R-:W-:Y:S01]  /*129b0*/  STL [R1+0x1794], R0 ;  /* 0x0017940001007387 */ /* 0x000fe20000100800 */
[----:B--2---:R-:W-:-:S05]  /*129c0*/  IMAD R16, R27, UR4, RZ ;  /* 0x000000041b107c24 */ /* 0x004fca000f8e02ff */
[----:B------:R-:W-:Y:S01]  /*129d0*/  STL [R1+0x1c10], R16 ;  /* 0x001c101001007387 */ /* 0x000fe20000100800 */
[----:B---3--:R-:W-:Y:S02]  /*129e0*/  IMAD R17, R26, UR4, RZ ;  /* 0x000000041a117c24 */ /* 0x008fe4000f8e02ff */
[----:B----4-:R-:W-:-:S03]  /*129f0*/  IMAD R28, R28, UR4, RZ ;  /* 0x000000041c1c7c24 */ /* 0x010fc6000f8e02ff */
[----:B------:R-:W-:Y:S01]  /*12a00*/  STL [R1+0x1c14], R17 ;  /* 0x001c141101007387 */ /* 0x000fe20000100800 */
[----:B-----5:R-:W-:-:S03]  /*12a10*/  IMAD R26, R25, UR4, RZ ;  /* 0x00000004191a7c24 */ /* 0x020fc6000f8e02ff */
[----:B------:R-:W-:Y:S04]  /*12a20*/  STL [R1+0x1c18], R28 ;  /* 0x001c181c01007387 */ /* 0x000fe80000100800 */
[----:B------:R-:W-:Y:S01]  /*12a30*/  STL [R1+0x1c1c], R26 ;  /* 0x001c1c1a01007387 */ /* 0x000fe20000100800 */
[----:B------:R-:W-:Y:S02]  /*12a40*/  IMAD R18, R24, UR4, RZ ;  /* 0x0000000418127c24 */ /* 0x000fe4000f8e02ff */
[----:B------:R-:W-:-:S03]  /*12a50*/  IMAD R19, R23, UR4, RZ ;  /* 0x0000000417137c24 */ /* 0x000fc6000f8e02ff */
[----:B------:R-:W-:Y:S01]  /*12a60*/  STL [R1+0x1c20], R18 ;  /* 0x001c201201007387 */ /* 0x000fe20000100800 */
[----:B------:R-:W-:-:S03]  /*12a70*/  IMAD R20, R22, UR4, RZ ;  /* 0x0000000416147c24 */ /* 0x000fc6000f8e02ff */
[----:B------:R-:W-:Y:S04]  /*12a80*/  STL [R1+0x1c24], R19 ;  /* 0x001c241301007387 */ /* 0x000fe80000100800 */
[----:B------:R-:W-:Y:S01]  /*12a90*/  STL [R1+0x1c28], R20 ;  /* 0x001c281401007387 */ /* 0x000fe20000100800 */
[----:B------:R-:W-:Y:S02]  /*12aa0*/  IMAD R21, R29, UR4, RZ ;  /* 0x000000041d157c24 */ /* 0x000fe4000f8e02ff */
[----:B------:R-:W-:-:S03]  /*12ab0*/  IMAD R22, R15, UR4, RZ ;  /* 0x000000040f167c24 */ /* 0x000fc6000f8e02ff */
[----:B------:R-:W-:Y:S01]  /*12ac0*/  STL [R1+0x1c2c], R21 ;  /* 0x001c2c1501007387 */ /* 0x000fe20000100800 */
[----:B------:R-:W-:-:S03]  /*12ad0*/  IMAD R24, R14, UR4, RZ ;  /* 0x000000040e187c24 */ /* 0x000fc6000f8e02ff */
[----:B------:R-:W-:Y:S04]  /*12ae0*/  STL [R1+0x1c30], R22 ;  /* 0x001c301601007387 */ /* 0x000fe80000100800 */
[----:B------:R0:W-:Y:S04]  /*12af0*/  STL [R1+0x1c34], R24 ;  /* 0x001c341801007387 */ /* 0x0001e80000100800 */
[----:B0-----:R-:W2:Y:S01]  /*12b00*/  LDL.LU R24, [R1+0x3f0] ;  /* 0x0003f00001187983 */ /* 0x001ea20000300800 */
[----:B------:R-:W-:-:S03]  /*12b10*/  IMAD R0, R12, UR4, RZ ;  /* 0x000000040c007c24 */ /* 0x000fc6000f8e02ff */
[----:B--2---:R0:W-:Y:S04]  /*12b20*/  STL [R1+0x1c60], R24 ;  /* 0x001c601801007387 */ /* 0x0041e80000100800 */
[----:B0-----:R-:W2:Y:S04]  /*12b30*/  LDL.LU R24, [R1+0x3f4] ;  /* 0x0003f40001187983 */ /* 0x001ea80000300800 */
[----:B------:R-:W3:Y:S04]  /*12b40*/  LDL.LU R22, [R1+0x3ec] ;  /* 0x0003ec0001167983 */ /* 0x000ee80000300800 */
[----:B------:R-:W4:Y:S04]  /*12b50*/  LDL.LU R21, [R1+0x3e8] ;  /* 0x0003e80001157983 */ /* 0x000f280000300800 */
[----:B------:R0:W-:Y:S04]  /*12b60*/  STL [R1+0x404], R0 ;  /* 0x0004040001007387 */ /* 0x0001e80000100800 */
[----:B------:R-:W5:Y:S04]  /*12b70*/  LDL.LU R20, [R1+0x3e4] ;  /* 0x0003e40001147983 */ /* 0x000f680000300800 */
[----:B------:R-:W3:Y:S04]  /*12b80*/  LDL.LU R19, [R1+0x3e0] ;  /* 0x0003e00001137983 */ /* 0x000ee80000300800 */
[----:B------:R-:W3:Y:S04]  /*12b90*/  LDL.LU R18, [R1+0x3dc] ;  /* 0x0003dc0001127983 */ /* 0x000ee80000300800 */
[----:B------:R-:W3:Y:S04]  /*12ba0*/  LDL.LU R26, [R1+0x3d8] ;  /* 0x0003d800011a7983 */ /* 0x000ee80000300800 */
[----:B------:R-:W3:Y:S04]  /*12bb0*/  LDL.LU R28, [R1+0x3d4] ;  /* 0x0003d400011c7983 */ /* 0x000ee80000300800 */
[----:B------:R-:W3:Y:S04]  /*12bc0*/  LDL.LU R17, [R1+0x3d0] ;  /* 0x0003d00001117983 */ /* 0x000ee80000300800 */
[----:B------:R-:W3:Y:S04]  /*12bd0*/  LDL.LU R16, [R1+0x3cc] ;  /* 0x0003cc0001107983 */ /* 0x000ee80000300800 */
[----:B------:R-:W3:Y:S04]  /*12be0*/  LDL.LU R2, [R1+0x3c8] ;  /* 0x0003c80001027983 */ /* 0x000ee80000300800 */
[----:B0-----:R-:W3:Y:S04]  /*12bf0*/  LDL.LU R0, [R1+0x3c4] ;  /* 0x0003c40001007983 */ /* 0x001ee80000300800 */
[----:B------:R-:W3:Y:S04]  /*12c00*/  LDL.LU R3, [R1+0x3c0] ;  /* 0x0003c00001037983 */ /* 0x000ee80000300800 */
        /* <DEDUP_REMOVED lines=8> */
[----:B------:R-:W3:Y:S01]  /*12c90*/  LDL.LU R25, [R1+0x39c] ;  /* 0x00039c0001197983 */ /* 0x000ee20000300800 */
[----:B------:R-:W-:-:S03]  /*12ca0*/  IMAD R10, R13, UR4, RZ ;  /* 0x000000040d0a7c24 */ /* 0x000fc6000f8e02ff */
[----:B------:R-:W3:Y:S04]  /*12cb0*/  LDL.LU R23, [R1+0x398] ;  /* 0x0003980001177983 */ /* 0x000ee80000300800 */
[----:B------:R-:W3:Y:S04]  /*12cc0*/  LDL.LU R29, [R1+0x394] ;  /* 0x00039400011d7983 */ /* 0x000ee80000300800 */
[----:B------:R-:W3:Y:S04]  /*12cd0*/  LDL.LU R15, [R1+0x390] ;  /* 0x00039000010f7983 */ /* 0x000ee80000300800 */
[----:B------:R-:W3:Y:S04]  /*12ce0*/  LDL.LU R14, [R1+0x38c] ;  /* 0x00038c00010e7983 */ /* 0x000ee80000300800 */
[----:B------:R-:W3:Y:S04]  /*12cf0*/  LDL.LU R13, [R1+0x388] ;  /* 0x00038800010d7983 */ /* 0x000ee80000300800 */
[----:B------:R-:W3:Y:S01]  /*12d00*/  LDL.LU R12, [R1+0x384] ;  /* 0x00038400010c7983 */ /* 0x000ee20000300800 */
[----:B--2---:R-:W-:-:S05]  /*12d10*/  IMAD R24, R24, UR4, RZ ;  /* 0x0000000418187c24 */ /* 0x004fca000f8e02ff */
[----:B------:R0:W-:Y:S04]  /*12d20*/  STL [R1+0x3f4], R24 ;  /* 0x0003f41801007387 */ /* 0x0001e80000100800 */
[----:B0-----:R-:W2:Y:S04]  /*12d30*/  LDL.LU R24, [R1+0x1c60] ;  /* 0x001c600001187983 */ /* 0x001ea80000300800 */
[----:B------:R-:W-:Y:S04]  /*12d40*/  STL [R1+0x400], R10 ;  /* 0x0004000a01007387 */ /* 0x000fe80000100800 */
[----:B------:R3:W-:Y:S01]  /*12d50*/  STL [R1+0x1c38], R10 ;  /* 0x001c380a01007387 */ /* 0x0007e20000100800 */
[----:B----4-:R-:W-:-:S02]  /*12d60*/  IMAD R21, R21, UR4, RZ ;  /* 0x0000000415157c24 */ /* 0x010fc4000f8e02ff */
[----:B-----5:R-:W-:Y:S02]  /*12d70*/  IMAD R20, R20, UR4, RZ ;  /* 0x0000000414147c24 */ /* 0x020fe4000f8e02ff */
[----:B---3--:R-:W-:Y:S02]  /*12d80*/  IMAD R10, R22, UR4, RZ ;  /* 0x00000004160a7c24 */ /* 0x008fe4000f8e02ff */
[----:B------:R-:W-:Y:S02]  /*12d90*/  IMAD R17, R17, UR4, RZ ;  /* 0x0000000411117c24 */ /* 0x000fe4000f8e02ff */
[----:B------:R-:W-:Y:S02]  /*12da0*/  IMAD R16, R16, UR4, RZ ;  /* 0x0000000410107c24 */ /* 0x000fe4000f8e02ff */
[----:B--2---:R-:W-:-:S05]  /*12db0*/  IMAD R24, R24, UR4, RZ ;  /* 0x0000000418187c24 */ /* 0x004fca000f8e02ff */
[----:B------:R-:W-:Y:S04]  /*12dc0*/  STL [R1+0x3f0], R24 ;  /* 0x0003f01801007387 */ /* 0x000fe80000100800 */
[----:B------:R0:W-:Y:S04]  /*12dd0*/  STL [R1+0x418], R10 ;  /* 0x0004180a01007387 */ /* 0x0001e80000100800 */
[----:B------:R-:W-:Y:S01]  /*12de0*/  STL [R1+0x41c], R21 ;  /* 0x00041c1501007387 */ /* 0x000fe20000100800 */
[----:B0-----:R-:W-:-:S03]  /*12df0*/  IMAD R10, R19, UR4, RZ ;  /* 0x00000004130a7c24 */ /* 0x001fc6000f8e02ff */
[----:B------:R-:W-:Y:S01]  /*12e00*/  STL [R1+0x430], R20 ;  /* 0x0004301401007387 */ /* 0x000fe20000100800 */
[----:B------:R-:W-:Y:S02]  /*12e10*/  IMAD R19, R18, UR4, RZ ;  /* 0x0000000412137c24 */ /* 0x000fe4000f8e02ff */
[----:B------:R-:W-:Y:S01]  /*12e20*/  IMAD R18, R26, UR4, RZ ;  /* 0x000000041a127c24 */ /* 0x000fe2000f8e02ff */
[----:B------:R0:W-:Y:S04]  /*12e30*/  STL [R1+0x434], R10 ;  /* 0x0004340a01007387 */ /* 0x0001e80000100800 */
[----:B------:R-:W-:Y:S01]  /*12e40*/  STL [R1+0x3dc], R19 ;  /* 0x0003dc1301007387 */ /* 0x000fe20000100800 */
[----:B0-----:R-:W-:-:S03]  /*12e50*/  IMAD R10, R28, UR4, RZ ;  /* 0x000000041c0a7c24 */ /* 0x001fc6000f8e02ff */
[----:B------:R-:W-:Y:S04]  /*12e60*/  STL [R1+0x3d8], R18 ;  /* 0x0003d81201007387 */ /* 0x000fe80000100800 */
[----:B------:R0:W-:Y:S04]  /*12e70*/  STL [R1+0x440], R10 ;  /* 0x0004400a01007387 */ /* 0x0001e80000100800 */
[----:B------:R-:W-:Y:S01]  /*12e80*/  STL [R1+0x444], R17 ;  /* 0x0004441101007387 */ /* 0x000fe20000100800 */
[----:B0-----:R-:W-:Y:S02]  /*12e90*/  IMAD R10, R2, UR4, RZ ;  /* 0x00000004020a7c24 */ /* 0x001fe4000f8e02ff */
[----:B------:R-:W-:-:S02]  /*12ea0*/  IMAD R2, R0, UR4, RZ ;  /* 0x0000000400027c24 */ /* 0x000fc4000f8e02ff */
[----:B------:R-:W-:Y:S01]  /*12eb0*/  IMAD R0, R3, UR4, RZ ;  /* 0x0000000403007c24 */ /* 0x000fe2000f8e02ff */
[----:B------:R-:W-:Y:S01]  /*12ec0*/  STL [R1+0x3cc], R16 ;  /* 0x0003cc1001007387 */ /* 0x000fe20000100800 */
[----:B------:R-:W-:-:S03]  /*12ed0*/  IMAD R3, R4, UR4, RZ ;  /* 0x0000000404037c24 */ /* 0x000fc6000f8e02ff */
[----:B------:R-:W-:Y:S04]  /*12ee0*/  STL [R1+0x3c8], R10 ;  /* 0x0003c80a01007387 */ /* 0x000fe80000100800 */
[----:B------:R0:W-:Y:S04]  /*12ef0*/  STL [R1+0x458], R2 ;  /* 0x0004580201007387 */ /* 0x0001e80000100800 */
[----:B------:R1:W-:Y:S04]  /*12f00*/  STL [R1+0x45c], R0 ;  /* 0x00045c0001007387 */ /* 0x0003e80000100800 */
[----:B------:R2:W-:Y:S01]  /*12f10*/  STL [R1+0x468], R3 ;  /* 0x0004680301007387 */ /* 0x0005e20000100800 */
[----:B0-----:R-:W-:-:S02]  /*12f20*/  IMAD R2, R5, UR4, RZ ;  /* 0x0000000405027c24 */ /* 0x001fc4000f8e02ff */
[----:B-1----:R-:W-:-:S03]  /*12f30*/  IMAD R0, R6, UR4, RZ ;  /* 0x0000000406007c24 */ /* 0x002fc6000f8e02ff */
[----:B------:R0:W-:Y:S01]  /*12f40*/  STL [R1+0x46c], R2 ;  /* 0x00046c0201007387 */ /* 0x0001e20000100800 */
[----:B--2---:R-:W-:-:S03]  /*12f50*/  IMAD R3, R7, UR4, RZ ;  /* 0x0000000407037c24 */ /* 0x004fc6000f8e02ff */
[----:B------:R1:W-:Y:S04]  /*12f60*/  STL [R1+0x3b4], R0 ;  /* 0x0003b40001007387 */ /* 0x0003e80000100800 */
[----:B------:R2:W-:Y:S01]  /*12f70*/  STL [R1+0x3b0], R3 ;  /* 0x0003b00301007387 */ /* 0x0005e20000100800 */
[----:B0-----:R-:W-:Y:S02]  /*12f80*/  IMAD R2, R8, UR4, RZ ;  /* 0x0000000408027c24 */ /* 0x001fe4000f8e02ff */
        /* <DEDUP_REMOVED lines=16> */
[----:B------:R-:W-:Y:S04]  /*13090*/  STL [R1+0x38c], R3 ;  /* 0x00038c0301007387 */ /* 0x000fe80000100800 */
[----:B------:R-:W2:Y:S01]  /*130a0*/  LDL.LU R10, [R1+0x378] ;  /* 0x00037800010a7983 */ /* 0x000ea20000300800 */
[----:B0-----:R-:W-:Y:S02]  /*130b0*/  IMAD R2, R13, UR4, RZ ;  /* 0x000000040d027c24 */ /* 0x001fe4000f8e02ff */
[----:B-1----:R-:W-:-:S03]  /*130c0*/  IMAD R0, R12, UR4, RZ ;  /* 0x000000040c007c24 */ /* 0x002fc6000f8e02ff */
[----:B------:R-:W-:Y:S04]  /*130d0*/  STL [R1+0x388], R2 ;  /* 0x0003880201007387 */ /* 0x000fe80000100800 */
[----:B--2---:R0:W-:Y:S04]  /*130e0*/  STL [R1+0x1c58], R10 ;  /* 0x001c580a01007387 */ /* 0x0041e80000100800 */
[----:B------:R-:W-:Y:S04]  /*130f0*/  STL [R1+0x4c8], R0 ;  /* 0x0004c80001007387 */ /* 0x000fe80000100800 */
[----:B0-----:R-:W2:Y:S04]  /*13100*/  LDL.LU R10, [R1+0x37c] ;  /* 0x00037c00010a7983 */ /* 0x001ea80000300800 */
[----:B--2---:R0:W-:Y:S04]  /*13110*/  STL [R1+0x1c5c], R10 ;  /* 0x001c5c0a01007387 */ /* 0x0041e80000100800 */
        /* <DEDUP_REMOVED lines=28> */
[----:B------:R-:W4:Y:S01]  /*132e0*/  LDL.LU R12, [R1+0x308] ;  /* 0x00030800010c7983 */ /* 0x000f220000300800 */
[----:B--2---:R-:W-:-:S05]  /*132f0*/  IMAD R10, R10, UR4, RZ ;  /* 0x000000040a0a7c24 */ /* 0x004fca000f8e02ff */
[----:B------:R0:W-:Y:S04]  /*13300*/  STL [R1+0x4cc], R10 ;  /* 0x0004cc0a01007387 */ /* 0x0001e80000100800 */
[----:B0-----:R-:W2:Y:S02]  /*13310*/  LDL.LU R10, [R1+0x1c5c] ;  /* 0x001c5c00010a7983 */ /* 0x001ea40000300800 */
[----:B--2---:R-:W-:-:S05]  /*13320*/  IMAD R10, R10, UR4, RZ ;  /* 0x000000040a0a7c24 */ /* 0x004fca000f8e02ff */
[----:B------:R0:W-:Y:S04]  /*13330*/  STL [R1+0x4d8], R10 ;  /* 0x0004d80a01007387 */ /* 0x0001e80000100800 */
[----:B0-----:R-:W2:Y:S01]  /*13340*/  LDL.LU R10, [R1+0x1c58] ;  /* 0x001c5800010a7983 */ /* 0x001ea20000300800 */
[----:B---3--:R-:W-:Y:S02]  /*13350*/  IMAD R24, R24, UR4, RZ ;  /* 0x0000000418187c24 */ /* 0x008fe4000f8e02ff */
[----:B-----5:R-:W-:Y:S02]  /*13360*/  IMAD R21, R21, UR4, RZ ;  /* 0x0000000415157c24 */ /* 0x020fe4000f8e02ff */
[----:B----4-:R-:W-:Y:S02]  /*13370*/  IMAD R20, R20, UR4, RZ ;  /* 0x0000000414147c24 */ /* 0x010fe4000f8e02ff */
[----:B------:R-:W-:-:S02]  /*13380*/  IMAD R17, R17, UR4, RZ ;  /* 0x0000000411117c24 */ /* 0x000fc4000f8e02ff */
[----:B------:R-:W-:Y:S02]  /*13390*/  IMAD R16, R16, UR4, RZ ;  /* 0x0000000410107c24 */ /* 0x000fe4000f8e02ff */
[----:B--2---:R-:W-:-:S05]  /*133a0*/  IMAD R10, R10, UR4, RZ ;  /* 0x000000040a0a7c24 */ /* 0x004fca000f8e02ff */
[----:B------:R0:W-:Y:S04]  /*133b0*/  STL [R1+0x4dc], R10 ;  /* 0x0004dc0a01007387 */ /* 0x0001e80000100800 */
[----:B------:R-:W-:Y:S01]  /*133c0*/  STL [R1+0x374], R24 ;  /* 0x0003741801007387 */ /* 0x000fe20000100800 */
[----:B0-----:R-:W-:-:S05]  /*133d0*/  IMAD R10, R22, UR4, RZ ;  /* 0x00000004160a7c24 */ /* 0x001fca000f8e02ff */
        /* <DEDUP_REMOVED lines=304> */
[----:B------:R-:W-:Y:S01]  /*146e0*/  IMAD R2, R0, UR4, RZ ;  /* 0x0000000400027c24 */ /* 0x000fe2000f8e02ff */
[----:B------:R-:W-:Y:S01]  /*146f0*/  STL [R1+0x808], R16 ;  /* 0x0008081001007387 */ /* 0x000fe20000100800 */
[----:B------:R-:W-:-:S02]  /*14700*/  IMAD R0, R3, UR4, RZ ;  /* 0x0000000403007c24 */ /* 0x000fc4000f8e02ff */
[----:B------:R-:W-:Y:S01]  /*14710*/  IMAD R3, R4, UR4, RZ ;  /* 0x0000000404037c24 */ /* 0x000fe2000f8e02ff */
[----:B------:R-:W-:Y:S04]  /*14720*/  STL [R1+0x80c], R10 ;  /* 0x00080c0a01007387 */ /* 0x000fe80000100800 */
[----:B------:R0:W-:Y:S04]  /*14730*/  STL [R1+0x810], R2 ;  /* 0x0008100201007387 */ /* 0x0001e80000100800 */
[----:B------:R1:W-:Y:S01]  /*14740*/  STL [R1+0x814], R0 ;  /* 0x0008140001007387 */ /* 0x0003e20000100800 */
[----:B0-----:R-:W-:-:S03]  /*14750*/  IMAD R2, R5, UR4, RZ ;  /* 0x0000000405027c24 */ /* 0x001fc6000f8e02ff */
[----:B------:R0:W-:Y:S01]  /*14760*/  STL [R1+0x818], R3 ;  /* 0x0008180301007387 */ /* 0x0001e20000100800 */
[----:B-1----:R-:W-:-:S03]  /*14770*/  IMAD R0, R6, UR4, RZ ;  /* 0x0000000406007c24 */ /* 0x002fc6000f8e02ff */
[----:B------:R1:W-:Y:S01]  /*14780*/  STL [R1+0x81c], R2 ;  /* 0x00081c0201007387 */ /* 0x0003e20000100800 */
[----:B0-----:R-:W-:-:S03]  /*14790*/  IMAD R3, R7, UR4, RZ ;  /* 0x0000000407037c24 */ /* 0x001fc6000f8e02ff */
[----:B------:R0:W-:Y:S01]  /*147a0*/  STL [R1+0x820], R0 ;  /* 0x0008200001007387 */ /* 0x0001e20000100800 */
[----:B-1----:R-:W-:-:S03]  /*147b0*/  IMAD R2, R8, UR4, RZ ;  /* 0x0000000408027c24 */ /* 0x002fc6000f8e02ff */
        /* <DEDUP_REMOVED lines=18> */
[----:B------:R-:W-:Y:S04]  /*148e0*/  STL [R1+0x848], R3 ;  /* 0x0008480301007387 */ /* 0x000fe80000100800 */
[----:B------:R-:W2:Y:S04]  /*148f0*/  LDL.LU R13, [R1+0x190] ;  /* 0x00019000010d7983 */ /* 0x000ea80000300800 */
[----:B------:R-:W-:Y:S04]  /*14900*/  STL [R1+0x84c], R2 ;  /* 0x00084c0201007387 */ /* 0x000fe80000100800 */
[----:B------:R-:W3:Y:S01]  /*14910*/  LDL.LU R10, [R1+0x188] ;  /* 0x00018800010a7983 */ /* 0x000ee20000300800 */
[----:B0-----:R-:W-:-:S05]  /*14920*/  IMAD R0, R12, UR4, RZ ;  /* 0x000000040c007c24 */ /* 0x001fca000f8e02ff */
[----:B------:R-:W-:Y:S04]  /*14930*/  STL [R1+0x850], R0 ;  /* 0x0008500001007387 */ /* 0x000fe80000100800 */
[----:B---3--:R0:W-:Y:S04]  /*14940*/  STL [R1+0x1c3c], R10 ;  /* 0x001c3c0a01007387 */ /* 0x0081e80000100800 */
[----:B0-----:R-:W3:Y:S04]  /*14950*/  LDL.LU R10, [R1+0x18c] ;  /* 0x00018c00010a7983 */ /* 0x001ee80000300800 */
        /* <DEDUP_REMOVED lines=19> */
[----:B--2---:R-:W-:-:S03]  /*14a90*/  IMAD R13, R13, UR4, RZ ;  /* 0x000000040d0d7c24 */ /* 0x004fc6000f8e02ff */
[----:B------:R-:W2:Y:S04]  /*14aa0*/  LDL.LU R9, [R1+0x138] ;  /* 0x0001380001097983 */ /* 0x000ea80000300800 */
[----:B------:R-:W2:Y:S04]  /*14ab0*/  LDL.LU R27, [R1+0x134] ;  /* 0x00013400011b7983 */ /* 0x000ea80000300800 */
[----:B------:R-:W2:Y:S04]  /*14ac0*/  LDL.LU R25, [R1+0x130] ;  /* 0x0001300001197983 */ /* 0x000ea80000300800 */
[----:B------:R-:W2:Y:S04]  /*14ad0*/  LDL.LU R23, [R1+0x12c] ;  /* 0x00012c0001177983 */ /* 0x000ea80000300800 */
[----:B------:R-:W2:Y:S04]  /*14ae0*/  LDL.LU R29, [R1+0x128] ;  /* 0x00012800011d7983 */ /* 0x000ea80000300800 */
[----:B------:R-:W2:Y:S04]  /*14af0*/  LDL.LU R15, [R1+0x124] ;  /* 0x00012400010f7983 */ /* 0x000ea80000300800 */
[----:B------:R-:W2:Y:S04]  /*14b00*/  LDL.LU R14, [R1+0x120] ;  /* 0x00012000010e7983 */ /* 0x000ea80000300800 */
[----:B------:R-:W2:Y:S04]  /*14b10*/  LDL.LU R12, [R1+0x11c] ;  /* 0x00011c00010c7983 */ /* 0x000ea80000300800 */
[----:B------:R0:W-:Y:S04]  /*14b20*/  STL [R1+0x854], R13 ;  /* 0x0008540d01007387 */ /* 0x0001e80000100800 */
[----:B0-----:R-:W2:Y:S01]  /*14b30*/  LDL.LU R13, [R1+0x118] ;  /* 0x00011800010d7983 */ /* 0x001ea20000300800 */
[----:B---3--:R-:W-:-:S05]  /*14b40*/  IMAD R10, R10, UR4, RZ ;  /* 0x000000040a0a7c24 */ /* 0x008fca000f8e02ff */
[----:B------:R0:W-:Y:S04]  /*14b50*/  STL [R1+0x858], R10 ;  /* 0x0008580a01007387 */ /* 0x0001e80000100800 */
[----:B0-----:R-:W3:Y:S01]  /*14b60*/  LDL.LU R10, [R1+0x1c3c] ;  /* 0x001c3c00010a7983 */ /* 0x001ee20000300800 */
[----:B----4-:R-:W-:Y:S02]  /*14b70*/  IMAD R24, R24, UR4, RZ ;  /* 0x0000000418187c24 */ /* 0x010fe4000f8e02ff */
[----:B-----5:R-:W-:Y:S02]  /*14b80*/  IMAD R22, R22, UR4, RZ ;  /* 0x0000000416167c24 */ /* 0x020fe4000f8e02ff */
[----:B------:R-:W-:Y:S02]  /*14b90*/  IMAD R21, R21, UR4, RZ ;  /* 0x0000000415157c24 */ /* 0x000fe4000f8e02ff */
[----:B------:R-:W-:-:S02]  /*14ba0*/  IMAD R20, R20, UR4, RZ ;  /* 0x0000000414147c24 */ /* 0x000fc4000f8e02ff */
[----:B------:R-:W-:Y:S02]  /*14bb0*/  IMAD R19, R19, UR4, RZ ;  /* 0x0000000413137c24 */ /* 0x000fe4000f8e02ff */
[----:B------:R-:W-:Y:S02]  /*14bc0*/  IMAD R18, R18, UR4, RZ ;  /* 0x0000000412127c24 */ /* 0x000fe4000f8e02ff */
[----:B------:R-:W-:Y:S02]  /*14bd0*/  IMAD R3, R3, UR4, RZ ;  /* 0x0000000403037c24 */ /* 0x000fe4000f8e02ff */
[----:B---3--:R-:W-:-:S05]  /*14be0*/  IMAD R10, R10, UR4, RZ ;  /* 0x000000040a0a7c24 */ /* 0x008fca000f8e02ff */
[----:B------:R0:W-:Y:S04]  /*14bf0*/  STL [R1+0x85c], R10 ;  /* 0x00085c0a01007387 */ /* 0x0001e80000100800 */
[----:B0-----:R-:W3:Y:S04]  /*14c00*/  LDL.LU R10, [R1+0x1c38] ;  /* 0x001c3800010a7983 */ /* 0x001ee80000300800 */
[----:B------:R-:W-:Y:S04]  /*14c10*/  STL [R1+0x860], R24 ;  /* 0x0008601801007387 */ /* 0x000fe80000100800 */
[----:B------:R-:W-:Y:S04]  /*14c20*/  STL [R1+0x864], R22 ;  /* 0x0008641601007387 */ /* 0x000fe80000100800 */
[----:B------:R-:W-:Y:S04]  /*14c30*/  STL [R1+0x868], R21 ;  /* 0x0008681501007387 */ /* 0x000fe80000100800 */
[----:B------:R0:W-:Y:S04]  /*14c40*/  STL [R1+0x86c], R20 ;  /* 0x00086c1401007387 */ /* 0x0001e80000100800 */
[----:B------:R1:W-:Y:S04]  /*14c50*/  STL [R1+0x870], R19 ;  /* 0x0008701301007387 */ /* 0x0003e80000100800 */
[----:B------:R4:W-:Y:S01]  /*14c60*/  STL [R1+0x874], R18 ;  /* 0x0008741201007387 */ /* 0x0009e20000100800 */
[----:B0-----:R-:W-:-:S02]  /*14c70*/  IMAD R20, R26, UR4, RZ ;  /* 0x000000041a147c24 */ /* 0x001fc4000f8e02ff */
[----:B-1----:R-:W-:-:S03]  /*14c80*/  IMAD R19, R28, UR4, RZ ;  /* 0x000000041c137c24 */ /* 0x002fc6000f8e02ff */
[----:B------:R-:W-:Y:S01]  /*14c90*/  STL [R1+0x878], R20 ;  /* 0x0008781401007387 */ /* 0x000fe20000100800 */
[----:B----4-:R-:W-:Y:S02]  /*14ca0*/  IMAD R18, R17, UR4, RZ ;  /* 0x0000000411127c24 */ /* 0x010fe4000f8e02ff */
[----:B------:R-:W-:Y:S02]  /*14cb0*/  IMAD R17, R16, UR4, RZ ;  /* 0x0000000410117c24 */ /* 0x000fe4000f8e02ff */
[----:B------:R-:W-:Y:S01]  /*14cc0*/  IMAD R16, R2, UR4, RZ ;  /* 0x0000000402107c24 */ /* 0x000fe2000f8e02ff */
[----:B------:R-:W-:Y:S01]  /*14cd0*/  STL [R1+0x87c], R19 ;  /* 0x00087c1301007387 */ /* 0x000fe20000100800 */
[----:B------:R-:W-:Y:S02]  /*14ce0*/  IMAD R2, R0, UR4, RZ ;  /* 0x0000000400027c24 */ /* 0x000fe4000f8e02ff */
[----:B------:R-:W-:Y:S01]  /*14cf0*/  IMAD R0, R4, UR4, RZ ;  /* 0x0000000404007c24 */ /* 0x000fe2000f8e02ff */
        /* <DEDUP_REMOVED lines=8> */
[----:B------:R0:W-:Y:S01]  /*14d80*/  STL [R1+0x898], R2 ;  /* 0x0008980201007387 */ /* 0x0001e20000100800 */
[----:B----4-:R-:W-:-:S03]  /*14d90*/  IMAD R0, R7, UR4, RZ ;  /* 0x0000000407007c24 */ /* 0x010fc6000f8e02ff */
        /* <DEDUP_REMOVED lines=13> */
[----:B------:R1:W-:Y:S01]  /*14e70*/  STL [R1+0x530], R0 ;  /* 0x0005300001007387 */ /* 0x0003e20000100800 */
[----:B0-----:R-:W-:-:S05]  /*14e80*/  IMAD R2, R29, UR4, RZ ;  /* 0x000000041d027c24 */ /* 0x001fca000f8e02ff */
[----:B------:R0:W-:Y:S01]  /*14e90*/  STL [R1+0x50c], R2 ;  /* 0x00050c0201007387 */ /* 0x0001e20000100800 */
[----:B-1----:R-:W-:Y:S02]  /*14ea0*/  IMAD R0, R14, UR4, RZ ;  /* 0x000000040e007c24 */ /* 0x002fe4000f8e02ff */
[----:B0-----:R-:W-:Y:S02]  /*14eb0*/  IMAD R2, R12, UR4, RZ ;  /* 0x000000040c027c24 */ /* 0x001fe4000f8e02ff */
[----:B------:R-:W2:Y:S04]  /*14ec0*/  LDL.LU R12, [R1+0x110] ;  /* 0x00011000010c7983 */ /* 0x000ea80000300800 */
[----:B------:R0:W-:Y:S04]  /*14ed0*/  STL [R1+0x4e4], R0 ;  /* 0x0004e40001007387 */ /* 0x0001e80000100800 */
[----:B------:R1:W-:Y:S04]  /*14ee0*/  STL [R1+0x4e0], R2 ;  /* 0x0004e00201007387 */ /* 0x0003e80000100800 */
[----:B------:R-:W4:Y:S01]  /*14ef0*/  LDL.LU R24, [R1+0x10c] ;  /* 0x00010c0001187983 */ /* 0x000f220000300800 */
[----:B0-----:R-:W-:-:S03]  /*14f00*/  IMAD R0, R13, UR4, RZ ;  /* 0x000000040d007c24 */ /* 0x001fc6000f8e02ff */
[----:B------:R-:W5:Y:S04]  /*14f10*/  LDL.LU R22, [R1+0x108] ;  /* 0x0001080001167983 */ /* 0x000f680000300800 */
[----:B------:R0:W-:Y:S04]  /*14f20*/  STL [R1+0x4bc], R0 ;  /* 0x0004bc0001007387 */ /* 0x0001e80000100800 */
        /* <DEDUP_REMOVED lines=8> */
[----:B-1----:R-:W3:Y:S04]  /*14fb0*/  LDL.LU R2, [R1+0xe4] ;  /* 0x0000e40001027983 */ /* 0x002ee80000300800 */
[----:B0-----:R-:W3:Y:S04]  /*14fc0*/  LDL.LU R0, [R1+0xe0] ;  /* 0x0000e00001007983 */ /* 0x001ee80000300800 */
        /* <DEDUP_REMOVED lines=15> */
[----:B------:R-:W-:Y:S04]  /*150c0*/  STL [R1+0x508], R25 ;  /* 0x0005081901007387 */ /* 0x000fe80000100800 */
[----:B------:R0:W-:Y:S04]  /*150d0*/  STL [R1+0x1b68], R25 ;  /* 0x001b681901007387 */ /* 0x0001e80000100800 */
[----:B0-----:R-:W2:Y:S02]  /*150e0*/  LDL.LU R25, [R1+0x114] ;  /* 0x0001140001197983 */ /* 0x001ea40000300800 */
[----:B--2---:R-:W-:-:S05]  /*150f0*/  IMAD R25, R25, UR4, RZ ;  /* 0x0000000419197c24 */ /* 0x004fca000f8e02ff */
[----:B------:R0:W-:Y:S02]  /*15100*/  STL [R1+0x4b8], R25 ;  /* 0x0004b81901007387 */ /* 0x0001e40000100800 */
[----:B0-----:R-:W-:Y:S02]  /*15110*/  IMAD R25, R12, UR4, RZ ;  /* 0x000000040c197c24 */ /* 0x001fe4000f8e02ff */
[----:B------:R-:W2:Y:S01]  /*15120*/  LDL.LU R12, [R1+0xa0] ;  /* 0x0000a000010c7983 */ /* 0x000ea20000300800 */
[----:B----4-:R-:W-:-:S03]  /*15130*/  IMAD R24, R24, UR4, RZ ;  /* 0x0000000418187c24 */ /* 0x010fc6000f8e02ff */
[----:B------:R5:W-:Y:S04]  /*15140*/  STL [R1+0x48c], R25 ;  /* 0x00048c1901007387 */ /* 0x000be80000100800 */
[----:B------:R0:W-:Y:S01]  /*15150*/  STL [R1+0x480], R24 ;  /* 0x0004801801007387 */ /* 0x0001e20000100800 */
[----:B-----5:R-:W-:Y:S02]  /*15160*/  IMAD R25, R22, UR4, RZ ;  /* 0x0000000416197c24 */ /* 0x020fe4000f8e02ff */
[----:B---3--:R-:W-:Y:S02]  /*15170*/  IMAD R22, R20, UR4, RZ ;  /* 0x0000000414167c24 */ /* 0x008fe4000f8e02ff */
[----:B0-----:R-:W-:Y:S02]  /*15180*/  IMAD R24, R21, UR4, RZ ;  /* 0x0000000415187c24 */ /* 0x001fe4000f8e02ff */
[----:B------:R-:W-:Y:S01]  /*15190*/  IMAD R21, R19, UR4, RZ ;  /* 0x0000000413157c24 */ /* 0x000fe2000f8e02ff */
[----:B------:R-:W-:Y:S01]  /*151a0*/  STL [R1+0x474], R25 ;  /* 0x0004741901007387 */ /* 0x000fe20000100800 */
[----:B------:R-:W-:-:S02]  /*151b0*/  IMAD R20, R18, UR4, RZ ;  /* 0x0000000412147c24 */ /* 0x000fc4000f8e02ff */
[----:B------:R-:W-:Y:S01]  /*151c0*/  IMAD R19, R26, UR4, RZ ;  /* 0x000000041a137c24 */ /* 0x000fe2000f8e02ff */
[----:B------:R-:W-:Y:S01]  /*151d0*/  STL [R1+0x470], R24 ;  /* 0x0004701801007387 */ /* 0x000fe20000100800 */
[----:B------:R-:W-:Y:S02]  /*151e0*/  IMAD R18, R28, UR4, RZ ;  /* 0x000000041c127c24 */ /* 0x000fe4000f8e02ff */
[----:B------:R-:W-:Y:S01]  /*151f0*/  IMAD R17, R17, UR4, RZ ;  /* 0x0000000411117c24 */ /* 0x000fe2000f8e02ff */
[----:B------:R-:W-:Y:S01]  /*15200*/  STL [R1+0x44c], R22 ;  /* 0x00044c1601007387 */ /* 0x000fe20000100800 */
[----:B------:R-:W-:Y:S02]  /*15210*/  IMAD R16, R16, UR4, RZ ;  /* 0x0000000410107c24 */ /* 0x000fe4000f8e02ff */
[----:B------:R-:W-:Y:S01]  /*15220*/  IMAD R2, R2, UR4, RZ ;  /* 0x0000000402027c24 */ /* 0x000fe2000f8e02ff */
[----:B------:R-:W-:Y:S01]  /*15230*/  STL [R1+0x448], R21 ;  /* 0x0004481501007387 */ /* 0x000fe20000100800 */
[----:B------:R-:W-:-:S03]  /*15240*/  IMAD R0, R0, UR4, RZ ;  /* 0x0000000400007c24 */ /* 0x000fc6000f8e02ff */
[----:B------:R-:W-:Y:S01]  /*15250*/  STL [R1+0x424], R20 ;  /* 0x0004241401007387 */ /* 0x000fe20000100800 */
[----:B------:R-:W-:-:S03]  /*15260*/  IMAD R3, R3, UR4, RZ ;  /* 0x0000000403037c24 */ /* 0x000fc6000f8e02ff */
[----:B------:R-:W-:Y:S04]  /*15270*/  STL [R1+0x420], R19 ;  /* 0x0004201301007387 */ /* 0x000fe80000100800 */
[----:B------:R-:W-:Y:S04]  /*15280*/  STL [R1+0x40c], R18 ;  /* 0x00040c1201007387 */ /* 0x000fe80000100800 */
[----:B------:R-:W-:Y:S04]  /*15290*/  STL [R1+0x408], R17 ;  /* 0x0004081101007387 */ /* 0x000fe80000100800 */
        /* <DEDUP_REMOVED lines=15> */
[----:B---3--:R-:W-:-:S03]  /*15390*/  IMAD R2, R9, UR4, RZ ;  /* 0x0000000409027c24 */ /* 0x008fc6000f8e02ff */
[----:B------:R1:W-:Y:S04]  /*153a0*/  STL [R1+0x350], R3 ;  /* 0x0003500301007387 */ /* 0x0003e80000100800 */
[----:B------:R3:W-:Y:S01]  /*153b0*/  STL [R1+0x32c], R2 ;  /* 0x00032c0201007387 */ /* 0x0007e20000100800 */
[----:B0-----:R-:W-:Y:S02]  /*153c0*/  IMAD R0, R27, UR4, RZ ;  /* 0x000000041b007c24 */ /* 0x001fe4000f8e02ff */
[----:B-1----:R-:W-:-:S03]  /*153d0*/  IMAD R3, R23, UR4, RZ ;  /* 0x0000000417037c24 */ /* 0x002fc6000f8e02ff */
[----:B------:R0:W-:Y:S01]  /*153e0*/  STL [R1+0x328], R0 ;  /* 0x0003280001007387 */ /* 0x0001e20000100800 */
[----:B---3--:R-:W-:-:S03]  /*153f0*/  IMAD R2, R29, UR4, RZ ;  /* 0x000000041d027c24 */ /* 0x008fc6000f8e02ff */
[----:B------:R-:W-:Y:S04]  /*15400*/  STL [R1+0x304], R3 ;  /* 0x0003040301007387 */ /* 0x000fe80000100800 */
[----:B------:R-:W3:Y:S01]  /*15410*/  LDL.LU R27, [R1+0x9c] ;  /* 0x00009c00011b7983 */ /* 0x000ee20000300800 */
[----:B0-----:R-:W-:-:S03]  /*15420*/  IMAD R0, R15, UR4, RZ ;  /* 0x000000040f007c24 */ /* 0x001fc6000f8e02ff */
[----:B------:R0:W-:Y:S04]  /*15430*/  STL [R1+0x300], R2 ;  /* 0x0003000201007387 */ /* 0x0001e80000100800 */
[----:B------:R1:W-:Y:S04]  /*15440*/  STL [R1+0x2ec], R0 ;  /* 0x0002ec0001007387 */ /* 0x0003e80000100800 */
[----:B------:R-:W4:Y:S01]  /*15450*/  LDL.LU R23, [R1+0x98] ;  /* 0x0000980001177983 */ /* 0x000f220000300800 */
[----:B0-----:R-:W-:Y:S02]  /*15460*/  IMAD R2, R14, UR4, RZ ;  /* 0x000000040e027c24 */ /* 0x001fe4000f8e02ff */
[----:B-1----:R-:W-:-:S03]  /*15470*/  IMAD R0, R13, UR4, RZ ;  /* 0x000000040d007c24 */ /* 0x002fc6000f8e02ff */
[----:B------:R-:W-:Y:S04]  /*15480*/  STL [R1+0x2e8], R2 ;  /* 0x0002e80201007387 */ /* 0x000fe80000100800 */
[----:B------:R-:W5:Y:S04]  /*15490*/  LDL.LU R24, [R1+0x94] ;  /* 0x0000940001187983 */ /* 0x000f680000300800 */
[----:B------:R-:W5:Y:S04]  /*154a0*/  LDL.LU R9, [R1+0x90] ;  /* 0x0000900001097983 */ /* 0x000f680000300800 */
[----:B------:R2:W-:Y:S04]  /*154b0*/  STL [R1+0x2c4], R0 ;  /* 0x0002c40001007387 */ /* 0x0005e80000100800 */
[----:B------:R-:W5:Y:S04]  /*154c0*/  LDL.LU R22, [R1+0x8c] ;  /* 0x00008c0001167983 */ /* 0x000f680000300800 */
[----:B------:R-:W5:Y:S01]  /*154d0*/  LDL.LU R21, [R1+0x88] ;  /* 0x0000880001157983 */ /* 0x000f620000300800 */
[----:B--2---:R-:W-:-:S05]  /*154e0*/  IMAD R0, R12, UR4, RZ ;  /* 0x000000040c007c24 */ /* 0x004fca000f8e02ff */
[----:B------:R0:W-:Y:S04]  /*154f0*/  STL [R1+0x2c0], R0 ;  /* 0x0002c00001007387 */ /* 0x0001e80000100800 */
        /* <DEDUP_REMOVED lines=11> */
[----:B0-----:R-:W2:Y:S04]  /*155b0*/  LDL.LU R0, [R1+0x54] ;  /* 0x0000540001007983 */ /* 0x001ea80000300800 */
        /* <DEDUP_REMOVED lines=9> */
[----:B------:R-:W2:Y:S01]  /*15650*/  LDL.LU R29, [R1+0x24] ;  /* 0x00002400011d7983 */ /* 0x000ea20000300800 */
[----:B---3--:R-:W-:-:S05]  /*15660*/  IMAD R27, R27, UR4, RZ ;  /* 0x000000041b1b7c24 */ /* 0x008fca000f8e02ff */
[----:B------:R0:W-:Y:S01]  /*15670*/  STL [R1+0x29c], R27 ;  /* 0x00029c1b01007387 */ /* 0x0001e20000100800 */
[----:B----4-:R-:W-:-:S03]  /*15680*/  IMAD R23, R23, UR4, RZ ;  /* 0x0000000417177c24 */ /* 0x010fc6000f8e02ff */
[----:B0-----:R-:W3:Y:S04]  /*15690*/  LDL.LU R27, [R1+0x1c] ;  /* 0x00001c00011b7983 */ /* 0x001ee80000300800 */
[----:B------:R0:W-:Y:S01]  /*156a0*/  STL [R1+0x298], R23 ;  /* 0x0002981701007387 */ /* 0x0001e20000100800 */
[----:B-----5:R-:W-:Y:S02]  /*156b0*/  IMAD R24, R24, UR4, RZ ;  /* 0x0000000418187c24 */ /* 0x020fe4000f8e02ff */
[----:B------:R-:W-:Y:S01]  /*156c0*/  IMAD R9, R9, UR4, RZ ;  /* 0x0000000409097c24 */ /* 0x000fe2000f8e02ff */
[----:B0-----:R-:W4:Y:S04]  /*156d0*/  LDL.LU R23, [R1+0x18] ;  /* 0x0000180001177983 */ /* 0x001f280000300800 */
[----:B------:R0:W-:Y:S01]  /*156e0*/  STL [R1+0x274], R24 ;  /* 0x0002741801007387 */ /* 0x0001e20000100800 */
[----:B------:R-:W-:-:S02]  /*156f0*/  IMAD R22, R22, UR4, RZ ;  /* 0x0000000416167c24 */ /* 0x000fc4000f8e02ff */
[----:B------:R-:W-:Y:S01]  /*15700*/  IMAD R21, R21, UR4, RZ ;  /* 0x0000000415157c24 */ /* 0x000fe2000f8e02ff */
[----:B0-----:R-:W5:Y:S04]  /*15710*/  LDL.LU R24, [R1+0x1c34] ;  /* 0x001c340001187983 */ /* 0x001f680000300800 */
[----:B------:R0:W-:Y:S04]  /*15720*/  STL [R1+0x270], R9 ;  /* 0x0002700901007387 */ /* 0x0001e80000100800 */
[----:B0-----:R-:W5:Y:S04]  /*15730*/  LDL.LU R9, [R1+0x14] ;  /* 0x0000140001097983 */ /* 0x001f680000300800 */
[----:B------:R0:W-:Y:S04]  /*15740*/  STL [R1+0x24c], R22 ;  /* 0x00024c1601007387 */ /* 0x0001e80000100800 */
[----:B0-----:R-:W5:Y:S04]  /*15750*/  LDL.LU R22, [R1+0x1c30] ;  /* 0x001c300001167983 */ /* 0x001f680000300800 */
[----:B------:R0:W-:Y:S04]  /*15760*/  STL [R1+0x248], R21 ;  /* 0x0002481501007387 */ /* 0x0001e80000100800 */
[----:B0-----:R-:W5:Y:S01]  /*15770*/  LDL.LU R21, [R1+0x1c2c] ;  /* 0x001c2c0001157983 */ /* 0x001f620000300800 */
[----:B--2---:R-:W-:-:S02]  /*15780*/  IMAD R20, R20, UR4, RZ ;  /* 0x0000000414147c24 */ /* 0x004fc4000f8e02ff */
[----:B------:R-:W-:-:S03]  /*15790*/  IMAD R19, R19, UR4, RZ ;  /* 0x0000000413137c24 */ /* 0x000fc6000f8e02ff */
[----:B------:R0:W-:Y:S01]  /*157a0*/  STL [R1+0x234], R20 ;  /* 0x0002341401007387 */ /* 0x0001e20000100800 */
[----:B------:R-:W-:Y:S02]  /*157b0*/  IMAD R18, R18, UR4, RZ ;  /* 0x0000000412127c24 */ /* 0x000fe4000f8e02ff */
[----:B------:R-:W-:Y:S01]  /*157c0*/  IMAD R26, R26, UR4, RZ ;  /* 0x000000041a1a7c24 */ /* 0x000fe2000f8e02ff */
[----:B0-----:R-:W2:Y:S01]  /*157d0*/  LDL.LU R20, [R1+0x1c28] ;  /* 0x001c280001147983 */ /* 0x001ea20000300800 */
[----:B------:R-:W-:-:S03]  /*157e0*/  IMAD R28, R28, UR4, RZ ;  /* 0x000000041c1c7c24 */ /* 0x000fc6000f8e02ff */
[----:B------:R0:W-:Y:S01]  /*157f0*/  STL [R1+0x230], R19 ;  /* 0x0002301301007387 */ /* 0x0001e20000100800 */
[----:B------:R-:W-:Y:S02]  /*15800*/  IMAD R17, R17, UR4, RZ ;  /* 0x0000000411117c24 */ /* 0x000fe4000f8e02ff */
[----:B------:R-:W-:Y:S01]  /*15810*/  IMAD R16, R16, UR4, RZ ;  /* 0x0000000410107c24 */ /* 0x000fe2000f8e02ff */
[----:B0-----:R-:W5:Y:S04]  /*15820*/  LDL.LU R19, [R1+0x1c24] ;  /* 0x001c240001137983 */ /* 0x001f680000300800 */
[----:B------:R0:W-:Y:S01]  /*15830*/  STL [R1+0x20c], R18 ;  /* 0x00020c1201007387 */ /* 0x0001e20000100800 */
[----:B------:R-:W-:Y:S02]  /*15840*/  IMAD R14, R14, UR4, RZ ;  /* 0x000000040e0e7c24 */ /* 0x000fe4000f8e02ff */
[----:B------:R-:W-:Y:S01]  /*15850*/  IMAD R15, R15, UR4, RZ ;  /* 0x000000040f0f7c24 */ /* 0x000fe2000f8e02ff */
[----:B0-----:R-:W2:Y:S04]  /*15860*/  LDL.LU R18, [R1+0x1c20] ;  /* 0x001c200001127983 */ /* 0x001ea80000300800 */
[----:B------:R0:W-:Y:S04]  /*15870*/  STL [R1+0x208], R26 ;  /* 0x0002081a01007387 */ /* 0x0001e80000100800 */
[----:B0-----:R-:W5:Y:S04]  /*15880*/  LDL.LU R26, [R1+0x1c1c] ;  /* 0x001c1c00011a7983 */ /* 0x001f680000300800 */
[----:B------:R0:W-:Y:S04]  /*15890*/  STL [R1+0x1e4], R28 ;  /* 0x0001e41c01007387 */ /* 0x0001e80000100800 */
[----:B0-----:R-:W2:Y:S04]  /*158a0*/  LDL.LU R28, [R1+0x1c18] ;  /* 0x001c1800011c7983 */ /* 0x001ea80000300800 */
[----:B------:R0:W-:Y:S04]  /*158b0*/  STL [R1+0x1e0], R17 ;  /* 0x0001e01101007387 */ /* 0x0001e80000100800 */
[----:B0-----:R-:W5:Y:S04]  /*158c0*/  LDL.LU R17, [R1+0x1c14] ;  /* 0x001c140001117983 */ /* 0x001f680000300800 */
[----:B------:R0:W-:Y:S04]  /*158d0*/  STL [R1+0x1bc], R16 ;  /* 0x0001bc1001007387 */ /* 0x0001e80000100800 */
[----:B0-----:R-:W2:Y:S04]  /*158e0*/  LDL.LU R16, [R1+0x1c10] ;  /* 0x001c100001107983 */ /* 0x001ea80000300800 */
[----:B------:R0:W-:Y:S04]  /*158f0*/  STL [R1+0x1b8], R14 ;  /* 0x0001b80e01007387 */ /* 0x0001e80000100800 */
[----:B0-----:R-:W2:Y:S04]  /*15900*/  LDL.LU R14, [R1+0x1c0c] ;  /* 0x001c0c00010e7983 */ /* 0x001ea80000300800 */
[----:B------:R0:W-:Y:S04]  /*15910*/  STL [R1+0x1a4], R15 ;  /* 0x0001a40f01007387 */ /* 0x0001e80000100800 */
[----:B0-----:R-:W2:Y:S01]  /*15920*/  LDL.LU R15, [R1+0x1c08] ;  /* 0x001c0800010f7983 */ /* 0x001ea20000300800 */
[----:B------:R-:W-:-:S02]  /*15930*/  IMAD R25, R25, UR4, RZ ;  /* 0x0000000419197c24 */ /* 0x000fc4000f8e02ff */
[----:B------:R-:W-:Y:S02]  /*15940*/  IMAD R2, R2, UR4, RZ ;  /* 0x0000000402027c24 */ /* 0x000fe4000f8e02ff */
[----:B------:R-:W-:Y:S01]  /*15950*/  IMAD R0, R0, UR4, RZ ;  /* 0x0000000400007c24 */ /* 0x000fe2000f8e02ff */
[----:B------:R-:W-:Y:S01]  /*15960*/  STL [R1+0x1a0], R25 ;  /* 0x0001a01901007387 */ /* 0x000fe20000100800 */
[----:B------:R-:W-:-:S03]  /*15970*/  IMAD R3, R3, UR4, RZ ;  /* 0x0000000403037c24 */ /* 0x000fc6000f8e02ff */
[----:B------:R0:W-:Y:S04]  /*15980*/  STL [R1+0x17c], R2 ;  /* 0x00017c0201007387 */ /* 0x0001e80000100800 */
[----:B------:R1:W-:Y:S01]  /*15990*/  STL [R1+0x178], R0 ;  /* 0x0001780001007387 */ /* 0x0003e20000100800 */
[----:B0-----:R-:W-:-:S03]  /*159a0*/  IMAD R2, R4, UR4, RZ ;  /* 0x0000000404027c24 */ /* 0x001fc6000f8e02ff */
[----:B------:R0:W-:Y:S01]  /*159b0*/  STL [R1+0x154], R3 ;  /* 0x0001540301007387 */ /* 0x0001e20000100800 */
[----:B-1----:R-:W-:-:S03]  /*159c0*/  IMAD R0, R5, UR4, RZ ;  /* 0x0000000405007c24 */ /* 0x002fc6000f8e02ff */
[----:B------:R1:W-:Y:S01]  /*159d0*/  STL [R1+0x150], R2 ;  /* 0x0001500201007387 */ /* 0x0003e20000100800 */
[----:B------:R-:W-:-:S03]  /*159e0*/  IMAD R25, R11, UR4, RZ ;  /* 0x000000040b197c24 */ /* 0x000fc6000f8e02ff */
[----:B------:R3:W-:Y:S01]  /*159f0*/  STL [R1+0x12c], R0 ;  /* 0x00012c0001007387 */ /* 0x0007e20000100800 */
[----:B0-----:R-:W-:Y:S02]  /*15a00*/  IMAD R3, R6, UR4, RZ ;  /* 0x0000000406037c24 */ /* 0x001fe4000f8e02ff */
[----:B-1----:R-:W-:-:S03]  /*15a10*/  IMAD R2, R7, UR4, RZ ;  /* 0x0000000407027c24 */ /* 0x002fc6000f8e02ff */
[----:B------:R-:W-:Y:S01]  /*15a20*/  STL [R1+0x128], R3 ;  /* 0x0001280301007387 */ /* 0x000fe20000100800 */
[----:B------:R-:W-:Y:S02]  /*15a30*/  IMAD R12, R12, UR4, RZ ;  /* 0x000000040c0c7c24 */ /* 0x000fe4000f8e02ff */
[----:B---3--:R-:W-:Y:S01]  /*15a40*/  IMAD R0, R8, UR4, RZ ;  /* 0x0000000408007c24 */ /* 0x008fe2000f8e02ff */
[----:B------:R5:W-:Y:S01]  /*15a50*/  STL [R1+0x114], R2 ;  /* 0x0001140201007387 */ /* 0x000be20000100800 */
[----:B------:R-:W-:Y:S02]  /*15a60*/  IMAD R13, R13, UR4, RZ ;  /* 0x000000040d0d7c24 */ /* 0x000fe4000f8e02ff */
[----:B------:R-:W-:Y:S01]  /*15a70*/  IMAD R29, R29, UR4, RZ ;  /* 0x000000041d1d7c24 */ /* 0x000fe2000f8e02ff */
[----:B------:R-:W-:Y:S01]  /*15a80*/  STL [R1+0x110], R0 ;  /* 0x0001100001007387 */ /* 0x000fe20000100800 */
[----:B------:R-:W-:-:S03]  /*15a90*/  IMAD R27, R27, UR4, RZ ;  /* 0x000000041b1b7c24 */ /* 0x000fc6000f8e02ff */
[----:B------:R-:W-:Y:S04]  /*15aa0*/  STL [R1+0xec], R25 ;  /* 0x0000ec1901007387 */ /* 0x000fe80000100800 */
[----:B------:R-:W-:Y:S04]  /*15ab0*/  STL [R1+0xe8], R12 ;  /* 0x0000e80c01007387 */ /* 0x000fe80000100800 */
[----:B------:R-:W-:Y:S01]  /*15ac0*/  STL [R1+0xc4], R13 ;  /* 0x0000c40d01007387 */ /* 0x000fe20000100800 */
[----:B----4-:R-:W-:-:S03]  /*15ad0*/  IMAD R23, R23, UR4, RZ ;  /* 0x0000000417177c24 */ /* 0x010fc6000f8e02ff */
[----:B------:R0:W-:Y:S04]  /*15ae0*/  STL.64 [R1+0x1b70], R12 ;  /* 0x001b700c01007387 */ /* 0x0001e80000100a00 */
[----:B------:R-:W-:Y:S04]  /*15af0*/  STL [R1+0xc0], R29 ;  /* 0x0000c01d01007387 */ /* 0x000fe80000100800 */
[----:B------:R-:W-:Y:S01]  /*15b00*/  STL [R1+0x9c], R27 ;  /* 0x00009c1b01007387 */ /* 0x000fe20000100800 */
[----:B--2---:R-:W-:-:S04]  /*15b10*/  IMAD.WIDE R4, R16, 0x2, R14 ;  /* 0x0000000210047825 */ /* 0x004fc800078e020e */
[--C-:B-----5:R-:W-:Y:S01]  /*15b20*/  IMAD.WIDE R2, R17, 0x2, R14.reuse ;  /* 0x0000000211027825 */ /* 0x120fe200078e020e */
[----:B------:R-:W-:Y:S04]  /*15b30*/  STL.64 [R1+0x38], R4 ;  /* 0x0000380401007387 */ /* 0x000fe80000100a00 */
[----:B0-----:R-:W2:Y:S04]  /*15b40*/  LDL R12, [R1+0x3dc] ;  /* 0x0003dc00010c7983 */ /* 0x001ea80000100800 */
[----:B------:R-:W3:Y:S04]  /*15b50*/  LDL R13, [R1+0x3d8] ;  /* 0x0003d800010d7983 */ /* 0x000ee80000100800 */
[----:B------:R0:W-:Y:S04]  /*15b60*/  STL.64 [R1+0x30], R2 ;  /* 0x0000300201007387 */ /* 0x0001e80000100a00 */
[----:B------:R1:W-:Y:S01]  /*15b70*/  STL.64 [R1+0x1b78], R16 ;  /* 0x001b781001007387 */ /* 0x0003e20000100a00 */
[----:B0-----:R-:W-:-:S03]  /*15b80*/  IMAD.WIDE R2, R28, 0x2, R14 ;  /* 0x000000021c027825 */ /* 0x001fc600078e020e */
[----:B-1----:R-:W4:Y:S04]  /*15b90*/  LDL R16, [R1+0x430] ;  /* 0x0004300001107983 */ /* 0x002f280000100800 */
[----:B------:R-:W5:Y:S04]  /*15ba0*/  LDL R17, [R1+0x434] ;  /* 0x0004340001117983 */ /* 0x000f680000100800 */
[----:B------:R-:W-:Y:S04]  /*15bb0*/  STL [R1+0x98], R23 ;  /* 0x0000981701007387 */ /* 0x000fe80000100800 */
[----:B------:R0:W-:Y:S01]  /*15bc0*/  STL.64 [R1+0x1b80], R28 ;  /* 0x001b801c01007387 */ /* 0x0001e20000100a00 */
[----:B------:R-:W-:-:S03]  /*15bd0*/  IMAD.WIDE R4, R18, 0x2, R14 ;  /* 0x0000000212047825 */ /* 0x000fc600078e020e */
[----:B0-----:R-:W2:Y:S04]  /*15be0*/  LDL R28, [R1+0x418] ;  /* 0x00041800011c7983 */ /* 0x001ea80000100800 */
[----:B------:R0:W-:Y:S04]  /*15bf0*/  STL.64 [R1+0x28], R2 ;  /* 0x0000280201007387 */ /* 0x0001e80000100a00 */
[----:B------:R-:W3:Y:S04]  /*15c00*/  LDL R29, [R1+0x41c] ;  /* 0x00041c00011d7983 */ /* 0x000ee80000100800 */
[----:B------:R1:W-:Y:S01]  /*15c10*/  STL.64 [R1+0x1b88], R26 ;  /* 0x001b881a01007387 */ /* 0x0003e20000100a00 */
[----:B0-----:R-:W-:-:S03]  /*15c20*/  IMAD.WIDE R2, R26, 0x2, R14 ;  /* 0x000000021a027825 */ /* 0x001fc600078e020e */
[----:B-1----:R-:W4:Y:S04]  /*15c30*/  LDL R26, [R1+0x3f4] ;  /* 0x0003f400011a7983 */ /* 0x002f280000100800 */
[----:B------:R0:W-:Y:S04]  /*15c40*/  STL.64 [R1+0x20], R2 ;  /* 0x0000200201007387 */ /* 0x0001e80000100a00 */
[----:B------:R-:W5:Y:S04]  /*15c50*/  LDL R27, [R1+0x3f0] ;  /* 0x0003f000011b7983 */ /* 0x000f680000100800 */
[----:B------:R1:W-:Y:S01]  /*15c60*/  STL.64 [R1+0x1b90], R18 ;  /* 0x001b901201007387 */ /* 0x0003e20000100a00 */
[----:B0-----:R-:W-:-:S03]  /*15c70*/  IMAD.WIDE R2, R19, 0x2, R14 ;  /* 0x0000000213027825 */ /* 0x001fc600078e020e */
[----:B------:R0:W-:Y:S04]  /*15c80*/  STL.64 [R1+0x18], R4 ;  /* 0x0000180401007387 */ /* 0x0001e80000100a00 */
[----:B-1----:R-:W2:Y:S04]  /*15c90*/  LDL R19, [R1+0x404] ;  /* 0x0004040001137983 */ /* 0x002ea80000100800 */
[----:B------:R1:W-:Y:S01]  /*15ca0*/  STL.64 [R1+0x10], R2 ;  /* 0x0000100201007387 */ /* 0x0003e20000100a00 */
[----:B0-----:R-:W-:-:S04]  /*15cb0*/  IMAD.WIDE R4, R21, 0x2, R14 ;  /* 0x0000000215047825 */ /* 0x001fc800078e020e */
[----:B------:R-:W-:-:S04]  /*15cc0*/  IMAD.WIDE R6, R22, 0x2, R14 ;  /* 0x0000000216067825 */ /* 0x000fc800078e020e */
[----:B-1----:R-:W-:-:S05]  /*15cd0*/  IMAD.WIDE R2, R20, 0x2, R14 ;  /* 0x0000000214027825 */ /* 0x002fca00078e020e */
[----:B------:R-:W-:Y:S01]  /*15ce0*/  STL.64 [R1+0x1ad0], R2 ;  /* 0x001ad00201007387 */ /* 0x000fe20000100a00 */
[----:B------:R-:W-:-:S03]  /*15cf0*/  IMAD R0, R9, UR4, RZ ;  /* 0x0000000409007c24 */ /* 0x000fc6000f8e02ff */
[----:B------:R-:W-:Y:S01]  /*15d00*/  STL.64 [R1+0x1b98], R20 ;  /* 0x001b981401007387 */ /* 0x000fe20000100a00 */
[----:B------:R-:W-:-:S03]  /*15d10*/  IMAD.WIDE R8, R24, 0x2, R14 ;  /* 0x0000000218087825 */ /* 0x000fc600078e020e */
[----:B------:R4:W-:Y:S01]  /*15d20*/  STL.64 [R1+0x1ad8], R4 ;  /* 0x001ad80401007387 */ /* 0x0009e20000100a00 */
[----:B------:R-:W-:-:S03]  /*15d30*/  IMAD.WIDE R10, R10, 0x2, R14 ;  /* 0x000000020a0a7825 */ /* 0x000fc600078e020e */
[----:B------:R-:W-:Y:S04]  /*15d40*/  STL.64 [R1+0x1ba0], R22 ;  /* 0x001ba01601007387 */ /* 0x000fe80000100a00 */
[----:B------:R2:W-:Y:S04]  /*15d50*/  STL.64 [R1+0x1ae0], R6 ;  /* 0x001ae00601007387 */ /* 0x0005e80000100a00 */
[----:B------:R-:W-:Y:S04]  /*15d60*/  STL.64 [R1+0x1ba8], R24 ;  /* 0x001ba81801007387 */ /* 0x000fe80000100a00 */
[----:B------:R-:W-:Y:S04]  /*15d70*/  STL.64 [R1+0x1ae8], R8 ;  /* 0x001ae80801007387 */ /* 0x000fe80000100a00 */
[----:B------:R-:W-:Y:S01]  /*15d80*/  STL.64 [R1+0x1af0], R10 ;  /* 0x001af00a01007387 */ /* 0x000fe20000100a00 */
[----:B----4-:R-:W-:-:S04]  /*15d90*/  IMAD.WIDE R4, R26, 0x2, R14 ;  /* 0x000000021a047825 */ /* 0x010fc800078e020e */
[----:B-----5:R-:W-:-:S04]  /*15da0*/  IMAD.WIDE R2, R27, 0x2, R14 ;  /* 0x000000021b027825 */ /* 0x020fc800078e020e */
[----:B--2---:R-:W-:-:S05]  /*15db0*/  IMAD.WIDE R6, R19, 0x2, R14 ;  /* 0x0000000213067825 */ /* 0x004fca00078e020e */
[----:B------:R0:W-:Y:S04]  /*15dc0*/  STL.64 [R1+0x48], R6 ;  /* 0x0000480601007387 */ /* 0x0001e80000100a00 */
[----:B------:R3:W-:Y:S04]  /*15dd0*/  STL.64 [R1+0x58], R4 ;  /* 0x0000580401007387 */ /* 0x0007e80000100a00 */
[----:B------:R1:W-:Y:S01]  /*15de0*/  STL.64 [R1+0x68], R2 ;  /* 0x0000680201007387 */ /* 0x0003e20000100a00 */
[----:B0-----:R-:W-:-:S04]  /*15df0*/  IMAD.WIDE R6, R28, 0x2, R14 ;  /* 0x000000021c067825 */ /* 0x001fc800078e020e */
[--C-:B---3--:R-:W-:Y:S01]  /*15e00*/  IMAD.WIDE R4, R29, 0x2, R14.reuse ;  /* 0x000000021d047825 */ /* 0x108fe200078e020e */
[----:B------:R0:W-:Y:S03]  /*15e10*/  STL.64 [R1+0x78], R6 ;  /* 0x0000780601007387 */ /* 0x0001e60000100a00 */
[--C-:B-1----:R-:W-:Y:S01]  /*15e20*/  IMAD.WIDE R2, R16, 0x2, R14.reuse ;  /* 0x0000000210027825 */ /* 0x102fe200078e020e */
[----:B------:R1:W-:Y:S04]  /*15e30*/  STL.64 [R1+0x88], R4 ;  /* 0x0000880401007387 */ /* 0x0003e80000100a00 */
[----:B------:R2:W-:Y:S01]  /*15e40*/  STL.64 [R1+0xa0], R2 ;  /* 0x0000a00201007387 */ /* 0x0005e20000100a00 */
[----:B0-----:R-:W-:-:S04]  /*15e50*/  IMAD.WIDE R6, R17, 0x2, R14 ;  /* 0x0000000211067825 */ /* 0x001fc800078e020e */
[--C-:B-1----:R-:W-:Y:S01]  /*15e60*/  IMAD.WIDE R4, R12, 0x2, R14.reuse ;  /* 0x000000020c047825 */ /* 0x102fe200078e020e */
[----:B------:R-:W-:Y:S03]  /*15e70*/  STL.64 [R1+0xb0], R6 ;  /* 0x0000b00601007387 */ /* 0x000fe60000100a00 */
[--C-:B--2---:R-:W-:Y:S02]  /*15e80*/  IMAD.WIDE R2, R13, 0x2, R14.reuse ;  /* 0x000000020d027825 */ /* 0x104fe400078e020e */
[----:B------:R-:W2:Y:S04]  /*15e90*/  LDL R13, [R1+0x440] ;  /* 0x00044000010d7983 */ /* 0x000ea80000100800 */
[----:B------:R-:W-:Y:S04]  /*15ea0*/  STL.64 [R1+0xc8], R4 ;  /* 0x0000c80401007387 */ /* 0x000fe80000100a00 */
[----:B------:R-:W3:Y:S04]  /*15eb0*/  LDL R10, [R1+0x45c] ;  /* 0x00045c00010a7983 */ /* 0x000ee80000100800 */
[----:B------:R-:W-:Y:S04]  /*15ec0*/  STL.64 [R1+0xd8], R2 ;  /* 0x0000d80201007387 */ /* 0x000fe80000100a00 */
[----:B------:R-:W4:Y:S04]  /*15ed0*/  LDL R11, [R1+0x468] ;  /* 0x00046800010b7983 */ /* 0x000f280000100800 */
[----:B----4-:R0:W-:Y:S04]  /*15ee0*/  STL [R1+0x1bf0], R11 ;  /* 0x001bf00b01007387 */ /* 0x0101e80000100800 */
[----:B0-----:R-:W4:Y:S04]  /*15ef0*/  LDL R11, [R1+0x458] ;  /* 0x00045800010b7983 */ /* 0x001f280000100800 */
[----:B---3--:R0:W-:Y:S04]  /*15f00*/  STL [R1+0x1bf4], R10 ;  /* 0x001bf40a01007387 */ /* 0x0081e80000100800 */
[----:B0-----:R-:W3:Y:S04]  /*15f10*/  LDL R10, [R1+0x3c8] ;  /* 0x0003c800010a7983 */ /* 0x001ee80000100800 */
[----:B----4-:R0:W-:Y:S04]  /*15f20*/  STL [R1+0x1bf8], R11 ;  /* 0x001bf80b01007387 */ /* 0x0101e80000100800 */
[----:B0-----:R-:W4:Y:S04]  /*15f30*/  LDL R11, [R1+0x3cc] ;  /* 0x0003cc00010b7983 */ /* 0x001f280000100800 */
[----:B---3--:R0:W-:Y:S04]  /*15f40*/  STL [R1+0x1bfc], R10 ;  /* 0x001bfc0a01007387 */ /* 0x0081e80000100800 */
[----:B0-----:R-:W3:Y:S04]  /*15f50*/  LDL R10, [R1+0x444] ;  /* 0x00044400010a7983 */ /* 0x001ee80000100800 */
[----:B----4-:R-:W-:Y:S04]  /*15f60*/  STL [R1+0x1c00], R11 ;  /* 0x001c000b01007387 */ /* 0x010fe80000100800 */
[----:B---3--:R2:W-:Y:S04]  /*15f70*/  STL [R1+0x1c04], R10 ;  /* 0x001c040a01007387 */ /* 0x0085e80000100800 */
[----:B------:R-:W3:Y:S04]  /*15f80*/  LDL R8, [R1+0x46c] ;  /* 0x00046c0001087983 */ /* 0x000ee80000100800 */
[----:B------:R-:W4:Y:S01]  /*15f90*/  LDL R9, [R1+0x3b4] ;  /* 0x0003b40001097983 */ /* 0x000f220000100800 */
[----:B--2---:R-:W-:-:S03]  /*15fa0*/  IMAD.WIDE R10, R13, 0x2, R14 ;  /* 0x000000020d0a7825 */ /* 0x004fc600078e020e */
[----:B------:R-:W2:Y:S04]  /*15fb0*/  LDL R24, [R1+0x3b0] ;  /* 0x0003b00001187983 */ /* 0x000ea80000100800 */
[----:B------:R-:W5:Y:S04]  /*15fc0*/  LDL R25, [R1+0x490] ;  /* 0x0004900001197983 */ /* 0x000f680000100800 */
        /* <DEDUP_REMOVED lines=19> */
[----:B------:R0:W-:Y:S04]  /*16100*/  STL.64 [R1+0xf0], R10 ;  /* 0x0000f00a01007387 */ /* 0x0001e80000100a00 */
[----:B0-----:R-:W3:Y:S04]  /*16110*/  LDL.LU R10, [R1+0x1c04] ;  /* 0x001c0400010a7983 */ /* 0x001ee80000300800 */
[----:B------:R-:W5:Y:S01]  /*16120*/  LDL R13, [R1+0x500] ;  /* 0x00050000010d7983 */ /* 0x000f620000100800 */
[----:B---3--:R-:W-:-:S05]  /*16130*/  IMAD.WIDE R10, R10, 0x2, R14 ;  /* 0x000000020a0a7825 */ /* 0x008fca00078e020e */
[----:B------:R0:W-:Y:S04]  /*16140*/  STL.64 [R1+0x100], R10 ;  /* 0x0001000a01007387 */ /* 0x0001e80000100a00 */
[----:B0-----:R-:W3:Y:S02]  /*16150*/  LDL.LU R11, [R1+0x1c00] ;  /* 0x001c0000010b7983 */ /* 0x001ee40000300800 */
        /* <DEDUP_REMOVED lines=13> */
[----:B------:R0:W-:Y:S02]  /*16230*/  STL.64 [R1+0x168], R10 ;  /* 0x0001680a01007387 */ /* 0x0001e40000100a00 */
[----:B0-----:R-:W-:-:S04]  /*16240*/  IMAD.WIDE R10, R8, 0x2, R14 ;  /* 0x00000002080a7825 */ /* 0x001fc800078e020e */
[--C-:B----4-:R-:W-:Y:S01]  /*16250*/  IMAD.WIDE R8, R9, 0x2, R14.reuse ;  /* 0x0000000209087825 */ /* 0x110fe200078e020e */
[----:B------:R2:W-:Y:S04]  /*16260*/  STL.64 [R1+0x180], R10 ;  /* 0x0001800a01007387 */ /* 0x0005e80000100a00 */
[----:B------:R5:W-:Y:S01]  /*16270*/  STL.64 [R1+0x190], R8 ;  /* 0x0001900801007387 */ /* 0x000be20000100a00 */
[----:B--2---:R-:W-:-:S04]  /*16280*/  IMAD.WIDE R10, R24, 0x2, R14 ;  /* 0x00000002180a7825 */ /* 0x004fc800078e020e */
[--C-:B-----5:R-:W-:Y:S01]  /*16290*/  IMAD.WIDE R8, R25, 0x2, R14.reuse ;  /* 0x0000000219087825 */ /* 0x120fe200078e020e */
[----:B------:R0:W-:Y:S04]  /*162a0*/  STL.64 [R1+0x1a8], R10 ;  /* 0x0001a80a01007387 */ /* 0x0001e80000100a00 */
[----:B------:R1:W-:Y:S01]  /*162b0*/  STL.64 [R1+0x1c0], R8 ;  /* 0x0001c00801007387 */ /* 0x0003e20000100a00 */
[----:B0-----:R-:W-:-:S04]  /*162c0*/  IMAD.WIDE R10, R6, 0x2, R14 ;  /* 0x00000002060a7825 */ /* 0x001fc800078e020e */
[--C-:B------:R-:W-:Y:S01]  /*162d0*/  IMAD.WIDE R6, R7, 0x2, R14.reuse ;  /* 0x0000000207067825 */ /* 0x100fe200078e020e */
[----:B------:R0:W-:Y:S03]  /*162e0*/  STL.64 [R1+0x1d0], R10 ;  /* 0x0001d00a01007387 */ /* 0x0001e60000100a00 */
[--C-:B-1----:R-:W-:Y:S01]  /*162f0*/  IMAD.WIDE R8, R22, 0x2, R14.reuse ;  /* 0x0000000216087825 */ /* 0x102fe200078e020e */
[----:B------:R1:W-:Y:S04]  /*16300*/  STL.64 [R1+0x1e8], R6 ;  /* 0x0001e80601007387 */ /* 0x0003e80000100a00 */
[----:B------:R2:W-:Y:S01]  /*16310*/  STL.64 [R1+0x1f8], R8 ;  /* 0x0001f80801007387 */ /* 0x0005e20000100a00 */
[----:B0-----:R-:W-:-:S04]  /*16320*/  IMAD.WIDE R10, R23, 0x2, R14 ;  /* 0x00000002170a7825 */ /* 0x001fc800078e020e */
[--C-:B-1----:R-:W-:Y:S01]  /*16330*/  IMAD.WIDE R6, R4, 0x2, R14.reuse ;  /* 0x0000000204067825 */ /* 0x102fe200078e020e */
[----:B------:R-:W-:Y:S03]  /*16340*/  STL.64 [R1+0x210], R10 ;  /* 0x0002100a01007387 */ /* 0x000fe60000100a00 */
[--C-:B--2---:R-:W-:Y:S01]  /*16350*/  IMAD.WIDE R8, R5, 0x2, R14.reuse ;  /* 0x0000000205087825 */ /* 0x104fe200078e020e */
[----:B------:R0:W-:Y:S03]  /*16360*/  STL.64 [R1+0x220], R6 ;  /* 0x0002200601007387 */ /* 0x0001e60000100a00 */
[--C-:B------:R-:W-:Y:S01]  /*16370*/  IMAD.WIDE R4, R20, 0x2, R14.reuse ;  /* 0x0000000214047825 */ /* 0x100fe200078e020e */
[----:B------:R1:W-:Y:S04]  /*16380*/  STL.64 [R1+0x238], R8 ;  /* 0x0002380801007387 */ /* 0x0003e80000100a00 */
[----:B------:R2:W-:Y:S01]  /*16390*/  STL.64 [R1+0x250], R4 ;  /* 0x0002500401007387 */ /* 0x0005e20000100a00 */
[----:B0-----:R-:W-:-:S04]  /*163a0*/  IMAD.WIDE R6, R21, 0x2, R14 ;  /* 0x0000000215067825 */ /* 0x001fc800078e020e */
[--C-:B-1----:R-:W-:Y:S01]  /*163b0*/  IMAD.WIDE R8, R2, 0x2, R14.reuse ;  /* 0x0000000202087825 */ /* 0x102fe200078e020e */
[----:B------:R0:W-:Y:S03]  /*163c0*/  STL.64 [R1+0x260], R6 ;  /* 0x0002600601007387 */ /* 0x0001e60000100a00 */
[--C-:B--2---:R-:W-:Y:S01]  /*163d0*/  IMAD.WIDE R4, R3, 0x2, R14.reuse ;  /* 0x0000000203047825 */ /* 0x104fe200078e020e */
[----:B------:R-:W-:Y:S03]  /*163e0*/  STL.64 [R1+0x278], R8 ;  /* 0x0002780801007387 */ /* 0x000fe60000100a00 */
[--C-:B------:R-:W-:Y:S01]  /*163f0*/  IMAD.WIDE R2, R19, 0x2, R14.reuse ;  /* 0x0000000213027825 */ /* 0x100fe200078e020e */
[----:B------:R1:W-:Y:S03]  /*16400*/  STL.64 [R1+0x288], R4 ;  /* 0x0002880401007387 */ /* 0x0003e60000100a00 */
[----:B0-----:R-:W-:-:S05]  /*16410*/  IMAD.WIDE R6, R18, 0x2, R14 ;  /* 0x0000000212067825 */ /* 0x001fca00078e020e */
[----:B------:R0:W-:Y:S01]  /*16420*/  STL.64 [R1+0x2a0], R6 ;  /* 0x0002a00601007387 */ /* 0x0001e20000100a00 */
[----:B-1----:R-:W-:-:S03]  /*16430*/  IMAD.WIDE R4, R26, 0x2, R14 ;  /* 0x000000021a047825 */ /* 0x002fc600078e020e */
[----:B------:R1:W-:Y:S04]  /*16440*/  STL.64 [R1+0x2b0], R2 ;  /* 0x0002b00201007387 */ /* 0x0003e80000100a00 */
[----:B------:R2:W-:Y:S01]  /*16450*/  STL.64 [R1+0x2c8], R4 ;  /* 0x0002c80401007387 */ /* 0x0005e20000100a00 */
[----:B0-----:R-:W-:-:S04]  /*16460*/  IMAD.WIDE R6, R27, 0x2, R14 ;  /* 0x000000021b067825 */ /* 0x001fc800078e020e */
[--C-:B-1----:R-:W-:Y:S01]  /*16470*/  IMAD.WIDE R2, R28, 0x2, R14.reuse ;  /* 0x000000021c027825 */ /* 0x102fe200078e020e */
[----:B------:R0:W-:Y:S03]  /*16480*/  STL.64 [R1+0x2d8], R6 ;  /* 0x0002d80601007387 */ /* 0x0001e60000100a00 */
[--C-:B--2---:R-:W-:Y:S01]  /*16490*/  IMAD.WIDE R4, R29, 0x2, R14.reuse ;  /* 0x000000021d047825 */ /* 0x104fe200078e020e */
[----:B------:R1:W-:Y:S04]  /*164a0*/  STL.64 [R1+0x2f0], R2 ;  /* 0x0002f00201007387 */ /* 0x0003e80000100a00 */
[----:B------:R2:W-:Y:S01]  /*164b0*/  STL.64 [R1+0x308], R4 ;  /* 0x0003080401007387 */ /* 0x0005e20000100a00 */
[----:B0-----:R-:W-:-:S04]  /*164c0*/  IMAD.WIDE R6, R16, 0x2, R14 ;  /* 0x0000000210067825 */ /* 0x001fc800078e020e */
[--C-:B-1----:R-:W-:Y:S01]  /*164d0*/  IMAD.WIDE R2, R17, 0x2, R14.reuse ;  /* 0x0000000211027825 */ /* 0x102fe200078e020e */
[----:B------:R-:W-:Y:S03]  /*164e0*/  STL.64 [R1+0x318], R6 ;  /* 0x0003180601007387 */ /* 0x000fe60000100a00 */
[--C-:B--2---:R-:W-:Y:S02]  /*164f0*/  IMAD.WIDE R4, R12, 0x2, R14.reuse ;  /* 0x000000020c047825 */ /* 0x104fe400078e020e */
[----:B------:R-:W2:Y:S04]  /*16500*/  LDL R12, [R1+0x504] ;  /* 0x00050400010c7983 */ /* 0x000ea80000100800 */
[----:B------:R0:W-:Y:S04]  /*16510*/  STL.64 [R1+0x330], R2 ;  /* 0x0003300201007387 */ /* 0x0001e80000100a00 */
[----:B------:R-:W-:Y:S04]  /*16520*/  STL.64 [R1+0x340], R4 ;  /* 0x0003400401007387 */ /* 0x000fe80000100a00 */
[----:B------:R-:W3:Y:S01]  /*16530*/  LDL R10, [R1+0x540] ;  /* 0x00054000010a7983 */ /* 0x000ee20000100800 */
[----:B0-----:R-:W-:-:S03]  /*16540*/  IMAD.WIDE R2, R13, 0x2, R14 ;  /* 0x000000020d027825 */ /* 0x001fc600078e020e */
[----:B------:R-:W4:Y:S04]  /*16550*/  LDL R13, [R1+0x518] ;  /* 0x00051800010d7983 */ /* 0x000f280000100800 */
[----:B------:R-:W-:Y:S04]  /*16560*/  STL.64 [R1+0x358], R2 ;  /* 0x0003580201007387 */ /* 0x000fe80000100a00 */
[----:B------:R-:W5:Y:S04]  /*16570*/  LDL R11, [R1+0x544] ;  /* 0x00054400010b7983 */ /* 0x000f680000100800 */
[----:B-----5:R0:W-:Y:S04]  /*16580*/  STL [R1+0x1be0], R11 ;  /* 0x001be00b01007387 */ /* 0x0201e80000100800 */
[----:B0-----:R-:W5:Y:S04]  /*16590*/  LDL R11, [R1+0x52c] ;  /* 0x00052c00010b7983 */ /* 0x001f680000100800 */
[----:B---3--:R0:W-:Y:S04]  /*165a0*/  STL [R1+0x1be4], R10 ;  /* 0x001be40a01007387 */ /* 0x0081e80000100800 */
[----:B0-----:R-:W3:Y:S04]  /*165b0*/  LDL R10, [R1+0x528] ;  /* 0x00052800010a7983 */ /* 0x001ee80000100800 */
[----:B-----5:R0:W-:Y:S04]  /*165c0*/  STL [R1+0x1be8], R11 ;  /* 0x001be80b01007387 */ /* 0x0201e80000100800 */
[----:B0-----:R-:W5:Y:S01]  /*165d0*/  LDL R11, [R1+0x51c] ;  /* 0x00051c00010b7983 */ /* 0x001f620000100800 */
[----:B--2---:R-:W-:-:S03]  /*165e0*/  IMAD.WIDE R28, R12, 0x2, R14 ;  /* 0x000000020c1c7825 */ /* 0x004fc600078e020e */
[----:B---3--:R-:W-:Y:S01]  /*165f0*/  STL [R1+0x1bec], R10 ;  /* 0x001bec0a01007387 */ /* 0x008fe20000100800 */
[----:B----4-:R-:W-:-:S03]  /*16600*/  IMAD.WIDE R12, R13, 0x2, R14 ;  /* 0x000000020d0c7825 */ /* 0x010fc600078e020e */
[----:B------:R-:W2:Y:S04]  /*16610*/  LDL R8, [R1+0x54c] ;  /* 0x00054c0001087983 */ /* 0x000ea80000100800 */
[----:B------:R-:W3:Y:S04]  /*16620*/  LDL R9, [R1+0x558] ;  /* 0x0005580001097983 */ /* 0x000ee80000100800 */
[----:B------:R-:W4:Y:S04]  /*16630*/  LDL R24, [R1+0x55c] ;  /* 0x00055c0001187983 */ /* 0x000f280000100800 */
        /* <DEDUP_REMOVED lines=17> */
[----:B------:R0:W-:Y:S04]  /*16750*/  STL.64 [R1+0x368], R28 ;  /* 0x0003681c01007387 */ /* 0x0001e80000100a00 */
[----:B0-----:R-:W4:Y:S04]  /*16760*/  LDL R28, [R1+0x5ec] ;  /* 0x0005ec00011c7983 */ /* 0x001f280000100800 */
[----:B------:R-:W4:Y:S04]  /*16770*/  LDL R29, [R1+0x5f8] ;  /* 0x0005f800011d7983 */ /* 0x000f280000100800 */
[----:B------:R0:W-:Y:S04]  /*16780*/  STL.64 [R1+0x380], R12 ;  /* 0x0003800c01007387 */ /* 0x0001e80000100a00 */
[----:B0-----:R-:W4:Y:S04]  /*16790*/  LDL R12, [R1+0x5fc] ;  /* 0x0005fc00010c7983 */ /* 0x001f280000100800 */
[----:B------:R-:W4:Y:S01]  /*167a0*/  LDL R13, [R1+0x608] ;  /* 0x00060800010d7983 */ /* 0x000f220000100800 */
[----:B-----5:R-:W-:-:S05]  /*167b0*/  IMAD.WIDE R10, R11, 0x2, R14 ;  /* 0x000000020b0a7825 */ /* 0x020fca00078e020e */
[----:B------:R0:W-:Y:S04]  /*167c0*/  STL.64 [R1+0x398], R10 ;  /* 0x0003980a01007387 */ /* 0x0001e80000100a00 */
[----:B0-----:R-:W5:Y:S02]  /*167d0*/  LDL.LU R10, [R1+0x1bec] ;  /* 0x001bec00010a7983 */ /* 0x001f640000300800 */
        /* <DEDUP_REMOVED lines=10> */
[----:B------:R2:W-:Y:S02]  /*16880*/  STL.64 [R1+0x3e8], R10 ;  /* 0x0003e80a01007387 */ /* 0x0005e40000100a00 */
[----:B--2---:R-:W-:-:S04]  /*16890*/  IMAD.WIDE R10, R8, 0x2, R14 ;  /* 0x00000002080a7825 */ /* 0x004fc800078e020e */
[--C-:B---3--:R-:W-:Y:S01]  /*168a0*/  IMAD.WIDE R8, R9, 0x2, R14.reuse ;  /* 0x0000000209087825 */ /* 0x108fe200078e020e */
[----:B------:R4:W-:Y:S04]  /*168b0*/  STL.64 [R1+0x3f8], R10 ;  /* 0x0003f80a01007387 */ /* 0x0009e80000100a00 */
[----:B------:R0:W-:Y:S01]  /*168c0*/  STL.64 [R1+0x410], R8 ;  /* 0x0004100801007387 */ /* 0x0001e20000100a00 */
[----:B----4-:R-:W-:-:S04]  /*168d0*/  IMAD.WIDE R10, R24, 0x2, R14 ;  /* 0x00000002180a7825 */ /* 0x010fc800078e020e */
[--C-:B0-----:R-:W-:Y:S01]  /*168e0*/  IMAD.WIDE R8, R25, 0x2, R14.reuse ;  /* 0x0000000219087825 */ /* 0x101fe200078e020e */
[----:B------:R0:W-:Y:S03]  /*168f0*/  STL.64 [R1+0x428], R10 ;  /* 0x0004280a01007387 */ /* 0x0001e60000100a00 */
[--C-:B------:R-:W-:Y:S01]  /*16900*/  IMAD.WIDE R24, R6, 0x2, R14.reuse ;  /* 0x0000000206187825 */ /* 0x100fe200078e020e */
[----:B------:R1:W-:Y:S04]  /*16910*/  STL.64 [R1+0x438], R8 ;  /* 0x0004380801007387 */ /* 0x0003e80000100a00 */
[----:B------:R-:W-:Y:S01]  /*16920*/  STL.64 [R1+0x450], R24 ;  /* 0x0004501801007387 */ /* 0x000fe20000100a00 */
[----:B0-----:R-:W-:-:S04]  /*16930*/  IMAD.WIDE R10, R7, 0x2, R14 ;  /* 0x00000002070a7825 */ /* 0x001fc800078e020e */
[--C-:B-1----:R-:W-:Y:S01]  /*16940*/  IMAD.WIDE R8, R22, 0x2, R14.reuse ;  /* 0x0000000216087825 */ /* 0x102fe200078e020e */
[----:B------:R0:W-:Y:S03]  /*16950*/  STL.64 [R1+0x460], R10 ;  /* 0x0004600a01007387 */ /* 0x0001e60000100a00 */
[--C-:B------:R-:W-:Y:S01]  /*16960*/  IMAD.WIDE R6, R23, 0x2, R14.reuse ;  /* 0x0000000217067825 */ /* 0x100fe200078e020e */
        /* <DEDUP_REMOVED lines=21> */
[--C-:B--2---:R-:W-:Y:S02]  /*16ac0*/  IMAD.WIDE R2, R16, 0x2, R14.reuse ;  /* 0x0000000210027825 */ /* 0x104fe400078e020e */
[----:B------:R-:W2:Y:S04]  /*16ad0*/  LDL R16, [R1+0x60c] ;  /* 0x00060c0001107983 */ /* 0x000ea80000100800 */
[----:B------:R1:W-:Y:S04]  /*16ae0*/  STL.64 [R1+0x560], R4 ;  /* 0x0005600401007387 */ /* 0x0003e80000100a00 */
[----:B------:R3:W-:Y:S01]  /*16af0*/  STL.64 [R1+0x570], R2 ;  /* 0x0005700201007387 */ /* 0x0007e20000100a00 */
[----:B0-----:R-:W-:-:S04]  /*16b00*/  IMAD.WIDE R6, R29, 0x2, R14 ;  /* 0x000000021d067825 */ /* 0x001fc800078e020e */
[--C-:B-1----:R-:W-:Y:S02]  /*16b10*/  IMAD.WIDE R4, R17, 0x2, R14.reuse ;  /* 0x0000000211047825 */ /* 0x102fe400078e020e */
[----:B------:R-:W4:Y:S02]  /*16b20*/  LDL R17, [R1+0x610] ;  /* 0x0006100001117983 */ /* 0x000f240000100800 */
[--C-:B---3--:R-:W-:Y:S02]  /*16b30*/  IMAD.WIDE R2, R28, 0x2, R14.reuse ;  /* 0x000000021c027825 */ /* 0x108fe400078e020e */
[----:B------:R0:W-:Y:S04]  /*16b40*/  STL.64 [R1+0x580], R4 ;  /* 0x0005800401007387 */ /* 0x0001e80000100a00 */
[----:B------:R1:W-:Y:S04]  /*16b50*/  STL.64 [R1+0x590], R2 ;  /* 0x0005900201007387 */ /* 0x0003e80000100a00 */
[----:B------:R-:W-:Y:S01]  /*16b60*/  STL.64 [R1+0x5a0], R6 ;  /* 0x0005a00601007387 */ /* 0x000fe20000100a00 */
[----:B0-----:R-:W-:-:S03]  /*16b70*/  IMAD.WIDE R4, R12, 0x2, R14 ;  /* 0x000000020c047825 */ /* 0x001fc600078e020e */
[----:B------:R-:W3:Y:S01]  /*16b80*/  LDL R28, [R1+0x614] ;  /* 0x00061400011c7983 */ /* 0x000ee20000100800 */
[----:B-1----:R-:W-:-:S03]  /*16b90*/  IMAD.WIDE R2, R13, 0x2, R14 ;  /* 0x000000020d027825 */ /* 0x002fc600078e020e */
[----:B------:R-:W-:Y:S04]  /*16ba0*/  STL.64 [R1+0x5b0], R4 ;  /* 0x0005b00401007387 */ /* 0x000fe80000100a00 */
[----:B------:R-:W5:Y:S04]  /*16bb0*/  LDL R12, [R1+0x620] ;  /* 0x00062000010c7983 */ /* 0x000f680000100800 */
[----:B------:R-:W-:Y:S04]  /*16bc0*/  STL.64 [R1+0x5c0], R2 ;  /* 0x0005c00201007387 */ /* 0x000fe80000100a00 */
[----:B------:R-:W2:Y:S04]  /*16bd0*/  LDL R11, [R1+0x62c] ;  /* 0x00062c00010b7983 */ /* 0x000ea80000100800 */
[----:B------:R-:W4:Y:S04]  /*16be0*/  LDL R10, [R1+0x628] ;  /* 0x00062800010a7983 */ /* 0x000f280000100800 */
[----:B--2---:R0:W-:Y:S04]  /*16bf0*/  STL [R1+0x1bd4], R11 ;  /* 0x001bd40b01007387 */ /* 0x0041e80000100800 */
[----:B0-----:R-:W2:Y:S01]  /*16c00*/  LDL R11, [R1+0x624] ;  /* 0x00062400010b7983 */ /* 0x001ea20000100800 */
[----:B------:R-:W-:-:S03]  /*16c10*/  IMAD.WIDE R26, R16, 0x2, R14 ;  /* 0x00000002101a7825 */ /* 0x000fc600078e020e */
[----:B----4-:R-:W-:Y:S04]  /*16c20*/  STL [R1+0x1bd8], R10 ;  /* 0x001bd80a01007387 */ /* 0x010fe80000100800 */
[----:B--2---:R0:W-:Y:S04]  /*16c30*/  STL [R1+0x1bdc], R11 ;  /* 0x001bdc0b01007387 */ /* 0x0041e80000100800 */
[----:B------:R-:W2:Y:S04]  /*16c40*/  LDL R8, [R1+0x638] ;  /* 0x0006380001087983 */ /* 0x000ea80000100800 */
[----:B------:R-:W4:Y:S01]  /*16c50*/  LDL R9, [R1+0x648] ;  /* 0x0006480001097983 */ /* 0x000f220000100800 */
[----:B0-----:R-:W-:-:S03]  /*16c60*/  IMAD.WIDE R10, R17, 0x2, R14 ;  /* 0x00000002110a7825 */ /* 0x001fc600078e020e */
        /* <DEDUP_REMOVED lines=16> */
[----:B------:R-:W4:Y:S04]  /*16d70*/  LDL R19, [R1+0x70c] ;  /* 0x00070c0001137983 */ /* 0x000f280000100800 */
[----:B0-----:R-:W4:Y:S04]  /*16d80*/  LDL R26, [R1+0x728] ;  /* 0x00072800011a7983 */ /* 0x001f280000100800 */
[----:B------:R3:W-:Y:S04]  /*16d90*/  STL.64 [R1+0x5e0], R10 ;  /* 0x0005e00a01007387 */ /* 0x0007e80000100a00 */
[----:B------:R-:W4:Y:S04]  /*16da0*/  LDL R27, [R1+0x730] ;  /* 0x00073000011b7983 */ /* 0x000f280000100800 */
[----:B------:R-:W4:Y:S01]  /*16db0*/  LDL R16, [R1+0x740] ;  /* 0x0007400001107983 */ /* 0x000f220000100800 */
[----:B---3--:R-:W-:-:S03]  /*16dc0*/  IMAD.WIDE R10, R28, 0x2, R14 ;  /* 0x000000021c0a7825 */ /* 0x008fc600078e020e */
[----:B------:R-:W3:Y:S04]  /*16dd0*/  LDL R17, [R1+0x748] ;  /* 0x0007480001117983 */ /* 0x000ee80000100800 */
[----:B------:R5:W-:Y:S02]  /*16de0*/  STL.64 [R1+0x5f0], R10 ;  /* 0x0005f00a01007387 */ /* 0x000be40000100a00 */
[----:B-----5:R-:W-:-:S05]  /*16df0*/  IMAD.WIDE R10, R12, 0x2, R14 ;  /* 0x000000020c0a7825 */ /* 0x020fca00078e020e */
[----:B------:R0:W-:Y:S04]  /*16e00*/  STL.64 [R1+0x600], R10 ;  /* 0x0006000a01007387 */ /* 0x0001e80000100a00 */
[----:B0-----:R-:W5:Y:S04]  /*16e10*/  LDL.LU R11, [R1+0x1bdc] ;  /* 0x001bdc00010b7983 */ /* 0x001f680000300800 */
[----:B------:R-:W3:Y:S04]  /*16e20*/  LDL R28, [R1+0x758] ;  /* 0x00075800011c7983 */ /* 0x000ee80000100800 */
[----:B------:R-:W3:Y:S01]  /*16e30*/  LDL R12, [R1+0x760] ;  /* 0x00076000010c7983 */ /* 0x000ee20000100800 */
        /* <DEDUP_REMOVED lines=8> */
[----:B--2---:R-:W-:-:S05]  /*16ec0*/  IMAD.WIDE R10, R8, 0x2, R14 ;  /* 0x00000002080a7825 */ /* 0x004fca00078e020e */
[----:B------:R4:W-:Y:S02]  /*16ed0*/  STL.64 [R1+0x658], R10 ;  /* 0x0006580a01007387 */ /* 0x0009e40000100a00 */
[----:B----4-:R-:W-:-:S04]  /*16ee0*/  IMAD.WIDE R10, R9, 0x2, R14 ;  /* 0x00000002090a7825 */ /* 0x010fc800078e020e */
[--C-:B------:R-:W-:Y:S01]  /*16ef0*/  IMAD.WIDE R8, R24, 0x2, R14.reuse ;  /* 0x0000000218087825 */ /* 0x100fe200078e020e */
[----:B------:R0:W-:Y:S04]  /*16f00*/  STL.64 [R1+0x670], R10 ;  /* 0x0006700a01007387 */ /* 0x0001e80000100a00 */
[----:B------:R1:W-:Y:S01]  /*16f10*/  STL.64 [R1+0x688], R8 ;  /* 0x0006880801007387 */ /* 0x0003e20000100a00 */
[----:B0-----:R-:W-:-:S04]  /*16f20*/  IMAD.WIDE R10, R25, 0x2, R14 ;  /* 0x00000002190a7825 */ /* 0x001fc800078e020e */
[--C-:B------:R-:W-:Y:S01]  /*16f30*/  IMAD.WIDE R24, R6, 0x2, R14.reuse ;  /* 0x0000000206187825 */ /* 0x100fe200078e020e */
[----:B------:R0:W-:Y:S03]  /*16f40*/  STL.64 [R1+0x6a0], R10 ;  /* 0x0006a00a01007387 */ /* 0x0001e60000100a00 */
[--C-:B-1----:R-:W-:Y:S01]  /*16f50*/  IMAD.WIDE R8, R7, 0x2, R14.reuse ;  /* 0x0000000207087825 */ /* 0x102fe200078e020e */
[----:B------:R-:W-:Y:S03]  /*16f60*/  STL.64 [R1+0x6b8], R24 ;  /* 0x0006b81801007387 */ /* 0x000fe60000100a00 */
[--C-:B------:R-:W-:Y:S01]  /*16f70*/  IMAD.WIDE R6, R23, 0x2, R14.reuse ;  /* 0x0000000217067825 */ /* 0x100fe200078e020e */
[----:B------:R1:W-:Y:S03]  /*16f80*/  STL.64 [R1+0x6d0], R8 ;  /* 0x0006d00801007387 */ /* 0x0003e60000100a00 */
[----:B0-----:R-:W-:-:S05]  /*16f90*/  IMAD.WIDE R10, R22, 0x2, R14 ;  /* 0x00000002160a7825 */ /* 0x001fca00078e020e */
[----:B------:R-:W-:Y:S01]  /*16fa0*/  STL.64 [R1+0x6e8], R10 ;  /* 0x0006e80a01007387 */ /* 0x000fe20000100a00 */
[----:B-1----:R-:W-:-:S03]  /*16fb0*/  IMAD.WIDE R8, R4, 0x2, R14 ;  /* 0x0000000204087825 */ /* 0x002fc600078e020e */
[----:B------:R0:W-:Y:S01]  /*16fc0*/  STL.64 [R1+0x6f8], R6 ;  /* 0x0006f80601007387 */ /* 0x0001e20000100a00 */
[----:B------:R-:W-:-:S03]  /*16fd0*/  IMAD.WIDE R4, R5, 0x2, R14 ;  /* 0x0000000205047825 */ /* 0x000fc600078e020e */
[----:B------:R1:W-:Y:S04]  /*16fe0*/  STL.64 [R1+0x710], R8 ;  /* 0x0007100801007387 */ /* 0x0003e80000100a00 */
[----:B------:R2:W-:Y:S01]  /*16ff0*/  STL.64 [R1+0x720], R4 ;  /* 0x0007200401007387 */ /* 0x0005e20000100a00 */
[----:B0-----:R-:W-:-:S04]  /*17000*/  IMAD.WIDE R6, R20, 0x2, R14 ;  /* 0x0000000214067825 */ /* 0x001fc800078e020e */
[--C-:B-1----:R-:W-:Y:S01]  /*17010*/  IMAD.WIDE R8, R21, 0x2, R14.reuse ;  /* 0x0000000215087825 */ /* 0x102fe200078e020e */
[----:B------:R0:W-:Y:S03]  /*17020*/  STL.64 [R1+0x738], R6 ;  /* 0x0007380601007387 */ /* 0x0001e60000100a00 */
[--C-:B--2---:R-:W-:Y:S01]  /*17030*/  IMAD.WIDE R4, R2, 0x2, R14.reuse ;  /* 0x0000000202047825 */ /* 0x104fe200078e020e */
[----:B------:R-:W-:Y:S04]  /*17040*/  STL.64 [R1+0x750], R8 ;  /* 0x0007500801007387 */ /* 0x000fe80000100a00 */
[----:B------:R1:W-:Y:S01]  /*17050*/  STL.64 [R1+0x768], R4 ;  /* 0x0007680401007387 */ /* 0x0003e20000100a00 */
[----:B0-----:R-:W-:-:S04]  /*17060*/  IMAD.WIDE R6, R3, 0x2, R14 ;  /* 0x0000000203067825 */ /* 0x001fc800078e020e */
[--C-:B------:R-:W-:Y:S01]  /*17070*/  IMAD.WIDE R2, R18, 0x2, R14.reuse ;  /* 0x0000000212027825 */ /* 0x100fe200078e020e */
[----:B------:R0:W-:Y:S03]  /*17080*/  STL.64 [R1+0x780], R6 ;  /* 0x0007800601007387 */ /* 0x0001e60000100a00 */
[--C-:B-1----:R-:W-:Y:S02]  /*17090*/  IMAD.WIDE R4, R13, 0x2, R14.reuse ;  /* 0x000000020d047825 */ /* 0x102fe400078e020e */
[----:B------:R-:W2:Y:S04]  /*170a0*/  LDL R13, [R1+0x770] ;  /* 0x00077000010d7983 */ /* 0x000ea80000100800 */
[----:B------:R1:W-:Y:S04]  /*170b0*/  STL.64 [R1+0xd68], R2 ;  /* 0x000d680201007387 */ /* 0x0003e80000100a00 */
[----:B------:R4:W-:Y:S01]  /*170c0*/  STL.64 [R1+0xd78], R4 ;  /* 0x000d780401007387 */ /* 0x0009e20000100a00 */
[----:B0-----:R-:W-:-:S04]  /*170d0*/  IMAD.WIDE R6, R27, 0x2, R14 ;  /* 0x000000021b067825 */ /* 0x001fc800078e020e */
[--C-:B-1----:R-:W-:Y:S02]  /*170e0*/  IMAD.WIDE R2, R29, 0x2, R14.reuse ;  /* 0x000000021d027825 */ /* 0x102fe400078e020e */
[----:B------:R-:W5:Y:S02]  /*170f0*/  LDL R29, [R1+0x778] ;  /* 0x00077800011d7983 */ /* 0x000f640000100800 */
[--C-:B----4-:R-:W-:Y:S02]  /*17100*/  IMAD.WIDE R4, R19, 0x2, R14.reuse ;  /* 0x0000000213047825 */ /* 0x110fe400078e020e */
[----:B------:R0:W-:Y:S04]  /*17110*/  STL.64 [R1+0xd88], R2 ;  /* 0x000d880201007387 */ /* 0x0001e80000100a00 */
[----:B------:R1:W-:Y:S01]  /*17120*/  STL.64 [R1+0xd98], R4 ;  /* 0x000d980401007387 */ /* 0x0003e20000100a00 */
[----:B0-----:R-:W-:-:S04]  /*17130*/  IMAD.WIDE R2, R26, 0x2, R14 ;  /* 0x000000021a027825 */ /* 0x001fc800078e020e */
[--C-:B-1----:R-:W-:Y:S01]  /*17140*/  IMAD.WIDE R4, R16, 0x2, R14.reuse ;  /* 0x0000000210047825 */ /* 0x102fe200078e020e */
[----:B------:R3:W-:Y:S04]  /*17150*/  STL.64 [R1+0xda8], R2 ;  /* 0x000da80201007387 */ /* 0x0007e80000100a00 */
[----:B------:R-:W-:Y:S04]  /*17160*/  STL.64 [R1+0xdb8], R6 ;  /* 0x000db80601007387 */ /* 0x000fe80000100a00 */
[----:B------:R-:W4:Y:S01]  /*17170*/  LDL R16, [R1+0x788] ;  /* 0x0007880001107983 */ /* 0x000f220000100800 */
[----:B---3--:R-:W-:-:S03]  /*17180*/  IMAD.WIDE R2, R17, 0x2, R14 ;  /* 0x0000000211027825 */ /* 0x008fc600078e020e */
[----:B------:R0:W-:Y:S04]  /*17190*/  STL.64 [R1+0xdc8], R4 ;  /* 0x000dc80401007387 */ /* 0x0001e80000100a00 */
[----:B------:R-:W3:Y:S04]  /*171a0*/  LDL R17, [R1+0x790] ;  /* 0x0007900001117983 */ /* 0x000ee80000100800 */
[----:B------:R1:W-:Y:S01]  /*171b0*/  STL.64 [R1+0xdd8], R2 ;  /* 0x000dd80201007387 */ /* 0x0003e20000100a00 */
[----:B0-----:R-:W-:-:S03]  /*171c0*/  IMAD.WIDE R4, R28, 0x2, R14 ;  /* 0x000000021c047825 */ /* 0x001fc600078e020e */
[----:B------:R-:W5:Y:S04]  /*171d0*/  LDL R10, [R1+0x798] ;  /* 0x00079800010a7983 */ /* 0x000f680000100800 */
[----:B------:R-:W-:Y:S04]  /*171e0*/  STL.64 [R1+0xde8], R4 ;  /* 0x000de80401007387 */ /* 0x000fe80000100a00 */
[----:B------:R-:W2:Y:S01]  /*171f0*/  LDL R11, [R1+0x79c] ;  /* 0x00079c00010b7983 */ /* 0x000ea20000100800 */
[----:B-1----:R-:W-:-:S05]  /*17200*/  IMAD.WIDE R2, R12, 0x2, R14 ;  /* 0x000000020c027825 */ /* 0x002fca00078e020e */
[----:B------:R-:W-:Y:S04]  /*17210*/  STL.64 [R1+0xdf8], R2 ;  /* 0x000df80201007387 */ /* 0x000fe80000100a00 */
[----:B--2---:R0:W-:Y:S04]  /*17220*/  STL [R1+0x1bcc], R11 ;  /* 0x001bcc0b01007387 */ /* 0x0041e80000100800 */
[----:B0-----:R-:W2:Y:S01]  /*17230*/  LDL R11, [R1+0x794] ;  /* 0x00079400010b7983 */ /* 0x001ea20000100800 */
[----:B------:R-:W-:-:S03]  /*17240*/  IMAD.WIDE R18, R13, 0x2, R14 ;  /* 0x000000020d127825 */ /* 0x000fc600078e020e */
[----:B-----5:R-:W-:Y:S01]  /*17250*/  STL [R1+0x1bd0], R10 ;  /* 0x001bd00a01007387 */ /* 0x020fe20000100800 */
[----:B------:R-:W-:-:S03]  /*17260*/  IMAD.WIDE R26, R29, 0x2, R14 ;  /* 0x000000021d1a7825 */ /* 0x000fc600078e020e */
        /* <DEDUP_REMOVED lines=16> */
[----:B------:R-:W5:Y:S04]  /*17370*/  LDL R3, [R1+0x7dc] ;  /* 0x0007dc0001037983 */ /* 0x000f680000100800 */
[----:B0-----:R-:W5:Y:S04]  /*17380*/  LDL R18, [R1+0x7e0] ;  /* 0x0007e00001127983 */ /* 0x001f680000100800 */
[----:B------:R4:W-:Y:S04]  /*17390*/  STL.64 [R1+0xe18], R26 ;  /* 0x000e181a01007387 */ /* 0x0009e80000100a00 */
[----:B------:R-:W5:Y:S04]  /*173a0*/  LDL R19, [R1+0x7e4] ;  /* 0x0007e40001137983 */ /* 0x000f680000100800 */
[----:B------:R-:W5:Y:S01]  /*173b0*/  LDL R28, [R1+0x7e8] ;  /* 0x0007e800011c7983 */ /* 0x000f620000100800 */
[----:B----4-:R-:W-:-:S03]  /*173c0*/  IMAD.WIDE R26, R16, 0x2, R14 ;  /* 0x00000002101a7825 */ /* 0x010fc600078e020e */
[----:B------:R-:W4:Y:S01]  /*173d0*/  LDL R29, [R1+0x7ec] ;  /* 0x0007ec00011d7983 */ /* 0x000f220000100800 */
[----:B---3--:R-:W-:-:S03]  /*173e0*/  IMAD.WIDE R16, R17, 0x2, R14 ;  /* 0x0000000211107825 */ /* 0x008fc600078e020e */
[----:B------:R0:W-:Y:S04]  /*173f0*/  STL.64 [R1+0xe28], R26 ;  /* 0x000e281a01007387 */ /* 0x0001e80000100a00 */
[----:B0-----:R-:W3:Y:S04]  /*17400*/  LDL R26, [R1+0x7f0] ;  /* 0x0007f000011a7983 */ /* 0x001ee80000100800 */
[----:B------:R-:W3:Y:S04]  /*17410*/  LDL R27, [R1+0x7f4] ;  /* 0x0007f400011b7983 */ /* 0x000ee80000100800 */
[----:B------:R0:W-:Y:S04]  /*17420*/  STL.64 [R1+0xe38], R16 ;  /* 0x000e381001007387 */ /* 0x0001e80000100a00 */
[----:B0-----:R-:W3:Y:S04]  /*17430*/  LDL R16, [R1+0x7f8] ;  /* 0x0007f80001107983 */ /* 0x001ee80000100800 */
[----:B------:R-:W3:Y:S01]  /*17440*/  LDL R17, [R1+0x7fc] ;  /* 0x0007fc0001117983 */ /* 0x000ee20000100800 */
[----:B--2---:R-:W-:-:S05]  /*17450*/  IMAD.WIDE R10, R11, 0x2, R14 ;  /* 0x000000020b0a7825 */ /* 0x004fca00078e020e */
[----:B------:R0:W-:Y:S04]  /*17460*/  STL.64 [R1+0xe48], R10 ;  /* 0x000e480a01007387 */ /* 0x0001e80000100a00 */
[----:B0-----:R-:W2:Y:S02]  /*17470*/  LDL.LU R10, [R1+0x1bd0] ;  /* 0x001bd000010a7983 */ /* 0x001ea40000300800 */
[----:B--2---:R-:W-:-:S05]  /*17480*/  IMAD.WIDE R10, R10, 0x2, R14 ;  /* 0x000000020a0a7825 */ /* 0x004fca00078e020e */
[----:B------:R0:W-:Y:S04]  /*17490*/  STL.64 [R1+0xe58], R10 ;  /* 0x000e580a01007387 */ /* 0x0001e80000100a00 */
[----:B0-----:R-:W2:Y:S02]  /*174a0*/  LDL.LU R11, [R1+0x1bcc] ;  /* 0x001bcc00010b7983 */ /* 0x001ea40000300800 */
[----:B--2---:R-:W-:-:S05]  /*174b0*/  IMAD.WIDE R10, R11, 0x2, R14 ;  /* 0x000000020b0a7825 */ /* 0x004fca00078e020e */
[----:B------:R5:W-:Y:S02]  /*174c0*/  STL.64 [R1+0xe68], R10 ;  /* 0x000e680a01007387 */ /* 0x000be40000100a00 */
[----:B-----5:R-:W-:-:S05]  /*174d0*/  IMAD.WIDE R10, R8, 0x2, R14 ;  /* 0x00000002080a7825 */ /* 0x020fca00078e020e */
[----:B------:R0:W-:Y:S02]  /*174e0*/  STL.64 [R1+0xe78], R10 ;  /* 0x000e780a01007387 */ /* 0x0001e40000100a00 */
[----:B0-----:R-:W-:-:S04]  /*174f0*/  IMAD.WIDE R10, R9, 0x2, R14 ;  /* 0x00000002090a7825 */ /* 0x001fc800078e020e */
[--C-:B------:R-:W-:Y:S01]  /*17500*/  IMAD.WIDE R8, R24, 0x2, R14.reuse ;  /* 0x0000000218087825 */ /* 0x100fe200078e020e */
        /* <DEDUP_REMOVED lines=24> */
[----:B------:R1:W-:Y:S01]  /*17690*/  STL.64 [R1+0xf48], R4 ;  /* 0x000f480401007387 */ /* 0x0003e20000100a00 */
[----:B0-----:R-:W-:-:S03]  /*176a0*/  IMAD.WIDE R6, R13, 0x2, R14 ;  /* 0x000000020d067825 */ /* 0x001fc600078e020e */
[----:B------:R-:W5:Y:S01]  /*176b0*/  LDL R13, [R1+0x804] ;  /* 0x00080400010d7983 */ /* 0x000f620000100800 */
        /* <DEDUP_REMOVED lines=8> */
[--C-:B----4-:R-:W-:Y:S01]  /*17740*/  IMAD.WIDE R2, R29, 0x2, R14.reuse ;  /* 0x000000021d027825 */ /* 0x110fe200078e020e */
[----:B------:R-:W4:Y:S04]  /*17750*/  LDL R28, [R1+0x808] ;  /* 0x00080800011c7983 */ /* 0x000f280000100800 */
[----:B------:R0:W-:Y:S04]  /*17760*/  STL.64 [R1+0xf98], R4 ;  /* 0x000f980401007387 */ /* 0x0001e80000100a00 */
[----:B------:R-:W4:Y:S01]  /*17770*/  LDL R29, [R1+0x80c] ;  /* 0x00080c00011d7983 */ /* 0x000f220000100800 */
[----:B---3--:R-:W-:-:S03]  /*17780*/  IMAD.WIDE R6, R27, 0x2, R14 ;  /* 0x000000021b067825 */ /* 0x008fc600078e020e */
[----:B------:R1:W-:Y:S01]  /*17790*/  STL.64 [R1+0xfa8], R2 ;  /* 0x000fa80201007387 */ /* 0x0003e20000100a00 */
[----:B0-----:R-:W-:-:S04]  /*177a0*/  IMAD.WIDE R4, R16, 0x2, R14 ;  /* 0x0000000210047825 */ /* 0x001fc800078e020e */
[----:B-1----:R-:W-:-:S05]  /*177b0*/  IMAD.WIDE R2, R26, 0x2, R14 ;  /* 0x000000021a027825 */ /* 0x002fca00078e020e */
[----:B------:R0:W-:Y:S04]  /*177c0*/  STL.64 [R1+0xfb8], R2 ;  /* 0x000fb80201007387 */ /* 0x0001e80000100a00 */
[----:B------:R-:W-:Y:S04]  /*177d0*/  STL.64 [R1+0xfc8], R6 ;  /* 0x000fc80601007387 */ /* 0x000fe80000100a00 */
[----:B------:R-:W3:Y:S04]  /*177e0*/  LDL R10, [R1+0x814] ;  /* 0x00081400010a7983 */ /* 0x000ee80000100800 */
[----:B------:R-:W-:Y:S04]  /*177f0*/  STL.64 [R1+0xfd8], R4 ;  /* 0x000fd80401007387 */ /* 0x000fe80000100a00 */
[----:B------:R-:W2:Y:S01]  /*17800*/  LDL R11, [R1+0x818] ;  /* 0x00081800010b7983 */ /* 0x000ea20000100800 */
[----:B0-----:R-:W-:-:S05]  /*17810*/  IMAD.WIDE R2, R17, 0x2, R14 ;  /* 0x0000000211027825 */ /* 0x001fca00078e020e */
[----:B------:R-:W-:Y:S04]  /*17820*/  STL.64 [R1+0xfe8], R2 ;  /* 0x000fe80201007387 */ /* 0x000fe80000100a00 */
[----:B--2---:R0:W-:Y:S04]  /*17830*/  STL [R1+0x1bc4], R11 ;  /* 0x001bc40b01007387 */ /* 0x0041e80000100800 */
[----:B0-----:R-:W2:Y:S01]  /*17840*/  LDL R11, [R1+0x810] ;  /* 0x00081000010b7983 */ /* 0x001ea20000100800 */
[----:B------:R-:W-:-:S03]  /*17850*/  IMAD.WIDE R2, R12, 0x2, R14 ;  /* 0x000000020c027825 */ /* 0x000fc600078e020e */
[----:B---3--:R-:W-:Y:S01]  /*17860*/  STL [R1+0x1bc8], R10 ;  /* 0x001bc80a01007387 */ /* 0x008fe20000100800 */
[----:B-----5:R-:W-:-:S03]  /*17870*/  IMAD.WIDE R12, R13, 0x2, R14 ;  /* 0x000000020d0c7825 */ /* 0x020fc600078e020e */
[----:B------:R-:W3:Y:S01]  /*17880*/  LDL R8, [R1+0x81c] ;  /* 0x00081c0001087983 */ /* 0x000ee20000100800 */
[----:B----4-:R-:W-:-:S03]  /*17890*/  IMAD.WIDE R18, R28, 0x2, R14 ;  /* 0x000000021c127825 */ /* 0x010fc600078e020e */
[----:B------:R-:W4:Y:S01]  /*178a0*/  LDL R9, [R1+0x820] ;  /* 0x0008200001097983 */ /* 0x000f220000100800 */
        /* <DEDUP_REMOVED lines=17> */
[----:B0-----:R-:W5:Y:S04]  /*179c0*/  LDL R12, [R1+0x85c] ;  /* 0x00085c00010c7983 */ /* 0x001f680000100800 */
[----:B------:R-:W5:Y:S04]  /*179d0*/  LDL R13, [R1+0x860] ;  /* 0x00086000010d7983 */ /* 0x000f680000100800 */
[----:B------:R0:W-:Y:S04]  /*179e0*/  STL.64 [R1+0x1018], R18 ;  /* 0x0010181201007387 */ /* 0x0001e80000100a00 */
[----:B0-----:R-:W5:Y:S04]  /*179f0*/  LDL R18, [R1+0x864] ;  /* 0x0008640001127983 */ /* 0x001f680000100800 */
[----:B------:R-:W5:Y:S04]  /*17a00*/  LDL R19, [R1+0x868] ;  /* 0x0008680001137983 */ /* 0x000f680000100800 */
[----:B------:R0:W-:Y:S04]  /*17a10*/  STL.64 [R1+0x1028], R26 ;  /* 0x0010281a01007387 */ /* 0x0001e80000100a00 */
[----:B------:R-:W5:Y:S04]  /*17a20*/  LDL R28, [R1+0x874] ;  /* 0x00087400011c7983 */ /* 0x000f680000100800 */
[----:B------:R-:W5:Y:S04]  /*17a30*/  LDL R29, [R1+0x878] ;  /* 0x00087800011d7983 */ /* 0x000f680000100800 */
[----:B0-----:R-:W5:Y:S04]  /*17a40*/  LDL R26, [R1+0x86c] ;  /* 0x00086c00011a7983 */ /* 0x001f680000100800 */
[----:B------:R-:W5:Y:S01]  /*17a50*/  LDL R27, [R1+0x870] ;  /* 0x00087000011b7983 */ /* 0x000f620000100800 */
        /* <DEDUP_REMOVED lines=8> */
[----:B---3--:R-:W-:-:S04]  /*17ae0*/  IMAD.WIDE R10, R8, 0x2, R14 ;  /* 0x00000002080a7825 */ /* 0x008fc800078e020e */
[--C-:B----4-:R-:W-:Y:S01]  /*17af0*/  IMAD.WIDE R8, R9, 0x2, R14.reuse ;  /* 0x0000000209087825 */ /* 0x110fe200078e020e */
[----:B------:R5:W-:Y:S04]  /*17b00*/  STL.64 [R1+0x1068], R10 ;  /* 0x0010680a01007387 */ /* 0x000be80000100a00 */
[----:B------:R0:W-:Y:S01]  /*17b10*/  STL.64 [R1+0x1078], R8 ;  /* 0x0010780801007387 */ /* 0x0001e20000100a00 */
[----:B-----5:R-:W-:-:S04]  /*17b20*/  IMAD.WIDE R10, R24, 0x2, R14 ;  /* 0x00000002180a7825 */ /* 0x020fc800078e020e */
        /* <DEDUP_REMOVED lines=16> */
[--C-:B------:R-:W-:Y:S02]  /*17c30*/  IMAD.WIDE R4, R16, 0x2, R14.reuse ;  /* 0x0000000210047825 */ /* 0x100fe400078e020e */
        /* <DEDUP_REMOVED lines=10> */
[----:B0-----:R-:W-:-:S04]  /*17ce0*/  IMAD.WIDE R6, R3, 0x2, R14 ;  /* 0x0000000203067825 */ /* 0x001fc800078e020e */
[--C-:B-1----:R-:W-:Y:S01]  /*17cf0*/  IMAD.WIDE R4, R12, 0x2, R14.reuse ;  /* 0x000000020c047825 */ /* 0x102fe200078e020e */
[----:B------:R0:W-:Y:S03]  /*17d00*/  STL.64 [R1+0x1158], R6 ;  /* 0x0011580601007387 */ /* 0x0001e60000100a00 */
[--C-:B------:R-:W-:Y:S01]  /*17d10*/  IMAD.WIDE R2, R13, 0x2, R14.reuse ;  /* 0x000000020d027825 */ /* 0x100fe200078e020e */
[----:B------:R-:W3:Y:S04]  /*17d20*/  LDL R12, [R1+0x884] ;  /* 0x00088400010c7983 */ /* 0x000ee80000100800 */
[----:B------:R1:W-:Y:S01]  /*17d30*/  STL.64 [R1+0x1168], R4 ;  /* 0x0011680401007387 */ /* 0x0003e20000100a00 */
[----:B0-----:R-:W-:-:S03]  /*17d40*/  IMAD.WIDE R6, R18, 0x2, R14 ;  /* 0x0000000212067825 */ /* 0x001fc600078e020e */
[----:B------:R-:W5:Y:S04]  /*17d50*/  LDL R13, [R1+0x888] ;  /* 0x00088800010d7983 */ /* 0x000f680000100800 */
[----:B------:R0:W-:Y:S01]  /*17d60*/  STL.64 [R1+0x1178], R2 ;  /* 0x0011780201007387 */ /* 0x0001e20000100a00 */
[----:B-1----:R-:W-:-:S03]  /*17d70*/  IMAD.WIDE R4, R19, 0x2, R14 ;  /* 0x0000000213047825 */ /* 0x002fc600078e020e */
[----:B------:R1:W-:Y:S04]  /*17d80*/  STL.64 [R1+0x1188], R6 ;  /* 0x0011880601007387 */ /* 0x0003e80000100a00 */
[----:B------:R1:W-:Y:S01]  /*17d90*/  STL.64 [R1+0x1198], R4 ;  /* 0x0011980401007387 */ /* 0x0003e20000100a00 */
[----:B0-----:R-:W-:-:S04]  /*17da0*/  IMAD.WIDE R2, R26, 0x2, R14 ;  /* 0x000000021a027825 */ /* 0x001fc800078e020e */
[--C-:B-1----:R-:W-:Y:S01]  /*17db0*/  IMAD.WIDE R6, R27, 0x2, R14.reuse ;  /* 0x000000021b067825 */ /* 0x102fe200078e020e */
[----:B------:R0:W-:Y:S03]  /*17dc0*/  STL.64 [R1+0x11a8], R2 ;  /* 0x0011a80201007387 */ /* 0x0001e60000100a00 */
[--C-:B------:R-:W-:Y:S01]  /*17dd0*/  IMAD.WIDE R4, R28, 0x2, R14.reuse ;  /* 0x000000021c047825 */ /* 0x100fe200078e020e */
[----:B------:R-:W-:Y:S04]  /*17de0*/  STL.64 [R1+0x11b8], R6 ;  /* 0x0011b80601007387 */ /* 0x000fe80000100a00 */
[----:B------:R-:W4:Y:S04]  /*17df0*/  LDL R10, [R1+0x890] ;  /* 0x00089000010a7983 */ /* 0x000f280000100800 */
[----:B------:R-:W-:Y:S04]  /*17e00*/  STL.64 [R1+0x11c8], R4 ;  /* 0x0011c80401007387 */ /* 0x000fe80000100a00 */
[----:B------:R-:W2:Y:S01]  /*17e10*/  LDL R11, [R1+0x894] ;  /* 0x00089400010b7983 */ /* 0x000ea20000100800 */
[----:B0-----:R-:W-:-:S05]  /*17e20*/  IMAD.WIDE R2, R29, 0x2, R14 ;  /* 0x000000021d027825 */ /* 0x001fca00078e020e */
[----:B------:R-:W-:Y:S04]  /*17e30*/  STL.64 [R1+0x11d8], R2 ;  /* 0x0011d80201007387 */ /* 0x000fe80000100a00 */
[----:B--2---:R0:W-:Y:S04]  /*17e40*/  STL [R1+0x1bbc], R11 ;  /* 0x001bbc0b01007387 */ /* 0x0041e80000100800 */
[----:B0-----:R-:W2:Y:S01]  /*17e50*/  LDL R11, [R1+0x88c] ;  /* 0x00088c00010b7983 */ /* 0x001ea20000100800 */
[----:B------:R-:W-:-:S03]  /*17e60*/  IMAD.WIDE R18, R16, 0x2, R14 ;  /* 0x0000000210127825 */ /* 0x000fc600078e020e */
[----:B----4-:R-:W-:Y:S01]  /*17e70*/  STL [R1+0x1bc0], R10 ;  /* 0x001bc00a01007387 */ /* 0x010fe20000100800 */
[----:B------:R-:W-:-:S03]  /*17e80*/  IMAD.WIDE R2, R17, 0x2, R14 ;  /* 0x0000000211027825 */ /* 0x000fc600078e020e */
        /* <DEDUP_REMOVED lines=13> */
[----:B------:R-:W4:Y:S01]  /*17f60*/  LDL R21, [R1+0x4bc] ;  /* 0x0004bc0001157983 */ /* 0x000f220000100800 */
[----:B---3--:R-:W-:-:S03]  /*17f70*/  IMAD.WIDE R18, R12, 0x2, R14 ;  /* 0x000000020c127825 */ /* 0x008fc600078e020e */
[----:B------:R0:W-:Y:S01]  /*17f80*/  STL.64 [R1+0x11f8], R2 ;  /* 0x0011f80201007387 */ /* 0x0001e20000100a00 */
[----:B-----5:R-:W-:-:S03]  /*17f90*/  IMAD.WIDE R12, R13, 0x2, R14 ;  /* 0x000000020d0c7825 */ /* 0x020fc600078e020e */
[----:B------:R-:W3:Y:S04]  /*17fa0*/  LDL R29, [R1+0x48c] ;  /* 0x00048c00011d7983 */ /* 0x000ee80000100800 */
[----:B------:R-:W5:Y:S04]  /*17fb0*/  LDL R16, [R1+0x480] ;  /* 0x0004800001107983 */ /* 0x000f680000100800 */
[----:B0-----:R-:W3:Y:S04]  /*17fc0*/  LDL R2, [R1+0x4b8] ;  /* 0x0004b80001027983 */ /* 0x001ee80000100800 */
[----:B------:R-:W5:Y:S04]  /*17fd0*/  LDL R3, [R1+0x474] ;  /* 0x0004740001037983 */ /* 0x000f680000100800 */
[----:B------:R0:W-:Y:S04]  /*17fe0*/  STL.64 [R1+0x1208], R18 ;  /* 0x0012081201007387 */ /* 0x0001e80000100a00 */
[----:B0-----:R-:W5:Y:S04]  /*17ff0*/  LDL R18, [R1+0x470] ;  /* 0x0004700001127983 */ /* 0x001f680000100800 */
[----:B------:R0:W-:Y:S04]  /*18000*/  STL.64 [R1+0x1218], R12 ;  /* 0x0012180c01007387 */ /* 0x0001e80000100a00 */
[----:B------:R-:W5:Y:S04]  /*18010*/  LDL R19, [R1+0x44c] ;  /* 0x00044c0001137983 */ /* 0x000f680000100800 */
[----:B------:R-:W5:Y:S04]  /*18020*/  LDL R26, [R1+0x448] ;  /* 0x00044800011a7983 */ /* 0x000f680000100800 */
        /* <DEDUP_REMOVED lines=12> */
[----:B----4-:R-:W-:-:S04]  /*180f0*/  IMAD.WIDE R10, R8, 0x2, R14 ;  /* 0x00000002080a7825 */ /* 0x010fc800078e020e */
[--C-:B------:R-:W-:Y:S01]  /*18100*/  IMAD.WIDE R8, R9, 0x2, R14.reuse ;  /* 0x0000000209087825 */ /* 0x100fe200078e020e */
[----:B------:R0:W-:Y:S04]  /*18110*/  STL.64 [R1+0x1258], R10 ;  /* 0x0012580a01007387 */ /* 0x0001e80000100a00 */
[----:B------:R1:W-:Y:S01]  /*18120*/  STL.64 [R1+0x1268], R8 ;  /* 0x0012680801007387 */ /* 0x0003e20000100a00 */
[----:B0-----:R-:W-:-:S04]  /*18130*/  IMAD.WIDE R10, R24, 0x2, R14 ;  /* 0x00000002180a7825 */ /* 0x001fc800078e020e */
[--C-:B-1----:R-:W-:Y:S01]  /*18140*/  IMAD.WIDE R8, R25, 0x2, R14.reuse ;  /* 0x0000000219087825 */ /* 0x102fe200078e020e */
        /* <DEDUP_REMOVED lines=19> */
[----:B---3--:R-:W-:-:S04]  /*18280*/  IMAD.WIDE R8, R2, 0x2, R14 ;  /* 0x0000000202087825 */ /* 0x008fc800078e020e */
[----:B0-----:R-:W-:-:S04]  /*18290*/  IMAD.WIDE R6, R20, 0x2, R14 ;  /* 0x0000000214067825 */ /* 0x001fc800078e020e */
[--C-:B-1----:R-:W-:Y:S01]  /*182a0*/  IMAD.WIDE R4, R21, 0x2, R14.reuse ;  /* 0x0000000215047825 */ /* 0x102fe200078e020e */
[----:B------:R0:W-:Y:S04]  /*182b0*/  STL.64 [R1+0x1318], R6 ;  /* 0x0013180601007387 */ /* 0x0001e80000100a00 */
[----:B------:R5:W-:Y:S04]  /*182c0*/  STL.64 [R1+0x1328], R4 ;  /* 0x0013280401007387 */ /* 0x000be80000100a00 */
[----:B------:R-:W-:Y:S01]  /*182d0*/  STL.64 [R1+0x1338], R8 ;  /* 0x0013380801007387 */ /* 0x000fe20000100a00 */
[----:B0-----:R-:W-:-:S03]  /*182e0*/  IMAD.WIDE R6, R29, 0x2, R14 ;  /* 0x000000021d067825 */ /* 0x001fc600078e020e */
[----:B------:R-:W3:Y:S01]  /*182f0*/  LDL R29, [R1+0x3e0] ;  /* 0x0003e000011d7983 */ /* 0x000ee20000100800 */
[----:B-----5:R-:W-:-:S03]  /*18300*/  IMAD.WIDE R4, R16, 0x2, R14 ;  /* 0x0000000210047825 */ /* 0x020fc600078e020e */
[----:B------:R0:W-:Y:S04]  /*18310*/  STL.64 [R1+0x1348], R6 ;  /* 0x0013480601007387 */ /* 0x0001e80000100a00 */
[----:B------:R-:W4:Y:S04]  /*18320*/  LDL R16, [R1+0x3bc] ;  /* 0x0003bc0001107983 */ /* 0x000f280000100800 */
[----:B------:R1:W-:Y:S01]  /*18330*/  STL.64 [R1+0x1358], R4 ;  /* 0x0013580401007387 */ /* 0x0003e20000100a00 */
[----:B0-----:R-:W-:-:S04]  /*18340*/  IMAD.WIDE R6, R19, 0x2, R14 ;  /* 0x0000000213067825 */ /* 0x001fc800078e020e */
[----:B-1----:R-:W-:-:S04]  /*18350*/  IMAD.WIDE R4, R3, 0x2, R14 ;  /* 0x0000000203047825 */ /* 0x002fc800078e020e */
[--C-:B------:R-:W-:Y:S01]  /*18360*/  IMAD.WIDE R2, R18, 0x2, R14.reuse ;  /* 0x0000000212027825 */ /* 0x100fe200078e020e */
[----:B------:R0:W-:Y:S04]  /*18370*/  STL.64 [R1+0x1368], R4 ;  /* 0x0013680401007387 */ /* 0x0001e80000100a00 */
[----:B------:R1:W-:Y:S04]  /*18380*/  STL.64 [R1+0x1378], R2 ;  /* 0x0013780201007387 */ /* 0x0003e80000100a00 */
[----:B------:R5:W-:Y:S01]  /*18390*/  STL.64 [R1+0x1388], R6 ;  /* 0x0013880601007387 */ /* 0x000be20000100a00 */
[----:B0-----:R-:W-:-:S04]  /*183a0*/  IMAD.WIDE R4, R26, 0x2, R14 ;  /* 0x000000021a047825 */ /* 0x001fc800078e020e */
[--C-:B-1----:R-:W-:Y:S01]  /*183b0*/  IMAD.WIDE R2, R27, 0x2, R14.reuse ;  /* 0x000000021b027825 */ /* 0x102fe200078e020e */
[----:B------:R0:W-:Y:S03]  /*183c0*/  STL.64 [R1+0x1398], R4 ;  /* 0x0013980401007387 */ /* 0x0001e60000100a00 */
[--C-:B-----5:R-:W-:Y:S01]  /*183d0*/  IMAD.WIDE R6, R17, 0x2, R14.reuse ;  /* 0x0000000211067825 */ /* 0x120fe200078e020e */
[----:B------:R1:W-:Y:S04]  /*183e0*/  STL.64 [R1+0x13a8], R2 ;  /* 0x0013a80201007387 */ /* 0x0003e80000100a00 */
[----:B------:R-:W-:Y:S01]  /*183f0*/  STL.64 [R1+0x13b8], R6 ;  /* 0x0013b80601007387 */ /* 0x000fe20000100a00 */
[----:B0-----:R-:W-:-:S03]  /*18400*/  IMAD.WIDE R4, R12, 0x2, R14 ;  /* 0x000000020c047825 */ /* 0x001fc600078e020e */
[----:B------:R-:W5:Y:S01]  /*18410*/  LDL R10, [R1+0x390] ;  /* 0x00039000010a7983 */ /* 0x000f620000100800 */
[----:B-1----:R-:W-:-:S03]  /*18420*/  IMAD.WIDE R2, R13, 0x2, R14 ;  /* 0x000000020d027825 */ /* 0x002fc600078e020e */
[----:B------:R-:W-:Y:S04]  /*18430*/  STL.64 [R1+0x13c8], R4 ;  /* 0x0013c80401007387 */ /* 0x000fe80000100a00 */
[----:B------:R-:W5:Y:S04]  /*18440*/  LDL R17, [R1+0x37c] ;  /* 0x00037c0001117983 */ /* 0x000f680000100800 */
[----:B------:R-:W-:Y:S04]  /*18450*/  STL.64 [R1+0x13d8], R2 ;  /* 0x0013d80201007387 */ /* 0x000fe80000100a00 */
[----:B------:R-:W2:Y:S04]  /*18460*/  LDL R25, [R1+0x354] ;  /* 0x0003540001197983 */ /* 0x000ea80000100800 */
[----:B------:R-:W3:Y:S04]  /*18470*/  LDL R24, [R1+0x378] ;  /* 0x0003780001187983 */ /* 0x000ee80000100800 */
[----:B--2---:R0:W-:Y:S04]  /*18480*/  STL [R1+0x1bb0], R25 ;  /* 0x001bb01901007387 */ /* 0x0041e80000100800 */
[----:B0-----:R-:W2:Y:S04]  /*18490*/  LDL R25, [R1+0x394] ;  /* 0x0003940001197983 */ /* 0x001ea80000100800 */
[----:B---3--:R0:W-:Y:S04]  /*184a0*/  STL [R1+0x1bb4], R24 ;  /* 0x001bb41801007387 */ /* 0x0081e80000100800 */
[----:B0-----:R-:W3:Y:S01]  /*184b0*/  LDL R24, [R1+0x3b8] ;  /* 0x0003b80001187983 */ /* 0x001ee20000100800 */
[----:B------:R-:W-:-:S04]  /*184c0*/  IMAD.WIDE R2, R28, 0x2, R14 ;  /* 0x000000021c027825 */ /* 0x000fc800078e020e */
[--C-:B------:R-:W-:Y:S01]  /*184d0*/  IMAD.WIDE R18, R29, 0x2, R14.reuse ;  /* 0x000000021d127825 */ /* 0x100fe200078e020e */
[----:B--2---:R-:W-:Y:S04]  /*184e0*/  STL [R1+0x1bb8], R25 ;  /* 0x001bb81901007387 */ /* 0x004fe80000100800 */
[----:B------:R-:W2:Y:S04]  /*184f0*/  LDL R11, [R1+0x350] ;  /* 0x00035000010b7983 */ /* 0x000ea80000100800 */
[----:B------:R-:W2:Y:S04]  /*18500*/  LDL R6, [R1+0x32c] ;  /* 0x00032c0001067983 */ /* 0x000ea80000100800 */
[----:B------:R-:W2:Y:S04]  /*18510*/  LDL R12, [R1+0x328] ;  /* 0x00032800010c7983 */ /* 0x000ea80000100800 */
[----:B------:R-:W2:Y:S04]  /*18520*/  LDL R13, [R1+0x304] ;  /* 0x00030400010d7983 */ /* 0x000ea80000100800 */
[----:B------:R-:W2:Y:S04]  /*18530*/  LDL.LU R8, [R1+0x230] ;  /* 0x0002300001087983 */ /* 0x000ea80000300800 */
[----:B------:R-:W2:Y:S04]  /*18540*/  LDL.LU R9, [R1+0x20c] ;  /* 0x00020c0001097983 */ /* 0x000ea80000300800 */
[----:B------:R-:W2:Y:S04]  /*18550*/  LDL R7, [R1+0x300] ;  /* 0x0003000001077983 */ /* 0x000ea80000100800 */
[----:B------:R-:W2:Y:S04]  /*18560*/  LDL R22, [R1+0x2ec] ;  /* 0x0002ec0001167983 */ /* 0x000ea80000100800 */
[----:B------:R4:W-:Y:S04]  /*18570*/  STL.64 [R1+0x13e8], R2 ;  /* 0x0013e80201007387 */ /* 0x0009e80000100a00 */
[----:B------:R-:W2:Y:S04]  /*18580*/  LDL R23, [R1+0x2e8] ;  /* 0x0002e80001177983 */ /* 0x000ea80000100800 */
[----:B------:R-:W2:Y:S01]  /*18590*/  LDL.LU R4, [R1+0x1e4] ;  /* 0x0001e40001047983 */ /* 0x000ea20000300800 */
[----:B----4-:R-:W-:-:S03]  /*185a0*/  IMAD.WIDE R2, R16, 0x2, R14 ;  /* 0x0000000210027825 */ /* 0x010fc600078e020e */
[----:B------:R-:W4:Y:S04]  /*185b0*/  LDL.LU R5, [R1+0x1e0] ;  /* 0x0001e00001057983 */ /* 0x000f280000300800 */
[----:B------:R-:W4:Y:S01]  /*185c0*/  LDL R20, [R1+0x2c4] ;  /* 0x0002c40001147983 */ /* 0x000f220000100800 */
[----:B---3--:R-:W-:-:S03]  /*185d0*/  IMAD.WIDE R24, R24, 0x2, R14 ;  /* 0x0000000218187825 */ /* 0x008fc600078e020e */
[----:B------:R0:W-:Y:S04]  /*185e0*/  STL.64 [R1+0x13f8], R18 ;  /* 0x0013f81201007387 */ /* 0x0001e80000100a00 */
[----:B------:R-:W3:Y:S04]  /*185f0*/  LDL R21, [R1+0x2c0] ;  /* 0x0002c00001157983 */ /* 0x000ee80000100800 */
[----:B------:R1:W-:Y:S04]  /*18600*/  STL.64 [R1+0x1408], R2 ;  /* 0x0014080201007387 */ /* 0x0003e80000100a00 */
[----:B0-----:R-:W3:Y:S04]  /*18610*/  LDL R18, [R1+0x29c] ;  /* 0x00029c0001127983 */ /* 0x001ee80000100800 */
[----:B------:R-:W3:Y:S04]  /*18620*/  LDL R19, [R1+0x298] ;  /* 0x0002980001137983 */ /* 0x000ee80000100800 */
[----:B------:R-:W3:Y:S04]  /*18630*/  LDL R26, [R1+0x274] ;  /* 0x00027400011a7983 */ /* 0x000ee80000100800 */
[----:B------:R-:W3:Y:S04]  /*18640*/  LDL R27, [R1+0x270] ;  /* 0x00027000011b7983 */ /* 0x000ee80000100800 */
[----:B------:R-:W3:Y:S04]  /*18650*/  LDL R28, [R1+0x24c] ;  /* 0x00024c00011c7983 */ /* 0x000ee80000100800 */
[----:B------:R-:W3:Y:S04]  /*18660*/  LDL R29, [R1+0x248] ;  /* 0x00024800011d7983 */ /* 0x000ee80000100800 */
[----:B------:R-:W3:Y:S04]  /*18670*/  LDL R16, [R1+0x234] ;  /* 0x0002340001107983 */ /* 0x000ee80000100800 */
[----:B-1----:R-:W3:Y:S04]  /*18680*/  LDL.LU R2, [R1+0x1a4] ;  /* 0x0001a40001027983 */ /* 0x002ee80000300800 */
[----:B------:R-:W3:Y:S04]  /*18690*/  LDL.LU R3, [R1+0x1a0] ;  /* 0x0001a00001037983 */ /* 0x000ee80000300800 */
[----:B------:R0:W-:Y:S04]  /*186a0*/  STL.64 [R1+0x1418], R24 ;  /* 0x0014181801007387 */ /* 0x0001e80000100a00 */
[----:B0-----:R-:W5:Y:S02]  /*186b0*/  LDL.LU R25, [R1+0x1bb8] ;  /* 0x001bb80001197983 */ /* 0x001f640000300800 */
[----:B-----5:R-:W-:-:S05]  /*186c0*/  IMAD.WIDE R24, R25, 0x2, R14 ;  /* 0x0000000219187825 */ /* 0x020fca00078e020e */
[----:B------:R0:W-:Y:S02]  /*186d0*/  STL.64 [R1+0x1428], R24 ;  /* 0x0014281801007387 */ /* 0x0001e40000100a00 */
[----:B0-----:R-:W-:-:S05]  /*186e0*/  IMAD.WIDE R24, R10, 0x2, R14 ;  /* 0x000000020a187825 */ /* 0x001fca00078e020e */
[----:B------:R0:W-:Y:S02]  /*186f0*/  STL.64 [R1+0x1438], R24 ;  /* 0x0014381801007387 */ /* 0x0001e40000100a00 */
[----:B0-----:R-:W-:-:S05]  /*18700*/  IMAD.WIDE R24, R17, 0x2, R14 ;  /* 0x0000000211187825 */ /* 0x001fca00078e020e */
[----:B------:R0:W-:Y:S04]  /*18710*/  STL.64 [R1+0x1448], R24 ;  /* 0x0014481801007387 */ /* 0x0001e80000100a00 */
[----:B0-----:R-:W5:Y:S04]  /*18720*/  LDL.LU R24, [R1+0x1bb4] ;  /* 0x001bb40001187983 */ /* 0x001f680000300800 */
[----:B------:R-:W3:Y:S01]  /*18730*/  LDL R17, [R1+0x208] ;  /* 0x0002080001117983 */ /* 0x000ee20000100800 */
[----:B-----5:R-:W-:-:S05]  /*18740*/  IMAD.WIDE R24, R24, 0x2, R14 ;  /* 0x0000000218187825 */ /* 0x020fca00078e020e */
[----:B------:R0:W-:Y:S04]  /*18750*/  STL.64 [R1+0x1458], R24 ;  /* 0x0014581801007387 */ /* 0x0001e80000100a00 */
[----:B0-----:R-:W5:Y:S01]  /*18760*/  LDL.LU R25, [R1+0x1bb0] ;  /* 0x001bb00001197983 */ /* 0x001f620000300800 */
[----:B--2---:R-:W-:-:S04]  /*18770*/  IMAD.WIDE R10, R11, 0x2, R14 ;  /* 0x000000020b0a7825 */ /* 0x004fc800078e020e */
[----:B-----5:R-:W-:-:S05]  /*18780*/  IMAD.WIDE R24, R25, 0x2, R14 ;  /* 0x0000000219187825 */ /* 0x020fca00078e020e */
[----:B------:R0:W-:Y:S04]  /*18790*/  STL.64 [R1+0x1468], R24 ;  /* 0x0014681801007387 */ /* 0x0001e80000100a00 */
[----:B0-----:R-:W2:Y:S04]  /*187a0*/  LDL.LU.64 R24, [R1+0x1ba8] ;  /* 0x001ba80001187983 */ /* 0x001ea80000300a00 */
[----:B------:R0:W-:Y:S02]  /*187b0*/  STL.64 [R1+0x1478], R10 ;  /* 0x0014780a01007387 */ /* 0x0001e40000100a00 */
[----:B0-----:R-:W-:-:S05]  /*187c0*/  IMAD.WIDE R10, R6, 0x2, R14 ;  /* 0x00000002060a7825 */ /* 0x001fca00078e020e */
[----:B------:R0:W-:Y:S02]  /*187d0*/  STL.64 [R1+0x1488], R10 ;  /* 0x0014880a01007387 */ /* 0x0001e40000100a00 */
[----:B0-----:R-:W-:-:S05]  /*187e0*/  IMAD.WIDE R10, R12, 0x2, R14 ;  /* 0x000000020c0a7825 */ /* 0x001fca00078e020e */
[----:B------:R0:W-:Y:S04]  /*187f0*/  STL.64 [R1+0x1498], R10 ;  /* 0x0014980a01007387 */ /* 0x0001e80000100a00 */
[----:B------:R-:W5:Y:S01]  /*18800*/  LDL R12, [R1+0x1bc] ;  /* 0x0001bc00010c7983 */ /* 0x000f620000100800 */
[----:B0-----:R-:W-:-:S03]  /*18810*/  IMAD.WIDE R10, R13, 0x2, R14 ;  /* 0x000000020d0a7825 */ /* 0x001fc600078e020e */
[----:B------:R-:W2:Y:S01]  /*18820*/  LDL R13, [R1+0x1b8] ;  /* 0x0001b800010d7983 */ /* 0x000ea20000100800 */
[----:B------:R-:W-:-:S03]  /*18830*/  IMAD.WIDE R6, R7, 0x2, R14 ;  /* 0x0000000207067825 */ /* 0x000fc600078e020e */
[----:B------:R0:W-:Y:S04]  /*18840*/  STL.64 [R1+0x14a8], R10 ;  /* 0x0014a80a01007387 */ /* 0x0001e80000100a00 */
[----:B------:R1:W-:Y:S01]  /*18850*/  STL.64 [R1+0x14b8], R6 ;  /* 0x0014b80601007387 */ /* 0x0003e20000100a00 */
[----:B0-----:R-:W-:-:S04]  /*18860*/  IMAD.WIDE R10, R22, 0x2, R14 ;  /* 0x00000002160a7825 */ /* 0x001fc800078e020e */
[--C-:B-1----:R-:W-:Y:S01]  /*18870*/  IMAD.WIDE R6, R23, 0x2, R14.reuse ;  /* 0x0000000217067825 */ /* 0x102fe200078e020e */
[----:B------:R0:W-:Y:S03]  /*18880*/  STL.64 [R1+0x14c8], R10 ;  /* 0x0014c80a01007387 */ /* 0x0001e60000100a00 */
[----:B----4-:R-:W-:-:S04]  /*18890*/  IMAD.WIDE R22, R20, 0x2, R14 ;  /* 0x0000000214167825 */ /* 0x010fc800078e020e */
[--C-:B---3--:R-:W-:Y:S01]  /*188a0*/  IMAD.WIDE R20, R21, 0x2, R14.reuse ;  /* 0x0000000215147825 */ /* 0x108fe200078e020e */
[----:B0-----:R-:W3:Y:S04]  /*188b0*/  LDL R10, [R1+0x12c] ;  /* 0x00012c00010a7983 */ /* 0x001ee80000100800 */
[----:B------:R-:W4:Y:S04]  /*188c0*/  LDL R11, [R1+0x128] ;  /* 0x00012800010b7983 */ /* 0x000f280000100800 */
[----:B------:R0:W-:Y:S04]  /*188d0*/  STL.64 [R1+0x14d8], R6 ;  /* 0x0014d80601007387 */ /* 0x0001e80000100a00 */
[----:B0-----:R-:W4:Y:S04]  /*188e0*/  LDL R6, [R1+0x114] ;  /* 0x0001140001067983 */ /* 0x001f280000100800 */
[----:B------:R-:W4:Y:S04]  /*188f0*/  LDL R7, [R1+0x110] ;  /* 0x0001100001077983 */ /* 0x000f280000100800 */
[----:B------:R0:W-:Y:S04]  /*18900*/  STL.64 [R1+0x14e8], R22 ;  /* 0x0014e81601007387 */ /* 0x0001e80000100a00 */
[----:B0-----:R-:W4:Y:S04]  /*18910*/  LDL.LU.64 R22, [R1+0x1ba0] ;  /* 0x001ba00001167983 */ /* 0x001f280000300a00 */
[----:B------:R0:W-:Y:S02]  /*18920*/  STL.64 [R1+0x14f8], R20 ;  /* 0x0014f81401007387 */ /* 0x0001e40000100a00 */
[----:B0-----:R-:W-:-:S04]  /*18930*/  IMAD.WIDE R20, R18, 0x2, R14 ;  /* 0x0000000212147825 */ /* 0x001fc800078e020e */
[--C-:B------:R-:W-:Y:S01]  /*18940*/  IMAD.WIDE R18, R19, 0x2, R14.reuse ;  /* 0x0000000213127825 */ /* 0x100fe200078e020e */
        /* <DEDUP_REMOVED lines=13> */
[----:B0-----:R-:W-:-:S05]  /*18a20*/  IMAD.WIDE R28, R16, 0x2, R14 ;  /* 0x00000002101c7825 */ /* 0x001fca00078e020e */
[----:B------:R0:W-:Y:S02]  /*18a30*/  STL.64 [R1+0x1568], R28 ;  /* 0x0015681c01007387 */ /* 0x0001e40000100a00 */
[----:B0-----:R-:W-:-:S05]  /*18a40*/  IMAD.WIDE R28, R8, 0x2, R14 ;  /* 0x00000002081c7825 */ /* 0x001fca00078e020e */
[----:B------:R0:W-:Y:S01]  /*18a50*/  STL.64 [R1+0x1578], R28 ;  /* 0x0015781c01007387 */ /* 0x0001e20000100a00 */
[----:B------:R-:W-:-:S04]  /*18a60*/  IMAD.WIDE R16, R17, 0x2, R14 ;  /* 0x0000000211107825 */ /* 0x000fc800078e020e */
[----:B0-----:R-:W-:-:S05]  /*18a70*/  IMAD.WIDE R28, R9, 0x2, R14 ;  /* 0x00000002091c7825 */ /* 0x001fca00078e020e */
[----:B------:R0:W-:Y:S04]  /*18a80*/  STL.64 [R1+0x1588], R28 ;  /* 0x0015881c01007387 */ /* 0x0001e80000100a00 */
[----:B0-----:R-:W4:Y:S04]  /*18a90*/  LDL.LU.64 R28, [R1+0x1b80] ;  /* 0x001b8000011c7983 */ /* 0x001f280000300a00 */
[----:B------:R0:W-:Y:S04]  /*18aa0*/  STL [R1+0x1b50], R9 ;  /* 0x001b500901007387 */ /* 0x0001e80000100800 */
[----:B0-----:R-:W3:Y:S04]  /*18ab0*/  LDL R9, [R1+0x150] ;  /* 0x0001500001097983 */ /* 0x001ee80000100800 */
[----:B------:R0:W-:Y:S04]  /*18ac0*/  STL [R1+0x1b54], R8 ;  /* 0x001b540801007387 */ /* 0x0001e80000100800 */
[----:B0-----:R-:W4:Y:S04]  /*18ad0*/  LDL R8, [R1+0x154] ;  /* 0x0001540001087983 */ /* 0x001f280000100800 */
[----:B------:R0:W-:Y:S02]  /*18ae0*/  STL.64 [R1+0x1598], R16 ;  /* 0x0015981001007387 */ /* 0x0001e40000100a00 */
[----:B0-----:R-:W-:-:S05]  /*18af0*/  IMAD.WIDE R16, R4, 0x2, R14 ;  /* 0x0000000204107825 */ /* 0x001fca00078e020e */
[----:B------:R0:W-:Y:S04]  /*18b00*/  STL.64 [R1+0x15a8], R16 ;  /* 0x0015a81001007387 */ /* 0x0001e80000100a00 */
[----:B------:R1:W-:Y:S01]  /*18b10*/  STL [R1+0x1b48], R5 ;  /* 0x001b480501007387 */ /* 0x0003e20000100800 */
[----:B0-----:R-:W-:-:S03]  /*18b20*/  IMAD.WIDE R16, R5, 0x2, R14 ;  /* 0x0000000205107825 */ /* 0x001fc600078e020e */
[----:B-1----:R-:W3:Y:S04]  /*18b30*/  LDL R5, [R1+0x178] ;  /* 0x0001780001057983 */ /* 0x002ee80000100800 */
[----:B------:R-:W-:Y:S04]  /*18b40*/  STL.64 [R1+0x15b8], R16 ;  /* 0x0015b81001007387 */ /* 0x000fe80000100a00 */
[----:B------:R0:W-:Y:S04]  /*18b50*/  STL [R1+0x1b4c], R4 ;  /* 0x001b4c0401007387 */ /* 0x0001e80000100800 */
[----:B0-----:R-:W4:Y:S01]  /*18b60*/  LDL R4, [R1+0x17c] ;  /* 0x00017c0001047983 */ /* 0x001f220000100800 */
[----:B-----5:R-:W-:-:S04]  /*18b70*/  IMAD.WIDE R16, R12, 0x2, R14 ;  /* 0x000000020c107825 */ /* 0x020fc800078e020e */
[--C-:B--2---:R-:W-:Y:S01]  /*18b80*/  IMAD.WIDE R12, R13, 0x2, R14.reuse ;  /* 0x000000020d0c7825 */ /* 0x104fe200078e020e */
[----:B------:R0:W-:Y:S04]  /*18b90*/  STL.64 [R1+0x15c8], R16 ;  /* 0x0015c81001007387 */ /* 0x0001e80000100a00 */
[----:B0-----:R-:W2:Y:S04]  /*18ba0*/  LDL.LU.64 R16, [R1+0x1b78] ;  /* 0x001b780001107983 */ /* 0x001ea80000300a00 */
[----:B------:R0:W-:Y:S02]  /*18bb0*/  STL.64 [R1+0x15d8], R12 ;  /* 0x0015d80c01007387 */ /* 0x0001e40000100a00 */
[----:B0-----:R-:W-:-:S05]  /*18bc0*/  IMAD.WIDE R12, R2, 0x2, R14 ;  /* 0x00000002020c7825 */ /* 0x001fca00078e020e */
[----:B------:R0:W-:Y:S02]  /*18bd0*/  STL.64 [R1+0x15e8], R12 ;  /* 0x0015e80c01007387 */ /* 0x0001e40000100a00 */
[----:B0-----:R-:W-:-:S05]  /*18be0*/  IMAD.WIDE R12, R3, 0x2, R14 ;  /* 0x00000002030c7825 */ /* 0x001fca00078e020e */
[----:B------:R0:W-:Y:S04]  /*18bf0*/  STL.64 [R1+0x15f8], R12 ;  /* 0x0015f80c01007387 */ /* 0x0001e80000100a00 */
[----:B0-----:R-:W5:Y:S04]  /*18c00*/  LDL.LU.64 R12, [R1+0x1b70] ;  /* 0x001b7000010c7983 */ /* 0x001f680000300a00 */
[----:B------:R4:W-:Y:S02]  /*18c10*/  STL.64 [R1+0x1b40], R2 ;  /* 0x001b400201007387 */ /* 0x0009e40000100a00 */
[----:B----4-:R-:W-:-:S05]  /*18c20*/  IMAD.WIDE R2, R4, 0x2, R14 ;  /* 0x0000000204027825 */ /* 0x010fca00078e020e */
[----:B------:R3:W-:Y:S02]  /*18c30*/  STL.64 [R1+0x1608], R2 ;  /* 0x0016080201007387 */ /* 0x0007e40000100a00 */
[----:B---3--:R-:W-:-:S04]  /*18c40*/  IMAD.WIDE R2, R5, 0x2, R14 ;  /* 0x0000000205027825 */ /* 0x008fc800078e020e */
[--C-:B------:R-:W-:Y:S01]  /*18c50*/  IMAD.WIDE R4, R8, 0x2, R14.reuse ;  /* 0x0000000208047825 */ /* 0x100fe200078e020e */
[----:B------:R0:W-:Y:S03]  /*18c60*/  STL.64 [R1+0x1618], R2 ;  /* 0x0016180201007387 */ /* 0x0001e60000100a00 */
[--C-:B------:R-:W-:Y:S01]  /*18c70*/  IMAD.WIDE R8, R9, 0x2, R14.reuse ;  /* 0x0000000209087825 */ /* 0x100fe200078e020e */
[----:B------:R1:W-:Y:S04]  /*18c80*/  STL.64 [R1+0x1628], R4 ;  /* 0x0016280401007387 */ /* 0x0003e80000100a00 */
[----:B------:R3:W-:Y:S01]  /*18c90*/  STL.64 [R1+0x1638], R8 ;  /* 0x0016380801007387 */ /* 0x0007e20000100a00 */
[----:B0-----:R-:W-:-:S04]  /*18ca0*/  IMAD.WIDE R2, R10, 0x2, R14 ;  /* 0x000000020a027825 */ /* 0x001fc800078e020e */
[--C-:B-1----:R-:W-:Y:S01]  /*18cb0*/  IMAD.WIDE R4, R11, 0x2, R14.reuse ;  /* 0x000000020b047825 */ /* 0x102fe200078e020e */
[----:B------:R0:W-:Y:S03]  /*18cc0*/  STL.64 [R1+0x1648], R2 ;  /* 0x0016480201007387 */ /* 0x0001e60000100a00 */
[--C-:B---3--:R-:W-:Y:S01]  /*18cd0*/  IMAD.WIDE R8, R6, 0x2, R14.reuse ;  /* 0x0000000206087825 */ /* 0x108fe200078e020e */
[----:B------:R1:W-:Y:S04]  /*18ce0*/  STL.64 [R1+0x1658], R4 ;  /* 0x0016580401007387 */ /* 0x0003e80000100a00 */
[----:B------:R-:W-:Y:S01]  /*18cf0*/  STL.64 [R1+0x1668], R8 ;  /* 0x0016680801007387 */ /* 0x000fe20000100a00 */
[----:B0-----:R-:W-:-:S04]  /*18d00*/  IMAD.WIDE R2, R7, 0x2, R14 ;  /* 0x0000000207027825 */ /* 0x001fc800078e020e */
[--C-:B-1----:R-:W-:Y:S02]  /*18d10*/  IMAD.WIDE R4, R25, 0x2, R14.reuse ;  /* 0x0000000219047825 */ /* 0x102fe400078e020e */
[----:B------:R-:W3:Y:S04]  /*18d20*/  LDL.LU R25, [R1+0x1b68] ;  /* 0x001b680001197983 */ /* 0x000ee80000300800 */
[----:B------:R5:W-:Y:S02]  /*18d30*/  STL.64 [R1+0x1678], R2 ;  /* 0x0016780201007387 */ /* 0x000be40000100a00 */
[--C-:B-----5:R-:W-:Y:S02]  /*18d40*/  IMAD.WIDE R2, R12, 0x2, R14.reuse ;  /* 0x000000020c027825 */ /* 0x120fe400078e020e */
[----:B------:R-:W2:Y:S04]  /*18d50*/  LDL.LU R12, [R1+0x1b64] ;  /* 0x001b6400010c7983 */ /* 0x000ea80000300800 */
[----:B------:R0:W-:Y:S02]  /*18d60*/  STL.64 [R1+0x1688], R4 ;  /* 0x0016880401007387 */ /* 0x0001e40000100a00 */
[----:B0-----:R-:W-:-:S02]  /*18d70*/  IMAD.WIDE R4, R13, 0x2, R14 ;  /* 0x000000020d047825 */ /* 0x001fc400078e020e */
[----:B------:R-:W2:Y:S04]  /*18d80*/  LDL.LU R13, [R1+0x1b60] ;  /* 0x001b6000010d7983 */ /* 0x000ea80000300800 */
[----:B------:R0:W-:Y:S04]  /*18d90*/  STL.64 [R1+0x1698], R2 ;  /* 0x0016980201007387 */ /* 0x0001e80000100a00 */
[----:B------:R-:W4:Y:S04]  /*18da0*/  LDL.LU R9, [R1+0x400] ;  /* 0x0004000001097983 */ /* 0x000f280000300800 */
[----:B------:R1:W-:Y:S01]  /*18db0*/  STL.64 [R1+0x16a8], R4 ;  /* 0x0016a80401007387 */ /* 0x0003e20000100a00 */
[----:B0-----:R-:W-:-:S05]  /*18dc0*/  IMAD.WIDE R2, R29, 0x2, R14 ;  /* 0x000000021d027825 */ /* 0x001fca00078e020e */
[----:B------:R-:W-:Y:S01]  /*18dd0*/  STL.64 [R1+0x16b8], R2 ;  /* 0x0016b80201007387 */ /* 0x000fe20000100a00 */
[----:B-1----:R-:W-:-:S04]  /*18de0*/  IMAD.WIDE R4, R27, 0x2, R14 ;  /* 0x000000021b047825 */ /* 0x002fc800078e020e */
[--C-:B------:R-:W-:Y:S01]  /*18df0*/  IMAD.WIDE R6, R23, 0x2, R14.reuse ;  /* 0x0000000217067825 */ /* 0x100fe200078e020e */
[----:B------:R0:W-:Y:S04]  /*18e00*/  STL.64 [R1+0x16c8], R4 ;  /* 0x0016c80401007387 */ /* 0x0001e80000100a00 */
[----:B0-----:R-:W5:Y:S01]  /*18e10*/  LDL.LU R5, [R1+0x3f4] ;  /* 0x0003f40001057983 */ /* 0x001f620000300800 */
[----:B---3--:R-:W-:-:S05]  /*18e20*/  IMAD.WIDE R2, R25, 0x2, R14 ;  /* 0x0000000219027825 */ /* 0x008fca00078e020e */
[----:B------:R0:W-:Y:S04]  /*18e30*/  STL.64 [R1+0x16e8], R2 ;  /* 0x0016e80201007387 */ /* 0x0001e80000100a00 */
[----:B0-----:R-:W3:Y:S04]  /*18e40*/  LDL.LU R3, [R1+0x3f0] ;  /* 0x0003f00001037983 */ /* 0x001ee80000300800 */
[----:B------:R-:W-:Y:S04]  /*18e50*/  STL.64 [R1+0x16d8], R6 ;  /* 0x0016d80601007387 */ /* 0x000fe80000100a00 */
[----:B------:R-:W3:Y:S04]  /*18e60*/  LDL.LU R2, [R1+0x418] ;  /* 0x0004180001027983 */ /* 0x000ee80000300800 */
[----:B------:R-:W3:Y:S04]  /*18e70*/  LDL.LU R4, [R1+0x41c] ;  /* 0x00041c0001047983 */ /* 0x000ee80000300800 */
[----:B------:R-:W3:Y:S01]  /*18e80*/  LDL.LU R8, [R1+0x434] ;  /* 0x0004340001087983 */ /* 0x000ee20000300800 */
[----:B--2---:R-:W-:-:S05]  /*18e90*/  IMAD.WIDE R10, R16, 0x2, R12 ;  /* 0x00000002100a7825 */ /* 0x004fca00078e020c */
[----:B------:R0:W-:Y:S04]  /*18ea0*/  STL.64 [R1+0x1af8], R10 ;  /* 0x001af80a01007387 */ /* 0x0001e80000100a00 */
[----:B0-----:R-:W2:Y:S04]  /*18eb0*/  LDL.LU R11, [R1+0x404] ;  /* 0x00040400010b7983 */ /* 0x001ea80000300800 */
[----:B------:R-:W3:Y:S01]  /*18ec0*/  LDL.LU R10, [R1+0x430] ;  /* 0x00043000010a7983 */ /* 0x000ee20000300800 */
[----:B------:R-:W-:-:S04]  /*18ed0*/  IMAD.WIDE R6, R17, 0x2, R12 ;  /* 0x0000000211067825 */ /* 0x000fc800078e020c */
[--C-:B------:R-:W-:Y:S01]  /*18ee0*/  IMAD.WIDE R28, R28, 0x2, R12.reuse ;  /* 0x000000021c1c7825 */ /* 0x100fe200078e020c */
[----:B------:R4:W-:Y:S03]  /*18ef0*/  STL.64 [R1+0x1b00], R6 ;  /* 0x001b000601007387 */ /* 0x0009e60000100a00 */
[--C-:B------:R-:W-:Y:S01]  /*18f00*/  IMAD.WIDE R26, R26, 0x2, R12.reuse ;  /* 0x000000021a1a7825 */ /* 0x100fe200078e020c */
[----:B------:R-:W-:Y:S03]  /*18f10*/  STL.64 [R1+0x1b08], R28 ;  /* 0x001b081c01007387 */ /* 0x000fe60000100a00 */
        /* <DEDUP_REMOVED lines=11> */
[----:B------:R0:W-:Y:S04]  /*18fd0*/  STL.64 [R1+0x1b38], R22 ;  /* 0x001b381601007387 */ /* 0x0001e80000100a00 */
[----:B------:R-:W-:Y:S01]  /*18fe0*/  STL.64 [R1+0x1b58], R24 ;  /* 0x001b581801007387 */ /* 0x000fe20000100a00 */
[----:B----4-:R-:W-:-:S03]  /*18ff0*/  IMAD.WIDE R6, R9, 0x2, R12 ;  /* 0x0000000209067825 */ /* 0x010fc600078e020c */
[----:B0-----:R-:W4:Y:S04]  /*19000*/  LDL.LU R22, [R1+0x3dc] ;  /* 0x0003dc0001167983 */ /* 0x001f280000300800 */
[----:B------:R-:W4:Y:S04]  /*19010*/  LDL.LU R23, [R1+0x3d8] ;  /* 0x0003d80001177983 */ /* 0x000f280000300800 */
[----:B------:R0:W-:Y:S04]  /*19020*/  STL.64 [R1+0x40], R6 ;  /* 0x0000400601007387 */ /* 0x0001e80000100a00 */
        /* <DEDUP_REMOVED lines=12> */
[----:B------:R-:W4:Y:S01]  /*190f0*/  LDL.LU R9, [R1+0x3a4] ;  /* 0x0003a40001097983 */ /* 0x000f220000300800 */
[----:B--2---:R-:W-:-:S05]  /*19100*/  IMAD.WIDE R24, R11, 0x2, R12 ;  /* 0x000000020b187825 */ /* 0x004fca00078e020c */
[----:B------:R5:W-:Y:S02]  /*19110*/  STL.64 [R1+0x50], R24 ;  /* 0x0000501801007387 */ /* 0x000be40000100a00 */
[--C-:B-----5:R-:W-:Y:S02]  /*19120*/  IMAD.WIDE R24, R5, 0x2, R12.reuse ;  /* 0x0000000205187825 */ /* 0x120fe400078e020c */
[----:B------:R-:W2:Y:S04]  /*19130*/  LDL.LU R5, [R1+0x3a0] ;  /* 0x0003a00001057983 */ /* 0x000ea80000300800 */
[----:B------:R3:W-:Y:S04]  /*19140*/  STL.64 [R1+0x60], R24 ;  /* 0x0000601801007387 */ /* 0x0007e80000100a00 */
[----:B------:R-:W5:Y:S04]  /*19150*/  LDL.LU R29, [R1+0x4a0] ;  /* 0x0004a000011d7983 */ /* 0x000f680000300800 */
[----:B------:R-:W5:Y:S01]  /*19160*/  LDL.LU R11, [R1+0x4a4] ;  /* 0x0004a400010b7983 */ /* 0x000f620000300800 */
[----:B---3--:R-:W-:-:S05]  /*19170*/  IMAD.WIDE R24, R3, 0x2, R12 ;  /* 0x0000000203187825 */ /* 0x008fca00078e020c */
[----:B------:R0:W-:Y:S04]  /*19180*/  STL.64 [R1+0x70], R24 ;  /* 0x0000701801007387 */ /* 0x0001e80000100a00 */
[----:B------:R-:W3:Y:S01]  /*19190*/  LDL.LU R3, [R1+0x4b0] ;  /* 0x0004b00001037983 */ /* 0x000ee20000300800 */
[----:B0-----:R-:W-:-:S05]  /*191a0*/  IMAD.WIDE R24, R2, 0x2, R12 ;  /* 0x0000000202187825 */ /* 0x001fca00078e020c */
[----:B------:R0:W-:Y:S04]  /*191b0*/  STL.64 [R1+0x80], R24 ;  /* 0x0000801801007387 */ /* 0x0001e80000100a00 */
[----:B------:R-:W3:Y:S01]  /*191c0*/  LDL.LU R2, [R1+0x4b4] ;  /* 0x0004b40001027983 */ /* 0x000ee20000300800 */
[----:B0-----:R-:W-:-:S03]  /*191d0*/  IMAD.WIDE R24, R4, 0x2, R12 ;  /* 0x0000000204187825 */ /* 0x001fc600078e020c */
[----:B------:R-:W3:Y:S04]  /*191e0*/  LDL.LU R4, [R1+0x38c] ;  /* 0x00038c0001047983 */ /* 0x000ee80000300800 */
[----:B------:R0:W-:Y:S02]  /*191f0*/  STL.64 [R1+0x90], R24 ;  /* 0x0000901801007387 */ /* 0x0001e40000100a00 */
[----:B0-----:R-:W-:-:S05]  /*19200*/  IMAD.WIDE R24, R10, 0x2, R12 ;  /* 0x000000020a187825 */ /* 0x001fca00078e020c */
[----:B------:R0:W-:Y:S04]  /*19210*/  STL.64 [R1+0xa8], R24 ;  /* 0x0000a81801007387 */ /* 0x0001e80000100a00 */
[----:B------:R-:W3:Y:S04]  /*19220*/  LDL.LU R6, [R1+0x388] ;  /* 0x0003880001067983 */ /* 0x000ee80000300800 */
[----:B------:R-:W3:Y:S01]  /*19230*/  LDL.LU R10, [R1+0x4c8] ;  /* 0x0004c800010a7983 */ /* 0x000ee20000300800 */
[----:B0-----:R-:W-:-:S05]  /*19240*/  IMAD.WIDE R24, R8, 0x2, R12 ;  /* 0x0000000208187825 */ /* 0x001fca00078e020c */
[----:B------:R4:W-:Y:S04]  /*19250*/  STL.64 [R1+0xb8], R24 ;  /* 0x0000b81801007387 */ /* 0x0009e80000100a00 */
[----:B------:R-:W3:Y:S01]  /*19260*/  LDL.LU R8, [R1+0x4cc] ;  /* 0x0004cc0001087983 */ /* 0x000ee20000300800 */
[----:B----4-:R-:W-:-:S05]  /*19270*/  IMAD.WIDE R24, R22, 0x2, R12 ;  /* 0x0000000216187825 */ /* 0x010fca00078e020c */
[----:B------:R0:W-:Y:S02]  /*19280*/  STL.64 [R1+0xd0], R24 ;  /* 0x0000d01801007387 */ /* 0x0001e40000100a00 */
[----:B0-----:R-:W-:-:S04]  /*19290*/  IMAD.WIDE R24, R23, 0x2, R12 ;  /* 0x0000000217187825 */ /* 0x001fc800078e020c */
[--C-:B------:R-:W-:Y:S01]  /*192a0*/  IMAD.WIDE R22, R20, 0x2, R12.reuse ;  /* 0x0000000214167825 */ /* 0x100fe200078e020c */
[----:B------:R0:W-:Y:S04]  /*192b0*/  STL.64 [R1+0xe0], R24 ;  /* 0x0000e01801007387 */ /* 0x0001e80000100a00 */
[----:B------:R1:W-:Y:S01]  /*192c0*/  STL.64 [R1+0xf8], R22 ;  /* 0x0000f81601007387 */ /* 0x0003e20000100a00 */
[----:B0-----:R-:W-:-:S04]  /*192d0*/  IMAD.WIDE R24, R21, 0x2, R12 ;  /* 0x0000000215187825 */ /* 0x001fc800078e020c */
[--C-:B-1----:R-:W-:Y:S01]  /*192e0*/  IMAD.WIDE R22, R18, 0x2, R12.reuse ;  /* 0x0000000212167825 */ /* 0x102fe200078e020c */
[----:B------:R-:W-:Y:S03]  /*192f0*/  STL.64 [R1+0x108], R24 ;  /* 0x0001081801007387 */ /* 0x000fe60000100a00 */
[--C-:B------:R-:W-:Y:S01]  /*19300*/  IMAD.WIDE R20, R19, 0x2, R12.reuse ;  /* 0x0000000213147825 */ /* 0x100fe200078e020c */
[----:B------:R-:W-:Y:S03]  /*19310*/  STL.64 [R1+0x120], R22 ;  /* 0x0001201601007387 */ /* 0x000fe60000100a00 */
[--C-:B------:R-:W-:Y:S01]  /*19320*/  IMAD.WIDE R18, R16, 0x2, R12.reuse ;  /* 0x0000000210127825 */ /* 0x100fe200078e020c */
[----:B------:R0:W-:Y:S03]  /*19330*/  STL.64 [R1+0x138], R20 ;  /* 0x0001381401007387 */ /* 0x0001e60000100a00 */
[--C-:B------:R-:W-:Y:S01]  /*19340*/  IMAD.WIDE R16, R17, 0x2, R12.reuse ;  /* 0x0000000211107825 */ /* 0x100fe200078e020c */
[----:B------:R1:W-:Y:S04]  /*19350*/  STL.64 [R1+0x148], R18 ;  /* 0x0001481201007387 */ /* 0x0003e80000100a00 */
[----:B------:R4:W-:Y:S01]  /*19360*/  STL.64 [R1+0x160], R16 ;  /* 0x0001601001007387 */ /* 0x0009e20000100a00 */
[----:B0-----:R-:W-:-:S04]  /*19370*/  IMAD.WIDE R20, R14, 0x2, R12 ;  /* 0x000000020e147825 */ /* 0x001fc800078e020c */
[--C-:B-1----:R-:W-:Y:S01]  /*19380*/  IMAD.WIDE R18, R15, 0x2, R12.reuse ;  /* 0x000000020f127825 */ /* 0x102fe200078e020c */
[----:B------:R-:W-:Y:S03]  /*19390*/  STL.64 [R1+0x170], R20 ;  /* 0x0001701401007387 */ /* 0x000fe60000100a00 */
[--C-:B----4-:R-:W-:Y:S01]  /*193a0*/  IMAD.WIDE R16, R26, 0x2, R12.reuse ;  /* 0x000000021a107825 */ /* 0x110fe200078e020c */
        /* <DEDUP_REMOVED lines=8> */
[----:B------:R-:W4:Y:S04]  /*19430*/  LDL.LU R7, [R1+0x4d8] ;  /* 0x0004d80001077983 */ /* 0x000f280000300800 */
[----:B------:R-:W-:Y:S04]  /*19440*/  STL.64 [R1+0x1d8], R16 ;  /* 0x0001d81001007387 */ /* 0x000fe80000100a00 */
[----:B------:R-:W4:Y:S04]  /*19450*/  LDL.LU R9, [R1+0x4dc] ;  /* 0x0004dc0001097983 */ /* 0x000f280000300800 */
[----:B------:R2:W-:Y:S02]  /*19460*/  STL.64 [R1+0x1f0], R14 ;  /* 0x0001f00e01007387 */ /* 0x0005e40000100a00 */
[----:B--2---:R-:W-:-:S02]  /*19470*/  IMAD.WIDE R14, R5, 0x2, R12 ;  /* 0x00000002050e7825 */ /* 0x004fc400078e020c */
[----:B------:R-:W2:Y:S02]  /*19480*/  LDL.LU R5, [R1+0x374] ;  /* 0x0003740001057983 */ /* 0x000ea40000300800 */
[--C-:B-----5:R-:W-:Y:S02]  /*19490*/  IMAD.WIDE R18, R29, 0x2, R12.reuse ;  /* 0x000000021d127825 */ /* 0x120fe400078e020c */
[----:B------:R3:W-:Y:S02]  /*194a0*/  STL.64 [R1+0x200], R14 ;  /* 0x0002000e01007387 */ /* 0x0007e40000100a00 */
[--C-:B------:R-:W-:Y:S02]  /*194b0*/  IMAD.WIDE R16, R11, 0x2, R12.reuse ;  /* 0x000000020b107825 */ /* 0x100fe400078e020c */
[----:B------:R-:W-:Y:S04]  /*194c0*/  STL.64 [R1+0x218], R18 ;  /* 0x0002181201007387 */ /* 0x000fe80000100a00 */
[----:B------:R-:W5:Y:S04]  /*194d0*/  LDL.LU R11, [R1+0x370] ;  /* 0x00037000010b7983 */ /* 0x000f680000300800 */
[----:B------:R0:W-:Y:S01]  /*194e0*/  STL.64 [R1+0x228], R16 ;  /* 0x0002281001007387 */ /* 0x0001e20000100a00 */
[----:B---3--:R-:W-:-:S03]  /*194f0*/  IMAD.WIDE R14, R3, 0x2, R12 ;  /* 0x00000002030e7825 */ /* 0x008fc600078e020c */
[----:B------:R-:W3:Y:S04]  /*19500*/  LDL.LU R3, [R1+0x4f0] ;  /* 0x0004f00001037983 */ /* 0x000ee80000300800 */
[----:B------:R1:W-:Y:S01]  /*19510*/  STL.64 [R1+0x240], R14 ;  /* 0x0002400e01007387 */ /* 0x0003e20000100a00 */
[----:B0-----:R-:W-:-:S03]  /*19520*/  IMAD.WIDE R16, R2, 0x2, R12 ;  /* 0x0000000202107825 */ /* 0x001fc600078e020c */
[----:B------:R-:W3:Y:S04]  /*19530*/  LDL.LU R2, [R1+0x4f4] ;  /* 0x0004f40001027983 */ /* 0x000ee80000300800 */
[----:B------:R0:W-:Y:S01]  /*19540*/  STL.64 [R1+0x258], R16 ;  /* 0x0002581001007387 */ /* 0x0001e20000100a00 */
[----:B-1----:R-:W-:-:S03]  /*19550*/  IMAD.WIDE R14, R4, 0x2, R12 ;  /* 0x00000002040e7825 */ /* 0x002fc600078e020c */
[----:B------:R-:W3:Y:S04]  /*19560*/  LDL.LU R4, [R1+0x364] ;  /* 0x0003640001047983 */ /* 0x000ee80000300800 */
[----:B------:R1:W-:Y:S01]  /*19570*/  STL.64 [R1+0x268], R14 ;  /* 0x0002680e01007387 */ /* 0x0003e20000100a00 */
[----:B------:R-:W-:-:S04]  /*19580*/  IMAD.WIDE R18, R6, 0x2, R12 ;  /* 0x0000000206127825 */ /* 0x000fc800078e020c */
[--C-:B0-----:R-:W-:Y:S01]  /*19590*/  IMAD.WIDE R16, R10, 0x2, R12.reuse ;  /* 0x000000020a107825 */ /* 0x101fe200078e020c */
[----:B------:R0:W-:Y:S04]  /*195a0*/  STL.64 [R1+0x280], R18 ;  /* 0x0002801201007387 */ /* 0x0001e80000100a00 */
[----:B------:R-:W3:Y:S04]  /*195b0*/  LDL.LU R22, [R1+0x360] ;  /* 0x0003600001167983 */ /* 0x000ee80000300800 */
[----:B------:R0:W-:Y:S01]  /*195c0*/  STL.64 [R1+0x290], R16 ;  /* 0x0002901001007387 */ /* 0x0001e20000100a00 */
[----:B-1----:R-:W-:-:S03]  /*195d0*/  IMAD.WIDE R14, R8, 0x2, R12 ;  /* 0x00000002080e7825 */ /* 0x002fc600078e020c */
[----:B------:R-:W3:Y:S04]  /*195e0*/  LDL.LU R23, [R1+0x500] ;  /* 0x0005000001177983 */ /* 0x000ee80000300800 */
[----:B------:R1:W-:Y:S04]  /*195f0*/  STL.64 [R1+0x2a8], R14 ;  /* 0x0002a80e01007387 */ /* 0x0003e80000100a00 */
[----:B------:R-:W3:Y:S04]  /*19600*/  LDL.LU R20, [R1+0x504] ;  /* 0x0005040001147983 */ /* 0x000ee80000300800 */
[----:B------:R-:W3:Y:S04]  /*19610*/  LDL.LU R21, [R1+0x518] ;  /* 0x0005180001157983 */ /* 0x000ee80000300800 */
[----:B0-----:R-:W3:Y:S04]  /*19620*/  LDL.LU R18, [R1+0x51c] ;  /* 0x00051c0001127983 */ /* 0x001ee80000300800 */
[----:B------:R-:W3:Y:S04]  /*19630*/  LDL.LU R19, [R1+0x528] ;  /* 0x0005280001137983 */ /* 0x000ee80000300800 */
[----:B------:R-:W3:Y:S04]  /*19640*/  LDL.LU R16, [R1+0x52c] ;  /* 0x00052c0001107983 */ /* 0x000ee80000300800 */
[----:B------:R-:W3:Y:S04]  /*19650*/  LDL.LU R17, [R1+0x540] ;  /* 0x0005400001117983 */ /* 0x000ee80000300800 */
[----:B-1----:R-:W3:Y:S04]  /*19660*/  LDL.LU R14, [R1+0x544] ;  /* 0x00054400010e7983 */ /* 0x002ee80000300800 */
[----:B------:R-:W3:Y:S04]  /*19670*/  LDL.LU R15, [R1+0x54c] ;  /* 0x00054c00010f7983 */ /* 0x000ee80000300800 */
[----:B------:R-:W3:Y:S04]  /*19680*/  LDL.LU R26, [R1+0x558] ;  /* 0x00055800011a7983 */ /* 0x000ee80000300800 */
[----:B------:R-:W3:Y:S04]  /*19690*/  LDL.LU R27, [R1+0x55c] ;  /* 0x00055c00011b7983 */ /* 0x000ee80000300800 */
[----:B------:R-:W3:Y:S04]  /*196a0*/  LDL.LU R28, [R1+0x568] ;  /* 0x00056800011c7983 */ /* 0x000ee80000300800 */
[----:B------:R-:W3:Y:S04]  /*196b0*/  LDL.LU R10, [R1+0x56c] ;  /* 0x00056c00010a7983 */ /* 0x000ee80000300800 */
[----:B------:R-:W3:Y:S01]  /*196c0*/  LDL.LU R8, [R1+0x578] ;  /* 0x0005780001087983 */ /* 0x000ee20000300800 */
[----:B----4-:R-:W-:-:S04]  /*196d0*/  IMAD.WIDE R24, R7, 0x2, R12 ;  /* 0x0000000207187825 */ /* 0x010fc800078e020c */
[--C-:B------:R-:W-:Y:S02]  /*196e0*/  IMAD.WIDE R6, R9, 0x2, R12.reuse ;  /* 0x0000000209067825 */ /* 0x100fe400078e020c */
[----:B------:R-:W4:Y:S04]  /*196f0*/  LDL.LU R9, [R1+0x57c] ;  /* 0x00057c0001097983 */ /* 0x000f280000300800 */
[----:B------:R-:W-:Y:S04]  /*19700*/  STL.64 [R1+0x2b8], R24 ;  /* 0x0002b81801007387 */ /* 0x000fe80000100a00 */
[----:B------:R0:W-:Y:S04]  /*19710*/  STL.64 [R1+0x2d0], R6 ;  /* 0x0002d00601007387 */ /* 0x0001e80000100a00 */
[----:B------:R-:W4:Y:S04]  /*19720*/  LDL.LU R29, [R1+0x588] ;  /* 0x00058800011d7983 */ /* 0x000f280000300800 */
[----:B0-----:R-:W4:Y:S01]  /*19730*/  LDL.LU R7, [R1+0x58c] ;  /* 0x00058c0001077983 */ /* 0x001f220000300800 */
[----:B--2---:R-:W-:-:S05]  /*19740*/  IMAD.WIDE R24, R5, 0x2, R12 ;  /* 0x0000000205187825 */ /* 0x004fca00078e020c */
[----:B------:R5:W-:Y:S04]  /*19750*/  STL.64 [R1+0x2e0], R24 ;  /* 0x0002e01801007387 */ /* 0x000be80000100a00 */
[----:B------:R-:W2:Y:S01]  /*19760*/  LDL.LU R5, [R1+0x598] ;  /* 0x0005980001057983 */ /* 0x000ea20000300800 */
[----:B-----5:R-:W-:-:S05]  /*19770*/  IMAD.WIDE R24, R11, 0x2, R12 ;  /* 0x000000020b187825 */ /* 0x020fca00078e020c */
[----:B------:R3:W-:Y:S04]  /*19780*/  STL.64 [R1+0x2f8], R24 ;  /* 0x0002f81801007387 */ /* 0x0007e80000100a00 */
[----:B------:R-:W5:Y:S01]  /*19790*/  LDL.LU R11, [R1+0x59c] ;  /* 0x00059c00010b7983 */ /* 0x000f620000300800 */
[----:B---3--:R-:W-:-:S03]  /*197a0*/  IMAD.WIDE R24, R3, 0x2, R12 ;  /* 0x0000000203187825 */ /* 0x008fc600078e020c */
        /* <DEDUP_REMOVED lines=9> */
[----:B0-----:R-:W-:-:S05]  /*19840*/  IMAD.WIDE R24, R22, 0x2, R12 ;  /* 0x0000000216187825 */ /* 0x001fca00078e020c */
        /* <DEDUP_REMOVED lines=25> */
[----:B------:R-:W-:Y:S04]  /*199e0*/  STL.64 [R1+0x440], R18 ;  /* 0x0004401201007387 */ /* 0x000fe80000100a00 */
[----:B------:R-:W3:Y:S01]  /*199f0*/  LDL.LU R10, [R1+0x5c8] ;  /* 0x0005c800010a7983 */ /* 0x000ee20000300800 */
[----:B------:R-:W-:-:S03]  /*19a00*/  IMAD.WIDE R14, R8, 0x2, R12 ;  /* 0x00000002080e7825 */ /* 0x000fc600078e020c */
[----:B------:R-:W-:Y:S04]  /*19a10*/  STL.64 [R1+0x458], R16 ;  /* 0x0004581001007387 */ /* 0x000fe80000100a00 */
[----:B------:R-:W3:Y:S04]  /*19a20*/  LDL.LU R8, [R1+0x5cc] ;  /* 0x0005cc0001087983 */ /* 0x000ee80000300800 */
[----:B------:R4:W-:Y:S02]  /*19a30*/  STL.64 [R1+0x468], R14 ;  /* 0x0004680e01007387 */ /* 0x0009e40000100a00 */
[----:B----4-:R-:W-:-:S02]  /*19a40*/  IMAD.WIDE R14, R9, 0x2, R12 ;  /* 0x00000002090e7825 */ /* 0x010fc400078e020c */
[----:B------:R-:W4:Y:S04]  /*19a50*/  LDL.LU R9, [R1+0x5d8] ;  /* 0x0005d80001097983 */ /* 0x000f280000300800 */
[----:B------:R2:W-:Y:S01]  /*19a60*/  STL.64 [R1+0x490], R14 ;  /* 0x0004900e01007387 */ /* 0x0005e20000100a00 */
[----:B------:R-:W-:-:S05]  /*19a70*/  IMAD.WIDE R18, R29, 0x2, R12 ;  /* 0x000000021d127825 */ /* 0x000fca00078e020c */
[----:B------:R-:W-:Y:S01]  /*19a80*/  STL.64 [R1+0x4a0], R18 ;  /* 0x0004a01201007387 */ /* 0x000fe20000100a00 */
[----:B------:R-:W-:-:S03]  /*19a90*/  IMAD.WIDE R16, R7, 0x2, R12 ;  /* 0x0000000207107825 */ /* 0x000fc600078e020c */
[----:B------:R-:W4:Y:S04]  /*19aa0*/  LDL.LU R7, [R1+0x5dc] ;  /* 0x0005dc0001077983 */ /* 0x000f280000300800 */
[----:B------:R5:W-:Y:S01]  /*19ab0*/  STL.64 [R1+0x4b0], R16 ;  /* 0x0004b01001007387 */ /* 0x000be20000100a00 */
[----:B--2---:R-:W-:-:S03]  /*19ac0*/  IMAD.WIDE R14, R5, 0x2, R12 ;  /* 0x00000002050e7825 */ /* 0x004fc600078e020c */
[----:B------:R-:W2:Y:S04]  /*19ad0*/  LDL.LU R5, [R1+0x5e8] ;  /* 0x0005e80001057983 */ /* 0x000ea80000300800 */
[----:B------:R3:W-:Y:S01]  /*19ae0*/  STL.64 [R1+0x4c8], R14 ;  /* 0x0004c80e01007387 */ /* 0x0007e20000100a00 */
[----:B-----5:R-:W-:-:S03]  /*19af0*/  IMAD.WIDE R16, R11, 0x2, R12 ;  /* 0x000000020b107825 */ /* 0x020fc600078e020c */
[----:B------:R-:W5:Y:S04]  /*19b00*/  LDL.LU R11, [R1+0x5ec] ;  /* 0x0005ec00010b7983 */ /* 0x000f680000300800 */
[----:B------:R0:W-:Y:S01]  /*19b10*/  STL.64 [R1+0x4d8], R16 ;  /* 0x0004d81001007387 */ /* 0x0001e20000100a00 */
[----:B---3--:R-:W-:-:S03]  /*19b20*/  IMAD.WIDE R14, R3, 0x2, R12 ;  /* 0x00000002030e7825 */ /* 0x008fc600078e020c */
        /* <DEDUP_REMOVED lines=23> */
[----:B------:R-:W-:-:S05]  /*19ca0*/  IMAD.WIDE R24, R10, 0x2, R12 ;  /* 0x000000020a187825 */ /* 0x000fca00078e020c */
[----:B------:R0:W-:Y:S02]  /*19cb0*/  STL.64 [R1+0x540], R24 ;  /* 0x0005401801007387 */ /* 0x0001e40000100a00 */
[--C-:B0-----:R-:W-:Y:S02]  /*19cc0*/  IMAD.WIDE R24, R8, 0x2, R12.reuse ;  /* 0x0000000208187825 */ /* 0x101fe400078e020c */
[----:B------:R-:W3:Y:S04]  /*19cd0*/  LDL.LU R8, [R1+0x680] ;  /* 0x0006800001087983 */ /* 0x000ee80000300800 */
[----:B------:R4:W-:Y:S04]  /*19ce0*/  STL.64 [R1+0x558], R24 ;  /* 0x0005581801007387 */ /* 0x0009e80000100a00 */
[----:B------:R-:W3:Y:S04]  /*19cf0*/  LDL.LU R29, [R1+0x690] ;  /* 0x00069000011d7983 */ /* 0x000ee80000300800 */
[----:B------:R-:W3:Y:S01]  /*19d00*/  LDL.LU R10, [R1+0x698] ;  /* 0x00069800010a7983 */ /* 0x000ee20000300800 */
[----:B----4-:R-:W-:-:S05]  /*19d10*/  IMAD.WIDE R24, R9, 0x2, R12 ;  /* 0x0000000209187825 */ /* 0x010fca00078e020c */
[----:B------:R-:W-:Y:S04]  /*19d20*/  STL.64 [R1+0x568], R24 ;  /* 0x0005681801007387 */ /* 0x000fe80000100a00 */
[----:B------:R-:W4:Y:S01]  /*19d30*/  LDL.LU R9, [R1+0x6a8] ;  /* 0x0006a80001097983 */ /* 0x000f220000300800 */
[----:B------:R-:W-:-:S05]  /*19d40*/  IMAD.WIDE R6, R7, 0x2, R12 ;  /* 0x0000000207067825 */ /* 0x000fca00078e020c */
[----:B------:R0:W-:Y:S04]  /*19d50*/  STL.64 [R1+0x578], R6 ;  /* 0x0005780601007387 */ /* 0x0001e80000100a00 */
[----:B0-----:R-:W4:Y:S01]  /*19d60*/  LDL.LU R7, [R1+0x6b0] ;  /* 0x0006b00001077983 */ /* 0x001f220000300800 */
[----:B--2---:R-:W-:-:S03]  /*19d70*/  IMAD.WIDE R24, R5, 0x2, R12 ;  /* 0x0000000205187825 */ /* 0x004fc600078e020c */
[----:B------:R-:W2:Y:S04]  /*19d80*/  LDL.LU R5, [R1+0x6c0] ;  /* 0x0006c00001057983 */ /* 0x000ea80000300800 */
[----:B------:R5:W-:Y:S02]  /*19d90*/  STL.64 [R1+0x588], R24 ;  /* 0x0005881801007387 */ /* 0x000be40000100a00 */
[----:B-----5:R-:W-:-:S05]  /*19da0*/  IMAD.WIDE R24, R11, 0x2, R12 ;  /* 0x000000020b187825 */ /* 0x020fca00078e020c */
[----:B------:R3:W-:Y:S04]  /*19db0*/  STL.64 [R1+0x598], R24 ;  /* 0x0005981801007387 */ /* 0x0007e80000100a00 */
[----:B------:R-:W5:Y:S04]  /*19dc0*/  LDL.LU R6, [R1+0x6c8] ;  /* 0x0006c80001067983 */ /* 0x000f680000300800 */
[----:B------:R-:W5:Y:S01]  /*19dd0*/  LDL.LU R11, [R1+0x6d8] ;  /* 0x0006d800010b7983 */ /* 0x000f620000300800 */
[----:B---3--:R-:W-:-:S05]  /*19de0*/  IMAD.WIDE R24, R3, 0x2, R12 ;  /* 0x0000000203187825 */ /* 0x008fca00078e020c */
        /* <DEDUP_REMOVED lines=34> */
[----:B0-----:R-:W-:-:S02]  /*1a010*/  IMAD.WIDE R14, R8, 0x2, R12 ;  /* 0x00000002080e7825 */ /* 0x001fc400078e020c */
[----:B------:R-:W3:Y:S02]  /*1a020*/  LDL.LU R8, [R1+0x70c] ;  /* 0x00070c0001087983 */ /* 0x000ee40000300800 */
[--C-:B------:R-:W-:Y:S02]  /*1a030*/  IMAD.WIDE R18, R29, 0x2, R12.reuse ;  /* 0x000000021d127825 */ /* 0x100fe400078e020c */
[----:B------:R4:W-:Y:S02]  /*1a040*/  STL.64 [R1+0x680], R14 ;  /* 0x0006800e01007387 */ /* 0x0009e40000100a00 */
[--C-:B------:R-:W-:Y:S02]  /*1a050*/  IMAD.WIDE R16, R10, 0x2, R12.reuse ;  /* 0x000000020a107825 */ /* 0x100fe400078e020c */
[----:B------:R-:W-:Y:S04]  /*1a060*/  STL.64 [R1+0x690], R18 ;  /* 0x0006901201007387 */ /* 0x000fe80000100a00 */
[----:B------:R-:W3:Y:S04]  /*1a070*/  LDL.LU R10, [R1+0x728] ;  /* 0x00072800010a7983 */ /* 0x000ee80000300800 */
[----:B------:R0:W-:Y:S01]  /*1a080*/  STL.64 [R1+0x698], R16 ;  /* 0x0006981001007387 */ /* 0x0001e20000100a00 */
[----:B----4-:R-:W-:-:S03]  /*1a090*/  IMAD.WIDE R14, R9, 0x2, R12 ;  /* 0x00000002090e7825 */ /* 0x010fc600078e020c */
[----:B------:R-:W4:Y:S04]  /*1a0a0*/  LDL.LU R9, [R1+0x730] ;  /* 0x0007300001097983 */ /* 0x000f280000300800 */
[----:B------:R2:W-:Y:S01]  /*1a0b0*/  STL.64 [R1+0x6a8], R14 ;  /* 0x0006a80e01007387 */ /* 0x0005e20000100a00 */
[----:B0-----:R-:W-:-:S03]  /*1a0c0*/  IMAD.WIDE R16, R7, 0x2, R12 ;  /* 0x0000000207107825 */ /* 0x001fc600078e020c */
[----:B------:R-:W4:Y:S04]  /*1a0d0*/  LDL.LU R7, [R1+0x740] ;  /* 0x0007400001077983 */ /* 0x000f280000300800 */
[----:B------:R0:W-:Y:S01]  /*1a0e0*/  STL.64 [R1+0x6b0], R16 ;  /* 0x0006b01001007387 */ /* 0x0001e20000100a00 */
[----:B--2---:R-:W-:-:S03]  /*1a0f0*/  IMAD.WIDE R14, R5, 0x2, R12 ;  /* 0x00000002050e7825 */ /* 0x004fc600078e020c */
[----:B------:R-:W2:Y:S04]  /*1a100*/  LDL.LU R5, [R1+0x748] ;  /* 0x0007480001057983 */ /* 0x000ea80000300800 */
[----:B------:R3:W-:Y:S01]  /*1a110*/  STL.64 [R1+0x6c0], R14 ;  /* 0x0006c00e01007387 */ /* 0x0007e20000100a00 */
[----:B-----5:R-:W-:-:S04]  /*1a120*/  IMAD.WIDE R18, R6, 0x2, R12 ;  /* 0x0000000206127825 */ /* 0x020fc800078e020c */
[--C-:B0-----:R-:W-:Y:S01]  /*1a130*/  IMAD.WIDE R16, R11, 0x2, R12.reuse ;  /* 0x000000020b107825 */ /* 0x101fe200078e020c */
[----:B------:R0:W-:Y:S04]  /*1a140*/  STL.64 [R1+0x6c8], R18 ;  /* 0x0006c81201007387 */ /* 0x0001e80000100a00 */
[----:B------:R-:W5:Y:S04]  /*1a150*/  LDL.LU R22, [R1+0x758] ;  /* 0x0007580001167983 */ /* 0x000f680000300800 */
[----:B------:R1:W-:Y:S01]  /*1a160*/  STL.64 [R1+0x6d8], R16 ;  /* 0x0006d81001007387 */ /* 0x0003e20000100a00 */
[----:B---3--:R-:W-:-:S03]  /*1a170*/  IMAD.WIDE R14, R3, 0x2, R12 ;  /* 0x00000002030e7825 */ /* 0x008fc600078e020c */
[----:B------:R-:W3:Y:S04]  /*1a180*/  LDL.LU R23, [R1+0x760] ;  /* 0x0007600001177983 */ /* 0x000ee80000300800 */
[----:B------:R1:W-:Y:S04]  /*1a190*/  STL.64 [R1+0x6e0], R14 ;  /* 0x0006e00e01007387 */ /* 0x0003e80000100a00 */
[----:B------:R-:W3:Y:S04]  /*1a1a0*/  LDL.LU R20, [R1+0x770] ;  /* 0x0007700001147983 */ /* 0x000ee80000300800 */
[----:B------:R-:W3:Y:S04]  /*1a1b0*/  LDL.LU R21, [R1+0x778] ;  /* 0x0007780001157983 */ /* 0x000ee80000300800 */
[----:B0-----:R-:W3:Y:S04]  /*1a1c0*/  LDL.LU R18, [R1+0x788] ;  /* 0x0007880001127983 */ /* 0x001ee80000300800 */
[----:B------:R-:W3:Y:S04]  /*1a1d0*/  LDL.LU R19, [R1+0x790] ;  /* 0x0007900001137983 */ /* 0x000ee80000300800 */
[----:B-1----:R-:W3:Y:S04]  /*1a1e0*/  LDL.LU R16, [R1+0x794] ;  /* 0x0007940001107983 */ /* 0x002ee80000300800 */
        /* <DEDUP_REMOVED lines=8> */
[----:B------:R-:W-:-:S05]  /*1a270*/  IMAD.WIDE R24, R2, 0x2, R12 ;  /* 0x0000000202187825 */ /* 0x000fca00078e020c */
[----:B------:R0:W-:Y:S04]  /*1a280*/  STL.64 [R1+0x6f0], R24 ;  /* 0x0006f01801007387 */ /* 0x0001e80000100a00 */
[----:B------:R-:W3:Y:S01]  /*1a290*/  LDL.LU R2, [R1+0x7b8] ;  /* 0x0007b80001027983 */ /* 0x000ee20000300800 */
        /* <DEDUP_REMOVED lines=8> */
[----:B------:R4:W-:Y:S04]  /*1a320*/  STL.64 [R1+0x728], R24 ;  /* 0x0007281801007387 */ /* 0x0009e80000100a00 */
[----:B------:R-:W3:Y:S01]  /*1a330*/  LDL.LU R10, [R1+0x7c8] ;  /* 0x0007c800010a7983 */ /* 0x000ee20000300800 */
[----:B----4-:R-:W-:-:S03]  /*1a340*/  IMAD.WIDE R24, R9, 0x2, R12 ;  /* 0x0000000209187825 */ /* 0x010fc600078e020c */
[----:B------:R-:W4:Y:S04]  /*1a350*/  LDL.LU R9, [R1+0x7cc] ;  /* 0x0007cc0001097983 */ /* 0x000f280000300800 */
[----:B------:R-:W-:Y:S01]  /*1a360*/  STL.64 [R1+0x730], R24 ;  /* 0x0007301801007387 */ /* 0x000fe20000100a00 */
[----:B------:R-:W-:-:S05]  /*1a370*/  IMAD.WIDE R6, R7, 0x2, R12 ;  /* 0x0000000207067825 */ /* 0x000fca00078e020c */
[----:B------:R0:W-:Y:S04]  /*1a380*/  STL.64 [R1+0x740], R6 ;  /* 0x0007400601007387 */ /* 0x0001e80000100a00 */
[----:B0-----:R-:W4:Y:S04]  /*1a390*/  LDL.LU R6, [R1+0x7d0] ;  /* 0x0007d00001067983 */ /* 0x001f280000300800 */
[----:B------:R-:W4:Y:S01]  /*1a3a0*/  LDL.LU R7, [R1+0x7d4] ;  /* 0x0007d40001077983 */ /* 0x000f220000300800 */
[----:B--2---:R-:W-:-:S05]  /*1a3b0*/  IMAD.WIDE R24, R5, 0x2, R12 ;  /* 0x0000000205187825 */ /* 0x004fca00078e020c */
[----:B------:R5:W-:Y:S04]  /*1a3c0*/  STL.64 [R1+0x748], R24 ;  /* 0x0007481801007387 */ /* 0x000be80000100a00 */
[----:B------:R-:W2:Y:S01]  /*1a3d0*/  LDL.LU R5, [R1+0x7d8] ;  /* 0x0007d80001057983 */ /* 0x000ea20000300800 */
[----:B-----5:R-:W-:-:S05]  /*1a3e0*/  IMAD.WIDE R24, R22, 0x2, R12 ;  /* 0x0000000216187825 */ /* 0x020fca00078e020c */
[----:B------:R3:W-:Y:S02]  /*1a3f0*/  STL.64 [R1+0x758], R24 ;  /* 0x0007581801007387 */ /* 0x0007e40000100a00 */
[----:B---3--:R-:W-:-:S04]  /*1a400*/  IMAD.WIDE R24, R23, 0x2, R12 ;  /* 0x0000000217187825 */ /* 0x008fc800078e020c */
        /* <DEDUP_REMOVED lines=16> */
[--C-:B---3--:R-:W-:Y:S01]  /*1a510*/  IMAD.WIDE R16, R26, 0x2, R12.reuse ;  /* 0x000000021a107825 */ /* 0x108fe200078e020c */
[----:B------:R0:W-:Y:S03]  /*1a520*/  STL.64 [R1+0xe80], R18 ;  /* 0x000e801201007387 */ /* 0x0001e60000100a00 */
[--C-:B------:R-:W-:Y:S01]  /*1a530*/  IMAD.WIDE R14, R27, 0x2, R12.reuse ;  /* 0x000000021b0e7825 */ /* 0x100fe200078e020c */
[----:B------:R1:W-:Y:S04]  /*1a540*/  STL.64 [R1+0xe90], R16 ;  /* 0x000e901001007387 */ /* 0x0003e80000100a00 */
[----:B------:R3:W-:Y:S01]  /*1a550*/  STL.64 [R1+0xea0], R14 ;  /* 0x000ea00e01007387 */ /* 0x0007e20000100a00 */
[----:B0-----:R-:W-:-:S04]  /*1a560*/  IMAD.WIDE R18, R28, 0x2, R12 ;  /* 0x000000021c127825 */ /* 0x001fc800078e020c */
[--C-:B-1----:R-:W-:Y:S01]  /*1a570*/  IMAD.WIDE R16, R11, 0x2, R12.reuse ;  /* 0x000000020b107825 */ /* 0x102fe200078e020c */
[----:B------:R-:W-:Y:S04]  /*1a580*/  STL.64 [R1+0xeb0], R18 ;  /* 0x000eb01201007387 */ /* 0x000fe80000100a00 */
[----:B------:R-:W5:Y:S01]  /*1a590*/  LDL.LU R11, [R1+0x7dc] ;  /* 0x0007dc00010b7983 */ /* 0x000f620000300800 */
[----:B---3--:R-:W-:-:S03]  /*1a5a0*/  IMAD.WIDE R14, R3, 0x2, R12 ;  /* 0x00000002030e7825 */ /* 0x008fc600078e020c */
[----:B------:R-:W-:Y:S04]  /*1a5b0*/  STL.64 [R1+0xec0], R16 ;  /* 0x000ec01001007387 */ /* 0x000fe80000100a00 */
[----:B------:R-:W3:Y:S04]  /*1a5c0*/  LDL.LU R3, [R1+0x7e0] ;  /* 0x0007e00001037983 */ /* 0x000ee80000300800 */
[----:B------:R0:W-:Y:S02]  /*1a5d0*/  STL.64 [R1+0xed0], R14 ;  /* 0x000ed00e01007387 */ /* 0x0001e40000100a00 */
[----:B0-----:R-:W-:-:S02]  /*1a5e0*/  IMAD.WIDE R14, R2, 0x2, R12 ;  /* 0x00000002020e7825 */ /* 0x001fc400078e020c */
[----:B------:R-:W3:Y:S04]  /*1a5f0*/  LDL.LU R2, [R1+0x7e4] ;  /* 0x0007e40001027983 */ /* 0x000ee80000300800 */
[----:B------:R0:W-:Y:S01]  /*1a600*/  STL.64 [R1+0xee0], R14 ;  /* 0x000ee00e01007387 */ /* 0x0001e20000100a00 */
[----:B------:R-:W-:-:S04]  /*1a610*/  IMAD.WIDE R18, R29, 0x2, R12 ;  /* 0x000000021d127825 */ /* 0x000fc800078e020c */
[--C-:B------:R-:W-:Y:S01]  /*1a620*/  IMAD.WIDE R16, R4, 0x2, R12.reuse ;  /* 0x0000000204107825 */ /* 0x100fe200078e020c */
[----:B------:R-:W-:Y:S04]  /*1a630*/  STL.64 [R1+0xef0], R18 ;  /* 0x000ef01201007387 */ /* 0x000fe80000100a00 */
        /* <DEDUP_REMOVED lines=8> */
[----:B----4-:R-:W-:-:S03]  /*1a6c0*/  IMAD.WIDE R14, R9, 0x2, R12 ;  /* 0x00000002090e7825 */ /* 0x010fc600078e020c */
[----:B------:R-:W4:Y:S04]  /*1a6d0*/  LDL.LU R9, [R1+0x7f4] ;  /* 0x0007f40001097983 */ /* 0x000f280000300800 */
[----:B------:R1:W-:Y:S01]  /*1a6e0*/  STL.64 [R1+0xf30], R14 ;  /* 0x000f300e01007387 */ /* 0x0003e20000100a00 */
[----:B0-----:R-:W-:-:S04]  /*1a6f0*/  IMAD.WIDE R16, R6, 0x2, R12 ;  /* 0x0000000206107825 */ /* 0x001fc800078e020c */
[--C-:B-1----:R-:W-:Y:S01]  /*1a700*/  IMAD.WIDE R14, R7, 0x2, R12.reuse ;  /* 0x00000002070e7825 */ /* 0x102fe200078e020c */
[----:B------:R0:W-:Y:S04]  /*1a710*/  STL.64 [R1+0xf40], R16 ;  /* 0x000f401001007387 */ /* 0x0001e80000100a00 */
[----:B------:R-:W4:Y:S04]  /*1a720*/  LDL.LU R22, [R1+0x7f8] ;  /* 0x0007f80001167983 */ /* 0x000f280000300800 */
[----:B------:R1:W-:Y:S04]  /*1a730*/  STL.64 [R1+0xf50], R14 ;  /* 0x000f500e01007387 */ /* 0x0003e80000100a00 */
[----:B------:R-:W4:Y:S01]  /*1a740*/  LDL.LU R23, [R1+0x7fc] ;  /* 0x0007fc0001177983 */ /* 0x000f220000300800 */
[----:B--2---:R-:W-:-:S05]  /*1a750*/  IMAD.WIDE R6, R5, 0x2, R12 ;  /* 0x0000000205067825 */ /* 0x004fca00078e020c */
[----:B------:R2:W-:Y:S04]  /*1a760*/  STL.64 [R1+0xf60], R6 ;  /* 0x000f600601007387 */ /* 0x0005e80000100a00 */
[----:B------:R-:W4:Y:S04]  /*1a770*/  LDL.LU R20, [R1+0x800] ;  /* 0x0008000001147983 */ /* 0x000f280000300800 */
[----:B------:R-:W4:Y:S04]  /*1a780*/  LDL.LU R21, [R1+0x804] ;  /* 0x0008040001157983 */ /* 0x000f280000300800 */
[----:B------:R-:W4:Y:S04]  /*1a790*/  LDL.LU R18, [R1+0x808] ;  /* 0x0008080001127983 */ /* 0x000f280000300800 */
[----:B------:R-:W4:Y:S04]  /*1a7a0*/  LDL.LU R19, [R1+0x80c] ;  /* 0x00080c0001137983 */ /* 0x000f280000300800 */
[----:B0-----:R-:W4:Y:S04]  /*1a7b0*/  LDL.LU R16, [R1+0x810] ;  /* 0x0008100001107983 */ /* 0x001f280000300800 */
[----:B------:R-:W4:Y:S04]  /*1a7c0*/  LDL.LU R17, [R1+0x814] ;  /* 0x0008140001117983 */ /* 0x000f280000300800 */
[----:B-1----:R-:W4:Y:S04]  /*1a7d0*/  LDL.LU R14, [R1+0x818] ;  /* 0x00081800010e7983 */ /* 0x002f280000300800 */
[----:B------:R-:W4:Y:S04]  /*1a7e0*/  LDL.LU R15, [R1+0x81c] ;  /* 0x00081c00010f7983 */ /* 0x000f280000300800 */
[----:B------:R-:W4:Y:S04]  /*1a7f0*/  LDL.LU R26, [R1+0x820] ;  /* 0x00082000011a7983 */ /* 0x000f280000300800 */
[----:B------:R-:W4:Y:S04]  /*1a800*/  LDL.LU R27, [R1+0x824] ;  /* 0x00082400011b7983 */ /* 0x000f280000300800 */
[----:B------:R-:W4:Y:S04]  /*1a810*/  LDL.LU R28, [R1+0x828] ;  /* 0x00082800011c7983 */ /* 0x000f280000300800 */
[----:B--2---:R-:W2:Y:S04]  /*1a820*/  LDL.LU R7, [R1+0x82c] ;  /* 0x00082c0001077983 */ /* 0x004ea80000300800 */
[----:B------:R-:W2:Y:S01]  /*1a830*/  LDL.LU R5, [R1+0x830] ;  /* 0x0008300001057983 */ /* 0x000ea20000300800 */
[----:B-----5:R-:W-:-:S05]  /*1a840*/  IMAD.WIDE R24, R11, 0x2, R12 ;  /* 0x000000020b187825 */ /* 0x020fca00078e020c */
[----:B------:R3:W-:Y:S02]  /*1a850*/  STL.64 [R1+0xf70], R24 ;  /* 0x000f701801007387 */ /* 0x0007e40000100a00 */
[--C-:B---3--:R-:W-:Y:S02]  /*1a860*/  IMAD.WIDE R24, R3, 0x2, R12.reuse ;  /* 0x0000000203187825 */ /* 0x108fe400078e020c */
[----:B------:R-:W3:Y:S04]  /*1a870*/  LDL.LU R3, [R1+0x834] ;  /* 0x0008340001037983 */ /* 0x000ee80000300800 */
[----:B------:R0:W-:Y:S04]  /*1a880*/  STL.64 [R1+0xf80], R24 ;  /* 0x000f801801007387 */ /* 0x0001e80000100a00 */
[----:B------:R-:W5:Y:S04]  /*1a890*/  LDL.LU R29, [R1+0x838] ;  /* 0x00083800011d7983 */ /* 0x000f680000300800 */
[----:B------:R-:W5:Y:S01]  /*1a8a0*/  LDL.LU R11, [R1+0x83c] ;  /* 0x00083c00010b7983 */ /* 0x000f620000300800 */
[----:B0-----:R-:W-:-:S05]  /*1a8b0*/  IMAD.WIDE R24, R2, 0x2, R12 ;  /* 0x0000000202187825 */ /* 0x001fca00078e020c */
[----:B------:R0:W-:Y:S04]  /*1a8c0*/  STL.64 [R1+0xf90], R24 ;  /* 0x000f901801007387 */ /* 0x0001e80000100a00 */
[----:B------:R-:W5:Y:S01]  /*1a8d0*/  LDL.LU R2, [R1+0x840] ;  /* 0x0008400001027983 */ /* 0x000f620000300800 */
[----:B0-----:R-:W-:-:S05]  /*1a8e0*/  IMAD.WIDE R24, R4, 0x2, R12 ;  /* 0x0000000204187825 */ /* 0x001fca00078e020c */
[----:B------:R0:W-:Y:S04]  /*1a8f0*/  STL.64 [R1+0xfa0], R24 ;  /* 0x000fa01801007387 */ /* 0x0001e80000100a00 */
[----:B------:R-:W5:Y:S01]  /*1a900*/  LDL.LU R4, [R1+0x844] ;  /* 0x0008440001047983 */ /* 0x000f620000300800 */
[----:B0-----:R-:W-:-:S03]  /*1a910*/  IMAD.WIDE R24, R8, 0x2, R12 ;  /* 0x0000000208187825 */ /* 0x001fc600078e020c */
[----:B------:R-:W5:Y:S04]  /*1a920*/  LDL.LU R8, [R1+0x848] ;  /* 0x0008480001087983 */ /* 0x000f680000300800 */
[----:B------:R0:W-:Y:S02]  /*1a930*/  STL.64 [R1+0xfb0], R24 ;  /* 0x000fb01801007387 */ /* 0x0001e40000100a00 */
[----:B0-----:R-:W-:-:S05]  /*1a940*/  IMAD.WIDE R24, R10, 0x2, R12 ;  /* 0x000000020a187825 */ /* 0x001fca00078e020c */
[----:B------:R4:W-:Y:S04]  /*1a950*/  STL.64 [R1+0xfc0], R24 ;  /* 0x000fc01801007387 */ /* 0x0009e80000100a00 */
[----:B------:R-:W5:Y:S04]  /*1a960*/  LDL.LU R6, [R1+0x84c] ;  /* 0x00084c0001067983 */ /* 0x000f680000300800 */
[----:B------:R-:W5:Y:S01]  /*1a970*/  LDL.LU R10, [R1+0x850] ;  /* 0x00085000010a7983 */ /* 0x000f620000300800 */
[----:B----4-:R-:W-:-:S05]  /*1a980*/  IMAD.WIDE R24, R9, 0x2, R12 ;  /* 0x0000000209187825 */ /* 0x010fca00078e020c */
[----:B------:R0:W-:Y:S04]  /*1a990*/  STL.64 [R1+0xfd0], R24 ;  /* 0x000fd01801007387 */ /* 0x0001e80000100a00 */
[----:B------:R-:W4:Y:S01]  /*1a9a0*/  LDL.LU R9, [R1+0x854] ;  /* 0x0008540001097983 */ /* 0x000f220000300800 */
[----:B0-----:R-:W-:-:S05]  /*1a9b0*/  IMAD.WIDE R24, R22, 0x2, R12 ;  /* 0x0000000216187825 */ /* 0x001fca00078e020c */
[----:B------:R0:W-:Y:S02]  /*1a9c0*/  STL.64 [R1+0xfe0], R24 ;  /* 0x000fe01801007387 */ /* 0x0001e40000100a00 */
[----:B0-----:R-:W-:-:S05]  /*1a9d0*/  IMAD.WIDE R24, R23, 0x2, R12 ;  /* 0x0000000217187825 */ /* 0x001fca00078e020c */
[----:B------:R0:W-:Y:S01]  /*1a9e0*/  STL.64 [R1+0xff0], R24 ;  /* 0x000ff01801007387 */ /* 0x0001e20000100a00 */
[----:B------:R-:W-:-:S04]  /*1a9f0*/  IMAD.WIDE R22, R20, 0x2, R12 ;  /* 0x0000000214167825 */ /* 0x000fc800078e020c */
[--C-:B0-----:R-:W-:Y:S01]  /*1aa00*/  IMAD.WIDE R24, R21, 0x2, R12.reuse ;  /* 0x0000000215187825 */ /* 0x101fe200078e020c */
[----:B------:R0:W-:Y:S04]  /*1aa10*/  STL.64 [R1+0x1000], R22 ;  /* 0x0010001601007387 */ /* 0x0001e80000100a00 */
[----:B------:R-:W-:Y:S01]  /*1aa20*/  STL.64 [R1+0x1010], R24 ;  /* 0x0010101801007387 */ /* 0x000fe20000100a00 */
[----:B------:R-:W-:-:S04]  /*1aa30*/  IMAD.WIDE R20, R19, 0x2, R12 ;  /* 0x0000000213147825 */ /* 0x000fc800078e020c */
[----:B0-----:R-:W-:-:S04]  /*1aa40*/  IMAD.WIDE R22, R18, 0x2, R12 ;  /* 0x0000000212167825 */ /* 0x001fc800078e020c */
[--C-:B------:R-:W-:Y:S01]  /*1aa50*/  IMAD.WIDE R18, R16, 0x2, R12.reuse ;  /* 0x0000000210127825 */ /* 0x100fe200078e020c */
[----:B------:R-:W-:Y:S03]  /*1aa60*/  STL.64 [R1+0x1020], R22 ;  /* 0x0010201601007387 */ /* 0x000fe60000100a00 */
[--C-:B------:R-:W-:Y:S01]  /*1aa70*/  IMAD.WIDE R16, R17, 0x2, R12.reuse ;  /* 0x0000000211107825 */ /* 0x100fe200078e020c */
[----:B------:R0:W-:Y:S04]  /*1aa80*/  STL.64 [R1+0x1030], R20 ;  /* 0x0010301401007387 */ /* 0x0001e80000100a00 */
        /* <DEDUP_REMOVED lines=14> */
[----:B------:R-:W2:Y:S04]  /*1ab70*/  LDL.LU R7, [R1+0x858] ;  /* 0x0008580001077983 */ /* 0x000ea80000300800 */
[----:B------:R-:W-:Y:S04]  /*1ab80*/  STL.64 [R1+0x10b0], R16 ;  /* 0x0010b01001007387 */ /* 0x000fe80000100a00 */
[----:B------:R-:W2:Y:S04]  /*1ab90*/  LDL.LU R5, [R1+0x85c] ;  /* 0x00085c0001057983 */ /* 0x000ea80000300800 */
[----:B------:R3:W-:Y:S02]  /*1aba0*/  STL.64 [R1+0x10c0], R14 ;  /* 0x0010c00e01007387 */ /* 0x0007e40000100a00 */
[----:B---3--:R-:W-:-:S02]  /*1abb0*/  IMAD.WIDE R14, R3, 0x2, R12 ;  /* 0x00000002030e7825 */ /* 0x008fc400078e020c */
[----:B------:R-:W3:Y:S02]  /*1abc0*/  LDL.LU R3, [R1+0x860] ;  /* 0x0008600001037983 */ /* 0x000ee40000300800 */
[--C-:B-----5:R-:W-:Y:S02]  /*1abd0*/  IMAD.WIDE R18, R29, 0x2, R12.reuse ;  /* 0x000000021d127825 */ /* 0x120fe400078e020c */
[----:B------:R0:W-:Y:S02]  /*1abe0*/  STL.64 [R1+0x10d0], R14 ;  /* 0x0010d00e01007387 */ /* 0x0001e40000100a00 */
[--C-:B------:R-:W-:Y:S02]  /*1abf0*/  IMAD.WIDE R16, R11, 0x2, R12.reuse ;  /* 0x000000020b107825 */ /* 0x100fe400078e020c */
[----:B------:R-:W-:Y:S04]  /*1ac00*/  STL.64 [R1+0x10e0], R18 ;  /* 0x0010e01201007387 */ /* 0x000fe80000100a00 */
[----:B------:R-:W5:Y:S04]  /*1ac10*/  LDL.LU R11, [R1+0x864] ;  /* 0x00086400010b7983 */ /* 0x000f680000300800 */
[----:B------:R1:W-:Y:S01]  /*1ac20*/  STL.64 [R1+0x10f0], R16 ;  /* 0x0010f01001007387 */ /* 0x0003e20000100a00 */
[----:B0-----:R-:W-:-:S03]  /*1ac30*/  IMAD.WIDE R14, R2, 0x2, R12 ;  /* 0x00000002020e7825 */ /* 0x001fc600078e020c */
[----:B------:R-:W5:Y:S04]  /*1ac40*/  LDL.LU R2, [R1+0x868] ;  /* 0x0008680001027983 */ /* 0x000f680000300800 */
[----:B------:R0:W-:Y:S01]  /*1ac50*/  STL.64 [R1+0x1100], R14 ;  /* 0x0011000e01007387 */ /* 0x0001e20000100a00 */
[----:B-1----:R-:W-:-:S03]  /*1ac60*/  IMAD.WIDE R16, R4, 0x2, R12 ;  /* 0x0000000204107825 */ /* 0x002fc600078e020c */
[----:B------:R-:W5:Y:S04]  /*1ac70*/  LDL.LU R4, [R1+0x86c] ;  /* 0x00086c0001047983 */ /* 0x000f680000300800 */
[----:B------:R1:W-:Y:S01]  /*1ac80*/  STL.64 [R1+0x1110], R16 ;  /* 0x0011101001007387 */ /* 0x0003e20000100a00 */
[----:B0-----:R-:W-:-:S03]  /*1ac90*/  IMAD.WIDE R14, R8, 0x2, R12 ;  /* 0x00000002080e7825 */ /* 0x001fc600078e020c */
[----:B------:R-:W5:Y:S04]  /*1aca0*/  LDL.LU R8, [R1+0x870] ;  /* 0x0008700001087983 */ /* 0x000f680000300800 */
[----:B------:R4:W-:Y:S01]  /*1acb0*/  STL.64 [R1+0x1120], R14 ;  /* 0x0011200e01007387 */ /* 0x0009e20000100a00 */
[----:B------:R-:W-:-:S04]  /*1acc0*/  IMAD.WIDE R18, R6, 0x2, R12 ;  /* 0x0000000206127825 */ /* 0x000fc800078e020c */
[--C-:B-1----:R-:W-:Y:S01]  /*1acd0*/  IMAD.WIDE R16, R10, 0x2, R12.reuse ;  /* 0x000000020a107825 */ /* 0x102fe200078e020c */
[----:B------:R0:W-:Y:S04]  /*1ace0*/  STL.64 [R1+0x1130], R18 ;  /* 0x0011301201007387 */ /* 0x0001e80000100a00 */
[----:B------:R-:W5:Y:S04]  /*1acf0*/  LDL.LU R22, [R1+0x874] ;  /* 0x0008740001167983 */ /* 0x000f680000300800 */
[----:B------:R1:W-:Y:S01]  /*1ad00*/  STL.64 [R1+0x1140], R16 ;  /* 0x0011401001007387 */ /* 0x0003e20000100a00 */
[----:B----4-:R-:W-:-:S03]  /*1ad10*/  IMAD.WIDE R14, R9, 0x2, R12 ;  /* 0x00000002090e7825 */ /* 0x010fc600078e020c */
[----:B------:R-:W4:Y:S04]  /*1ad20*/  LDL.LU R23, [R1+0x878] ;  /* 0x0008780001177983 */ /* 0x000f280000300800 */
[----:B------:R1:W-:Y:S04]  /*1ad30*/  STL.64 [R1+0x1150], R14 ;  /* 0x0011500e01007387 */ /* 0x0003e80000100a00 */
        /* <DEDUP_REMOVED lines=13> */
[----:B--2---:R-:W-:-:S04]  /*1ae10*/  IMAD.WIDE R24, R7, 0x2, R12 ;  /* 0x0000000207187825 */ /* 0x004fc800078e020c */
[--C-:B------:R-:W-:Y:S02]  /*1ae20*/  IMAD.WIDE R6, R5, 0x2, R12.reuse ;  /* 0x0000000205067825 */ /* 0x100fe400078e020c */
[----:B------:R-:W2:Y:S04]  /*1ae30*/  LDL.LU R5, [R1+0x548] ;  /* 0x0005480001057983 */ /* 0x000ea80000300800 */
[----:B------:R-:W-:Y:S04]  /*1ae40*/  STL.64 [R1+0x1160], R24 ;  /* 0x0011601801007387 */ /* 0x000fe80000100a00 */
[----:B------:R0:W-:Y:S04]  /*1ae50*/  STL.64 [R1+0x1170], R6 ;  /* 0x0011700601007387 */ /* 0x0001e80000100a00 */
[----:B------:R-:W2:Y:S04]  /*1ae60*/  LDL.LU R29, [R1+0x534] ;  /* 0x00053400011d7983 */ /* 0x000ea80000300800 */
[----:B0-----:R-:W2:Y:S01]  /*1ae70*/  LDL.LU R6, [R1+0x530] ;  /* 0x0005300001067983 */ /* 0x001ea20000300800 */
[----:B---3--:R-:W-:-:S05]  /*1ae80*/  IMAD.WIDE R24, R3, 0x2, R12 ;  /* 0x0000000203187825 */ /* 0x008fca00078e020c */
[----:B------:R5:W-:Y:S04]  /*1ae90*/  STL.64 [R1+0x1180], R24 ;  /* 0x0011801801007387 */ /* 0x000be80000100a00 */
[----:B------:R-:W3:Y:S01]  /*1aea0*/  LDL.LU R3, [R1+0x50c] ;  /* 0x00050c0001037983 */ /* 0x000ee20000300800 */
[----:B-----5:R-:W-:-:S05]  /*1aeb0*/  IMAD.WIDE R24, R11, 0x2, R12 ;  /* 0x000000020b187825 */ /* 0x020fca00078e020c */
        /* <DEDUP_REMOVED lines=9> */
[----:B0-----:R-:W-:-:S05]  /*1af50*/  IMAD.WIDE R24, R8, 0x2, R12 ;  /* 0x0000000208187825 */ /* 0x001fca00078e020c */
[----:B------:R0:W-:Y:S04]  /*1af60*/  STL.64 [R1+0x11c0], R24 ;  /* 0x0011c01801007387 */ /* 0x0001e80000100a00 */
[----:B------:R-:W5:Y:S01]  /*1af70*/  LDL.LU R8, [R1+0x48c] ;  /* 0x00048c0001087983 */ /* 0x000f620000300800 */
[----:B0-----:R-:W-:-:S05]  /*1af80*/  IMAD.WIDE R24, R22, 0x2, R12 ;  /* 0x0000000216187825 */ /* 0x001fca00078e020c */
[----:B------:R4:W-:Y:S02]  /*1af90*/  STL.64 [R1+0x11d0], R24 ;  /* 0x0011d01801007387 */ /* 0x0009e40000100a00 */
[----:B----4-:R-:W-:-:S04]  /*1afa0*/  IMAD.WIDE R24, R23, 0x2, R12 ;  /* 0x0000000217187825 */ /* 0x010fc800078e020c */
        /* <DEDUP_REMOVED lines=30> */
[----:B------:R-:W2:Y:S04]  /*1b190*/  LDL.LU R5, [R1+0x470] ;  /* 0x0004700001057983 */ /* 0x000ea80000300800 */
[----:B------:R-:W-:Y:S01]  /*1b1a0*/  STL.64 [R1+0x548], R14 ;  /* 0x0005480e01007387 */ /* 0x000fe20000100a00 */
[----:B------:R-:W-:-:S05]  /*1b1b0*/  IMAD.WIDE R18, R29, 0x2, R12 ;  /* 0x000000021d127825 */ /* 0x000fca00078e020c */
[----:B------:R0:W-:Y:S01]  /*1b1c0*/  STL.64 [R1+0x12d0], R18 ;  /* 0x0012d01201007387 */ /* 0x0001e20000100a00 */
[----:B------:R-:W-:-:S04]  /*1b1d0*/  IMAD.WIDE R16, R6, 0x2, R12 ;  /* 0x0000000206107825 */ /* 0x000fc800078e020c */
[----:B0-----:R-:W-:-:S04]  /*1b1e0*/  IMAD.WIDE R18, R0, 0x2, R12 ;  /* 0x0000000200127825 */ /* 0x001fc800078e020c */
[--C-:B---3--:R-:W-:Y:S02]  /*1b1f0*/  IMAD.WIDE R14, R3, 0x2, R12.reuse ;  /* 0x00000002030e7825 */ /* 0x108fe400078e020c */
[----:B------:R-:W3:Y:S04]  /*1b200*/  LDL.LU R3, [R1+0x44c] ;  /* 0x00044c0001037983 */ /* 0x000ee80000300800 */
[----:B------:R5:W-:Y:S04]  /*1b210*/  STL.64 [R1+0x530], R16 ;  /* 0x0005301001007387 */ /* 0x000be80000100a00 */
[----:B------:R0:W-:Y:S04]  /*1b220*/  STL.64 [R1+0x12f0], R14 ;  /* 0x0012f00e01007387 */ /* 0x0001e80000100a00 */
[----:B------:R-:W-:Y:S01]  /*1b230*/  STL.64 [R1+0x1300], R18 ;  /* 0x0013001201007387 */ /* 0x000fe20000100a00 */
[----:B-----5:R-:W-:-:S03]  /*1b240*/  IMAD.WIDE R16, R11, 0x2, R12 ;  /* 0x000000020b107825 */ /* 0x020fc600078e020c */
[----:B------:R-:W5:Y:S04]  /*1b250*/  LDL.LU R11, [R1+0x448] ;  /* 0x00044800010b7983 */ /* 0x000f680000300800 */
[----:B------:R1:W-:Y:S01]  /*1b260*/  STL.64 [R1+0x1310], R16 ;  /* 0x0013101001007387 */ /* 0x0003e20000100a00 */
[----:B0-----:R-:W-:-:S03]  /*1b270*/  IMAD.WIDE R14, R2, 0x2, R12 ;  /* 0x00000002020e7825 */ /* 0x001fc600078e020c */
[----:B------:R-:W5:Y:S04]  /*1b280*/  LDL.LU R2, [R1+0x424] ;  /* 0x0004240001027983 */ /* 0x000f680000300800 */
[----:B------:R0:W-:Y:S01]  /*1b290*/  STL.64 [R1+0x4e0], R14 ;  /* 0x0004e00e01007387 */ /* 0x0001e20000100a00 */
[----:B-1----:R-:W-:-:S04]  /*1b2a0*/  IMAD.WIDE R16, R7, 0x2, R12 ;  /* 0x0000000207107825 */ /* 0x002fc800078e020c */
[--C-:B0-----:R-:W-:Y:S01]  /*1b2b0*/  IMAD.WIDE R14, R4, 0x2, R12.reuse ;  /* 0x00000002040e7825 */ /* 0x101fe200078e020c */
[----:B------:R0:W-:Y:S04]  /*1b2c0*/  STL.64 [R1+0x1330], R16 ;  /* 0x0013301001007387 */ /* 0x0001e80000100a00 */
[----:B------:R-:W5:Y:S04]  /*1b2d0*/  LDL.LU R25, [R1+0x420] ;  /* 0x0004200001197983 */ /* 0x000f680000300800 */
[----:B------:R1:W-:Y:S01]  /*1b2e0*/  STL.64 [R1+0x4b8], R14 ;  /* 0x0004b80e01007387 */ /* 0x0003e20000100a00 */
[----:B------:R-:W-:-:S03]  /*1b2f0*/  IMAD.WIDE R6, R8, 0x2, R12 ;  /* 0x0000000208067825 */ /* 0x000fc600078e020c */
[----:B------:R-:W5:Y:S04]  /*1b300*/  LDL.LU R22, [R1+0x40c] ;  /* 0x00040c0001167983 */ /* 0x000f680000300800 */
[----:B------:R4:W-:Y:S04]  /*1b310*/  STL.64 [R1+0x1350], R6 ;  /* 0x0013500601007387 */ /* 0x0009e80000100a00 */
[----:B------:R-:W5:Y:S04]  /*1b320*/  LDL.LU R23, [R1+0x408] ;  /* 0x0004080001177983 */ /* 0x000f680000300800 */
[----:B------:R-:W5:Y:S04]  /*1b330*/  LDL.LU R20, [R1+0x3e4] ;  /* 0x0003e40001147983 */ /* 0x000f680000300800 */
[----:B------:R-:W5:Y:S04]  /*1b340*/  LDL.LU R21, [R1+0x3e0] ;  /* 0x0003e00001157983 */ /* 0x000f680000300800 */
[----:B------:R-:W5:Y:S04]  /*1b350*/  LDL.LU R18, [R1+0x3bc] ;  /* 0x0003bc0001127983 */ /* 0x000f680000300800 */
[----:B------:R-:W5:Y:S04]  /*1b360*/  LDL.LU R19, [R1+0x3b8] ;  /* 0x0003b80001137983 */ /* 0x000f680000300800 */
[----:B0-----:R-:W5:Y:S04]  /*1b370*/  LDL.LU R16, [R1+0x394] ;  /* 0x0003940001107983 */ /* 0x001f680000300800 */
[----:B------:R-:W5:Y:S04]  /*1b380*/  LDL.LU R17, [R1+0x390] ;  /* 0x0003900001117983 */ /* 0x000f680000300800 */
[----:B-1----:R-:W5:Y:S04]  /*1b390*/  LDL.LU R14, [R1+0x37c] ;  /* 0x00037c00010e7983 */ /* 0x002f680000300800 */
[----:B------:R-:W5:Y:S04]  /*1b3a0*/  LDL.LU R15, [R1+0x378] ;  /* 0x00037800010f7983 */ /* 0x000f680000300800 */
[----:B------:R-:W5:Y:S04]  /*1b3b0*/  LDL.LU R26, [R1+0x354] ;  /* 0x00035400011a7983 */ /* 0x000f680000300800 */
[----:B------:R-:W5:Y:S04]  /*1b3c0*/  LDL.LU R27, [R1+0x350] ;  /* 0x00035000011b7983 */ /* 0x000f680000300800 */
[----:B------:R-:W5:Y:S04]  /*1b3d0*/  LDL.LU R4, [R1+0x32c] ;  /* 0x00032c0001047983 */ /* 0x000f680000300800 */
[----:B------:R-:W5:Y:S01]  /*1b3e0*/  LDL.LU R8, [R1+0x328] ;  /* 0x0003280001087983 */ /* 0x000f620000300800 */
[----:B----4-:R-:W-:-:S03]  /*1b3f0*/  IMAD.WIDE R28, R9, 0x2, R12 ;  /* 0x00000002091c7825 */ /* 0x010fc600078e020c */
[----:B------:R-:W4:Y:S01]  /*1b400*/  LDL.LU R9, [R1+0x304] ;  /* 0x0003040001097983 */ /* 0x000f220000300800 */
[----:B------:R-:W-:-:S05]  /*1b410*/  IMAD.WIDE R6, R10, 0x2, R12 ;  /* 0x000000020a067825 */ /* 0x000fca00078e020c */
[----:B------:R-:W-:Y:S04]  /*1b420*/  STL.64 [R1+0x1360], R6 ;  /* 0x0013600601007387 */ /* 0x000fe80000100a00 */
[----:B------:R0:W-:Y:S04]  /*1b430*/  STL.64 [R1+0x1370], R28 ;  /* 0x0013701c01007387 */ /* 0x0001e80000100a00 */
[----:B0-----:R-:W4:Y:S04]  /*1b440*/  LDL.LU R28, [R1+0x300] ;  /* 0x00030000011c7983 */ /* 0x001f280000300800 */
[----:B------:R-:W4:Y:S01]  /*1b450*/  LDL.LU R29, [R1+0x2ec] ;  /* 0x0002ec00011d7983 */ /* 0x000f220000300800 */
[----:B--2---:R-:W-:-:S05]  /*1b460*/  IMAD.WIDE R6, R5, 0x2, R12 ;  /* 0x0000000205067825 */ /* 0x004fca00078e020c */
[----:B------:R3:W-:Y:S04]  /*1b470*/  STL.64 [R1+0x470], R6 ;  /* 0x0004700601007387 */ /* 0x0007e80000100a00 */
[----:B------:R-:W2:Y:S01]  /*1b480*/  LDL.LU R5, [R1+0x2e8] ;  /* 0x0002e80001057983 */ /* 0x000ea20000300800 */
[----:B---3--:R-:W-:-:S05]  /*1b490*/  IMAD.WIDE R6, R3, 0x2, R12 ;  /* 0x0000000203067825 */ /* 0x008fca00078e020c */
[----:B------:R0:W-:Y:S04]  /*1b4a0*/  STL.64 [R1+0x1390], R6 ;  /* 0x0013900601007387 */ /* 0x0001e80000100a00 */
[----:B0-----:R-:W3:Y:S01]  /*1b4b0*/  LDL.LU R6, [R1+0x2c4] ;  /* 0x0002c40001067983 */ /* 0x001ee20000300800 */
[----:B-----5:R-:W-:-:S03]  /*1b4c0*/  IMAD.WIDE R10, R11, 0x2, R12 ;  /* 0x000000020b0a7825 */ /* 0x020fc600078e020c */
[----:B------:R-:W5:Y:S04]  /*1b4d0*/  LDL.LU R7, [R1+0x2c0] ;  /* 0x0002c00001077983 */ /* 0x000f680000300800 */
[----:B------:R-:W5:Y:S04]  /*1b4e0*/  LDL.LU R3, [R1+0x29c] ;  /* 0x00029c0001037983 */ /* 0x000f680000300800 */
[----:B------:R0:W-:Y:S02]  /*1b4f0*/  STL.64 [R1+0x448], R10 ;  /* 0x0004480a01007387 */ /* 0x0001e40000100a00 */
[----:B0-----:R-:W-:-:S05]  /*1b500*/  IMAD.WIDE R10, R2, 0x2, R12 ;  /* 0x00000002020a7825 */ /* 0x001fca00078e020c */
[----:B------:R0:W-:Y:S04]  /*1b510*/  STL.64 [R1+0x13b0], R10 ;  /* 0x0013b00a01007387 */ /* 0x0001e80000100a00 */
[----:B0-----:R-:W5:Y:S01]  /*1b520*/  LDL.LU R10, [R1+0x298] ;  /* 0x00029800010a7983 */ /* 0x001f620000300800 */
[----:B------:R-:W-:-:S03]  /*1b530*/  IMAD.WIDE R24, R25, 0x2, R12 ;  /* 0x0000000219187825 */ /* 0x000fc600078e020c */
[----:B------:R-:W5:Y:S04]  /*1b540*/  LDL.LU R11, [R1+0x274] ;  /* 0x00027400010b7983 */ /* 0x000f680000300800 */
[----:B------:R-:W5:Y:S04]  /*1b550*/  LDL.LU R2, [R1+0x270] ;  /* 0x0002700001027983 */ /* 0x000f680000300800 */
[----:B------:R0:W-:Y:S02]  /*1b560*/  STL.64 [R1+0x420], R24 ;  /* 0x0004201801007387 */ /* 0x0001e40000100a00 */
[----:B0-----:R-:W-:-:S04]  /*1b570*/  IMAD.WIDE R24, R22, 0x2, R12 ;  /* 0x0000000216187825 */ /* 0x001fc800078e020c */
[--C-:B------:R-:W-:Y:S01]  /*1b580*/  IMAD.WIDE R22, R23, 0x2, R12.reuse ;  /* 0x0000000217167825 */ /* 0x100fe200078e020c */
[----:B------:R0:W-:Y:S04]  /*1b590*/  STL.64 [R1+0x13d0], R24 ;  /* 0x0013d01801007387 */ /* 0x0001e80000100a00 */
[----:B0-----:R-:W5:Y:S04]  /*1b5a0*/  LDL.LU.64 R24, [R1+0x1b58] ;  /* 0x001b580001187983 */ /* 0x001f680000300a00 */
[----:B------:R0:W-:Y:S02]  /*1b5b0*/  STL.64 [R1+0x408], R22 ;  /* 0x0004081601007387 */ /* 0x0001e40000100a00 */
[----:B0-----:R-:W-:-:S05]  /*1b5c0*/  IMAD.WIDE R22, R20, 0x2, R12 ;  /* 0x0000000214167825 */ /* 0x001fca00078e020c */
[----:B------:R0:W-:Y:S02]  /*1b5d0*/  STL.64 [R1+0x13f0], R22 ;  /* 0x0013f01601007387 */ /* 0x0001e40000100a00 */
[----:B0-----:R-:W-:-:S04]  /*1b5e0*/  IMAD.WIDE R22, R21, 0x2, R12 ;  /* 0x0000000215167825 */ /* 0x001fc800078e020c */
        /* <DEDUP_REMOVED lines=19> */
[----:B------:R-:W5:Y:S04]  /*1b720*/  LDL.LU R4, [R1+0x24c] ;  /* 0x00024c0001047983 */ /* 0x000f680000300800 */
[----:B------:R-:W-:Y:S04]  /*1b730*/  STL.64 [R1+0x1490], R16 ;  /* 0x0014901001007387 */ /* 0x000fe80000100a00 */
[----:B------:R-:W5:Y:S04]  /*1b740*/  LDL.LU R8, [R1+0x248] ;  /* 0x0002480001087983 */ /* 0x000f680000300800 */
[----:B------:R4:W-:Y:S02]  /*1b750*/  STL.64 [R1+0x328], R14 ;  /* 0x0003280e01007387 */ /* 0x0009e40000100a00 */
[----:B----4-:R-:W-:-:S02]  /*1b760*/  IMAD.WIDE R14, R9, 0x2, R12 ;  /* 0x00000002090e7825 */ /* 0x010fc400078e020c */
[----:B------:R-:W4:Y:S02]  /*1b770*/  LDL.LU R9, [R1+0x234] ;  /* 0x0002340001097983 */ /* 0x000f240000300800 */
[--C-:B------:R-:W-:Y:S02]  /*1b780*/  IMAD.WIDE R18, R28, 0x2, R12.reuse ;  /* 0x000000021c127825 */ /* 0x100fe400078e020c */
[----:B------:R2:W-:Y:S02]  /*1b790*/  STL.64 [R1+0x14b0], R14 ;  /* 0x0014b00e01007387 */ /* 0x0005e40000100a00 */
[--C-:B------:R-:W-:Y:S02]  /*1b7a0*/  IMAD.WIDE R16, R29, 0x2, R12.reuse ;  /* 0x000000021d107825 */ /* 0x100fe400078e020c */
[----:B------:R-:W-:Y:S02]  /*1b7b0*/  STL.64 [R1+0x300], R18 ;  /* 0x0003001201007387 */ /* 0x000fe40000100a00 */
[----:B--2---:R-:W-:-:S02]  /*1b7c0*/  IMAD.WIDE R14, R5, 0x2, R12 ;  /* 0x00000002050e7825 */ /* 0x004fc400078e020c */
[----:B------:R-:W2:Y:S04]  /*1b7d0*/  LDL.LU R5, [R1+0x208] ;  /* 0x0002080001057983 */ /* 0x000ea80000300800 */
[----:B------:R3:W-:Y:S04]  /*1b7e0*/  STL.64 [R1+0x14d0], R16 ;  /* 0x0014d01001007387 */ /* 0x0007e80000100a00 */
[----:B------:R5:W-:Y:S01]  /*1b7f0*/  STL.64 [R1+0x2e8], R14 ;  /* 0x0002e80e01007387 */ /* 0x000be20000100a00 */
[----:B---3--:R-:W-:-:S04]  /*1b800*/  IMAD.WIDE R16, R6, 0x2, R12 ;  /* 0x0000000206107825 */ /* 0x008fc800078e020c */
[--C-:B-----5:R-:W-:Y:S01]  /*1b810*/  IMAD.WIDE R14, R7, 0x2, R12.reuse ;  /* 0x00000002070e7825 */ /* 0x120fe200078e020c */
[----:B------:R-:W-:Y:S03]  /*1b820*/  STL.64 [R1+0x14f0], R16 ;  /* 0x0014f01001007387 */ /* 0x000fe60000100a00 */
[--C-:B------:R-:W-:Y:S02]  /*1b830*/  IMAD.WIDE R6, R3, 0x2, R12.reuse ;  /* 0x0000000203067825 */ /* 0x100fe400078e020c */
[----:B------:R-:W3:Y:S04]  /*1b840*/  LDL.LU R3, [R1+0x1bc] ;  /* 0x0001bc0001037983 */ /* 0x000ee80000300800 */
[----:B------:R0:W-:Y:S04]  /*1b850*/  STL.64 [R1+0x2c0], R14 ;  /* 0x0002c00e01007387 */ /* 0x0001e80000100a00 */
[----:B------:R-:W5:Y:S04]  /*1b860*/  LDL.LU R23, [R1+0x1b8] ;  /* 0x0001b80001177983 */ /* 0x000f680000300800 */
[----:B------:R1:W-:Y:S01]  /*1b870*/  STL.64 [R1+0x1510], R6 ;  /* 0x0015100601007387 */ /* 0x0003e20000100a00 */
[----:B0-----:R-:W-:-:S04]  /*1b880*/  IMAD.WIDE R14, R10, 0x2, R12 ;  /* 0x000000020a0e7825 */ /* 0x001fc800078e020c */
[--C-:B------:R-:W-:Y:S01]  /*1b890*/  IMAD.WIDE R10, R11, 0x2, R12.reuse ;  /* 0x000000020b0a7825 */ /* 0x100fe200078e020c */
[----:B------:R0:W-:Y:S03]  /*1b8a0*/  STL.64 [R1+0x298], R14 ;  /* 0x0002980e01007387 */ /* 0x0001e60000100a00 */
[--C-:B-1----:R-:W-:Y:S01]  /*1b8b0*/  IMAD.WIDE R6, R2, 0x2, R12.reuse ;  /* 0x0000000202067825 */ /* 0x102fe200078e020c */
[----:B------:R-:W5:Y:S04]  /*1b8c0*/  LDL.LU R20, [R1+0x17c] ;  /* 0x00017c0001147983 */ /* 0x000f680000300800 */
[----:B------:R-:W-:Y:S04]  /*1b8d0*/  STL.64 [R1+0x1530], R10 ;  /* 0x0015300a01007387 */ /* 0x000fe80000100a00 */
[----:B------:R-:W5:Y:S04]  /*1b8e0*/  LDL.LU R21, [R1+0x178] ;  /* 0x0001780001157983 */ /* 0x000f680000300800 */
[----:B------:R1:W-:Y:S04]  /*1b8f0*/  STL.64 [R1+0x270], R6 ;  /* 0x0002700601007387 */ /* 0x0003e80000100a00 */
[----:B------:R-:W5:Y:S04]  /*1b900*/  LDL.LU R18, [R1+0x154] ;  /* 0x0001540001127983 */ /* 0x000f680000300800 */
[----:B------:R-:W5:Y:S04]  /*1b910*/  LDL.LU R19, [R1+0x150] ;  /* 0x0001500001137983 */ /* 0x000f680000300800 */
[----:B------:R-:W5:Y:S04]  /*1b920*/  LDL.LU R16, [R1+0x12c] ;  /* 0x00012c0001107983 */ /* 0x000f680000300800 */
[----:B------:R-:W5:Y:S04]  /*1b930*/  LDL.LU R17, [R1+0x128] ;  /* 0x0001280001117983 */ /* 0x000f680000300800 */
[----:B0-----:R-:W5:Y:S04]  /*1b940*/  LDL.LU R14, [R1+0x114] ;  /* 0x00011400010e7983 */ /* 0x001f680000300800 */
[----:B------:R-:W5:Y:S04]  /*1b950*/  LDL.LU R15, [R1+0x110] ;  /* 0x00011000010f7983 */ /* 0x000f680000300800 */
[----:B------:R-:W5:Y:S04]  /*1b960*/  LDL.LU R26, [R1+0xec] ;  /* 0x0000ec00011a7983 */ /* 0x000f680000300800 */
[----:B------:R-:W5:Y:S04]  /*1b970*/  LDL.LU R27, [R1+0xe8] ;  /* 0x0000e800011b7983 */ /* 0x000f680000300800 */
[----:B------:R-:W5:Y:S04]  /*1b980*/  LDL.LU R28, [R1+0xc4] ;  /* 0x0000c400011c7983 */ /* 0x000f680000300800 */
[----:B------:R-:W5:Y:S04]  /*1b990*/  LDL.LU R29, [R1+0xc0] ;  /* 0x0000c000011d7983 */ /* 0x000f680000300800 */
[----:B-1----:R-:W5:Y:S04]  /*1b9a0*/  LDL.LU R6, [R1+0x9c] ;  /* 0x00009c0001067983 */ /* 0x002f680000300800 */
[----:B------:R-:W5:Y:S04]  /*1b9b0*/  LDL.LU R7, [R1+0x508] ;  /* 0x0005080001077983 */ /* 0x000f680000300800 */
[----:B------:R-:W5:Y:S01]  /*1b9c0*/  LDL.LU R0, [R1+0x98] ;  /* 0x0000980001007983 */ /* 0x000f620000300800 */
[----:B------:R-:W-:-:S05]  /*1b9d0*/  IMAD.WIDE R10, R4, 0x2, R12 ;  /* 0x00000002040a7825 */ /* 0x000fca00078e020c */
[----:B------:R0:W-:Y:S02]  /*1b9e0*/  STL.64 [R1+0x1550], R10 ;  /* 0x0015500a01007387 */ /* 0x0001e40000100a00 */
[----:B0-----:R-:W-:-:S05]  /*1b9f0*/  IMAD.WIDE R10, R8, 0x2, R12 ;  /* 0x00000002080a7825 */ /* 0x001fca00078e020c */
[----:B------:R0:W-:Y:S01]  /*1ba00*/  STL.64 [R1+0x248], R10 ;  /* 0x0002480a01007387 */ /* 0x0001e20000100a00 */
[----:B----4-:R-:W-:-:S03]  /*1ba10*/  IMAD.WIDE R8, R9, 0x2, R12 ;  /* 0x0000000209087825 */ /* 0x010fc600078e020c */
[----:B0-----:R-:W4:Y:S04]  /*1ba20*/  LDL.LU.64 R10, [R1+0x38] ;  /* 0x00003800010a7983 */ /* 0x001f280000300a00 */
[----:B------:R0:W-:Y:S04]  /*1ba30*/  STL.64 [R1+0x1570], R8 ;  /* 0x0015700801007387 */ /* 0x0001e80000100a00 */
[----:B0-----:R-:W2:Y:S02]  /*1ba40*/  LDL.LU R8, [R1+0x1b54] ;  /* 0x001b540001087983 */ /* 0x001ea40000300800 */
[----:B--2---:R-:W-:-:S05]  /*1ba50*/  IMAD.WIDE R8, R8, 0x2, R12 ;  /* 0x0000000208087825 */ /* 0x004fca00078e020c */
[----:B------:R0:W-:Y:S04]  /*1ba60*/  STL.64 [R1+0x230], R8 ;  /* 0x0002300801007387 */ /* 0x0001e80000100a00 */
[----:B0-----:R-:W2:Y:S01]  /*1ba70*/  LDL.LU R9, [R1+0x1b50] ;  /* 0x001b500001097983 */ /* 0x001ea20000300800 */
[----:B------:R-:W-:-:S04]  /*1ba80*/  IMAD.WIDE R4, R5, 0x2, R12 ;  /* 0x0000000205047825 */ /* 0x000fc800078e020c */
[----:B--2---:R-:W-:-:S05]  /*1ba90*/  IMAD.WIDE R8, R9, 0x2, R12 ;  /* 0x0000000209087825 */ /* 0x004fca00078e020c */
[----:B------:R0:W-:Y:S04]  /*1baa0*/  STL.64 [R1+0x1590], R8 ;  /* 0x0015900801007387 */ /* 0x0001e80000100a00 */
[----:B0-----:R-:W2:Y:S04]  /*1bab0*/  LDL.LU.64 R8, [R1+0x30] ;  /* 0x0000300001087983 */ /* 0x001ea80000300a00 */
[----:B------:R0:W-:Y:S04]  /*1bac0*/  STL.64 [R1+0x208], R4 ;  /* 0x0002080401007387 */ /* 0x0001e80000100a00 */
[----:B0-----:R-:W3:Y:S02]  /*1bad0*/  LDL.LU R4, [R1+0x1b4c] ;  /* 0x001b4c0001047983 */ /* 0x001ee40000300800 */
[----:B---3--:R-:W-:-:S05]  /*1bae0*/  IMAD.WIDE R4, R4, 0x2, R12 ;  /* 0x0000000204047825 */ /* 0x008fca00078e020c */
[----:B------:R0:W-:Y:S04]  /*1baf0*/  STL.64 [R1+0x15b0], R4 ;  /* 0x0015b00401007387 */ /* 0x0001e80000100a00 */
[----:B0-----:R-:W3:Y:S01]  /*1bb00*/  LDL.LU R5, [R1+0x1b48] ;  /* 0x001b480001057983 */ /* 0x001ee20000300800 */
[----:B------:R-:W-:-:S04]  /*1bb10*/  IMAD.WIDE R2, R3, 0x2, R12 ;  /* 0x0000000203027825 */ /* 0x000fc800078e020c */
[----:B---3--:R-:W-:-:S05]  /*1bb20*/  IMAD.WIDE R4, R5, 0x2, R12 ;  /* 0x0000000205047825 */ /* 0x008fca00078e020c */
[----:B------:R0:W-:Y:S04]  /*1bb30*/  STL.64 [R1+0x1e0], R4 ;  /* 0x0001e00401007387 */ /* 0x0001e80000100a00 */
[----:B0-----:R-:W3:Y:S04]  /*1bb40*/  LDL.LU.64 R4, [R1+0x28] ;  /* 0x0000280001047983 */ /* 0x001ee80000300a00 */
[----:B------:R0:W-:Y:S04]  /*1bb50*/  STL.64 [R1+0x15d0], R2 ;  /* 0x0015d00201007387 */ /* 0x0001e80000100a00 */
[----:B0-----:R-:W4:Y:S01]  /*1bb60*/  LDL.LU.64 R2, [R1+0x1b40] ;  /* 0x001b400001027983 */ /* 0x001f220000300a00 */
[----:B-----5:R-:W-:-:S05]  /*1bb70*/  IMAD.WIDE R22, R23, 0x2, R12 ;  /* 0x0000000217167825 */ /* 0x020fca00078e020c */
[----:B------:R4:W-:Y:S02]  /*1bb80*/  STL.64 [R1+0x1b8], R22 ;  /* 0x0001b81601007387 */ /* 0x0009e40000100a00 */
[----:B----4-:R-:W-:-:S05]  /*1bb90*/  IMAD.WIDE R22, R2, 0x2, R12 ;  /* 0x0000000202167825 */ /* 0x010fca00078e020c */
[----:B------:R0:W-:Y:S02]  /*1bba0*/  STL.64 [R1+0x15f0], R22 ;  /* 0x0015f01601007387 */ /* 0x0001e40000100a00 */
[--C-:B0-----:R-:W-:Y:S02]  /*1bbb0*/  IMAD.WIDE R22, R3, 0x2, R12.reuse ;  /* 0x0000000203167825 */ /* 0x101fe400078e020c */
[----:B------:R-:W4:Y:S04]  /*1bbc0*/  LDL.LU.64 R2, [R1+0x20] ;  /* 0x0000200001027983 */ /* 0x000f280000300a00 */
[----:B------:R0:W-:Y:S02]  /*1bbd0*/  STL.64 [R1+0x1a0], R22 ;  /* 0x0001a01601007387 */ /* 0x0001e40000100a00 */
[----:B0-----:R-:W-:-:S04]  /*1bbe0*/  IMAD.WIDE R22, R20, 0x2, R12 ;  /* 0x0000000214167825 */ /* 0x001fc800078e020c */
[--C-:B------:R-:W-:Y:S01]  /*1bbf0*/  IMAD.WIDE R20, R21, 0x2, R12.reuse ;  /* 0x0000000215147825 */ /* 0x100fe200078e020c */
[----:B------:R0:W-:Y:S04]  /*1bc00*/  STL.64 [R1+0x1610], R22 ;  /* 0x0016101601007387 */ /* 0x0001e80000100a00 */
[----:B0-----:R-:W5:Y:S04]  /*1bc10*/  LDL.LU.64 R22, [R1+0x1b38] ;  /* 0x001b380001167983 */ /* 0x001f680000300a00 */
        /* <DEDUP_REMOVED lines=28> */
[----:B------:R0:W-:Y:S03]  /*1bde0*/  STL.64 [R1+0x16d0], R28 ;  /* 0x0016d01c01007387 */ /* 0x0001e60000100a00 */
[----:B------:R-:W-:-:S04]  /*1bdf0*/  IMAD.WIDE R12, R0, 0x2, R12 ;  /* 0x00000002000c7825 */ /* 0x000fc800078e020c */
[----:B------:R-:W-:Y:S01]  /*1be00*/  IMAD.MOV.U32 R0, RZ, RZ, R11 ;  /* 0x000000ffff007224 */ /* 0x000fe200078e000b */
[----:B0-----:R-:W4:Y:S04]  /*1be10*/  LDL.LU.64 R28, [R1+0x1b08] ;  /* 0x001b0800011c7983 */ /* 0x001f280000300a00 */
[----:B------:R0:W-:Y:S04]  /*1be20*/  STL.64 [R1+0x508], R6 ;  /* 0x0005080601007387 */ /* 0x0001e80000100a00 */
[----:B0-----:R-:W3:Y:S04]  /*1be30*/  LDL.LU.64 R6, [R1+0x1b00] ;  /* 0x001b000001067983 */ /* 0x001ee80000300a00 */
[----:B------:R0:W-:Y:S04]  /*1be40*/  STL.64 [R1+0x1ac0], R12 ;  /* 0x001ac00c01007387 */ /* 0x0001e80000100a00 */
[----:B0-----:R-:W5:Y:S04]  /*1be50*/  LDL.LU.64 R12, [R1+0x10] ;  /* 0x00001000010c7983 */ /* 0x001f680000300a00 */
[----:B------:R0:W-:Y:S04]  /*1be60*/  STL [R1+0x1790], R10 ;  /* 0x0017900a01007387 */ /* 0x0001e80000100800 */
[----:B0-----:R-:W2:Y:S04]  /*1be70*/  LDL.LU.64 R10, [R1+0x1af8] ;  /* 0x001af800010a7983 */ /* 0x001ea80000300a00 */
[----:B--2---:R-:W-:Y:S04]  /*1be80*/  STL [R1+0x178c], R10 ;  /* 0x00178c0a01007387 */ /* 0x004fe80000100800 */
[----:B------:R0:W-:Y:S02]  /*1be90*/  STL [R1+0x1788], R0 ;  /* 0x0017880001007387 */ /* 0x0001e40000100800 */
[----:B0-----:R-:W-:-:S02]  /*1bea0*/  IMAD.MOV.U32 R0, RZ, RZ, R11 ;  /* 0x000000ffff007224 */ /* 0x001fc400078e000b */
[----:B------:R-:W2:Y:S04]  /*1beb0*/  LDL.LU.64 R10, [R1+0x1af0] ;  /* 0x001af000010a7983 */ /* 0x000ea80000300a00 */
[----:B------:R-:W-:Y:S04]  /*1bec0*/  STL [R1+0x1784], R8 ;  /* 0x0017840801007387 */ /* 0x000fe80000100800 */
[----:B------:R0:W-:Y:S02]  /*1bed0*/  STL [R1+0x1780], R0 ;  /* 0x0017800001007387 */ /* 0x0001e40000100800 */
[----:B0-----:R-:W-:-:S02]  /*1bee0*/  IMAD.MOV.U32 R0, RZ, RZ, R9 ;  /* 0x000000ffff007224 */ /* 0x001fc400078e0009 */
[----:B------:R-:W2:Y:S04]  /*1bef0*/  LDL.LU.64 R8, [R1+0x1ae8] ;  /* 0x001ae80001087983 */ /* 0x000ea80000300a00 */
[----:B---3--:R-:W-:Y:S04]  /*1bf00*/  STL [R1+0x177c], R6 ;  /* 0x00177c0601007387 */ /* 0x008fe80000100800 */
[----:B------:R0:W-:Y:S02]  /*1bf10*/  STL [R1+0x1778], R0 ;  /* 0x0017780001007387 */ /* 0x0001e40000100800 */
[----:B0-----:R-:W-:-:S02]  /*1bf20*/  IMAD.MOV.U32 R0, RZ, RZ, R7 ;  /* 0x000000ffff007224 */ /* 0x001fc400078e0007 */
[----:B------:R-:W3:Y:S04]  /*1bf30*/  LDL.LU.64 R6, [R1+0x1ae0] ;  /* 0x001ae00001067983 */ /* 0x000ee80000300a00 */
[----:B------:R-:W-:Y:S04]  /*1bf40*/  STL [R1+0x1774], R4 ;  /* 0x0017740401007387 */ /* 0x000fe80000100800 */
[----:B------:R0:W-:Y:S02]  /*1bf50*/  STL [R1+0x1770], R0 ;  /* 0x0017700001007387 */ /* 0x0001e40000100800 */
[----:B0-----:R-:W-:-:S02]  /*1bf60*/  IMAD.MOV.U32 R0, RZ, RZ, R5 ;  /* 0x000000ffff007224 */ /* 0x001fc400078e0005 */
[----:B------:R-:W2:Y:S04]  /*1bf70*/  LDL.LU.64 R4, [R1+0x1ad8] ;  /* 0x001ad80001047983 */ /* 0x000ea80000300a00 */
[----:B----4-:R-:W-:Y:S04]  /*1bf80*/  STL [R1+0x176c], R28 ;  /* 0x00176c1c01007387 */ /* 0x010fe80000100800 */
[----:B------:R-:W-:Y:S04]  /*1bf90*/  STL [R1+0x1768], R0 ;  /* 0x0017680001007387 */ /* 0x000fe80000100800 */
[----:B------:R0:W-:Y:S04]  /*1bfa0*/  STL [R1+0x1760], R29 ;  /* 0x0017601d01007387 */ /* 0x0001e80000100800 */
[----:B0-----:R-:W4:Y:S01]  /*1bfb0*/  LDL.LU.64 R28, [R1+0x18] ;  /* 0x00001800011c7983 */ /* 0x001f220000300a00 */
[----:B------:R-:W-:-:S03]  /*1bfc0*/  IMAD.MOV.U32 R0, RZ, RZ, R3 ;  /* 0x000000ffff007224 */ /* 0x000fc600078e0003 */
[----:B------:R0:W-:Y:S04]  /*1bfd0*/  STL [R1+0x1764], R2 ;  /* 0x0017640201007387 */ /* 0x0001e80000100800 */
[----:B0-----:R-:W3:Y:S04]  /*1bfe0*/  LDL.LU.64 R2, [R1+0x1ad0] ;  /* 0x001ad00001027983 */ /* 0x001ee80000300a00 */
[----:B-----5:R-:W-:Y:S04]  /*1bff0*/  STL [R1+0x175c], R26 ;  /* 0x00175c1a01007387 */ /* 0x020fe80000100800 */
[----:B------:R4:W-:Y:S04]  /*1c000*/  STL [R1+0x1758], R0 ;  /* 0x0017580001007387 */ /* 0x0009e80000100800 */
[----:B------:R-:W-:Y:S01]  /*1c010*/  STL [R1+0x1750], R27 ;  /* 0x0017501b01007387 */ /* 0x000fe20000100800 */
[----:B----4-:R-:W-:-:S03]  /*1c020*/  IMAD.MOV.U32 R0, RZ, RZ, R29 ;  /* 0x000000ffff007224 */ /* 0x010fc600078e001d */
[----:B------:R-:W-:Y:S04]  /*1c030*/  STL [R1+0x1754], R28 ;  /* 0x0017541c01007387 */ /* 0x000fe80000100800 */
[----:B------:R-:W-:Y:S04]  /*1c040*/  STL [R1+0x174c], R14 ;  /* 0x00174c0e01007387 */ /* 0x000fe80000100800 */
[----:B------:R0:W-:Y:S04]  /*1c050*/  STL [R1+0x1748], R0 ;  /* 0x0017480001007387 */ /* 0x0001e80000100800 */
[----:B------:R-:W-:Y:S01]  /*1c060*/  STL [R1+0x1740], R15 ;  /* 0x0017400f01007387 */ /* 0x000fe20000100800 */
[----:B0-----:R-:W-:-:S03]  /*1c070*/  IMAD.MOV.U32 R0, RZ, RZ, R13 ;  /* 0x000000ffff007224 */ /* 0x001fc600078e000d */
[----:B------:R0:W-:Y:S04]  /*1c080*/  STL [R1+0x1744], R12 ;  /* 0x0017440c01007387 */ /* 0x0001e80000100800 */
[----:B------:R-:W4:Y:S04]  /*1c090*/  LDL.LU.64 R28, [R1+0x40] ;  /* 0x00004000011c7983 */ /* 0x000f280000300a00 */
[----:B------:R-:W-:Y:S04]  /*1c0a0*/  STL [R1+0x1738], R0 ;  /* 0x0017380001007387 */ /* 0x000fe80000100800 */
[----:B------:R-:W-:Y:S04]  /*1c0b0*/  STL [R1+0x173c], R16 ;  /* 0x00173c1001007387 */ /* 0x000fe80000100800 */
[----:B------:R-:W-:Y:S04]  /*1c0c0*/  STL [R1+0x1730], R17 ;  /* 0x0017301101007387 */ /* 0x000fe80000100800 */
[----:B---3--:R-:W-:Y:S04]  /*1c0d0*/  STL [R1+0x1734], R2 ;  /* 0x0017340201007387 */ /* 0x008fe80000100800 */
[----:B------:R-:W-:Y:S04]  /*1c0e0*/  STL [R1+0x1728], R3 ;  /* 0x0017280301007387 */ /* 0x000fe80000100800 */
[----:B0-----:R-:W3:Y:S04]  /*1c0f0*/  LDL.LU.64 R12, [R1+0x50] ;  /* 0x00005000010c7983 */ /* 0x001ee80000300a00 */
[----:B------:R-:W-:Y:S04]  /*1c100*/  STL [R1+0x172c], R18 ;  /* 0x00172c1201007387 */ /* 0x000fe80000100800 */
[----:B------:R-:W-:Y:S04]  /*1c110*/  STL [R1+0x1720], R19 ;  /* 0x0017201301007387 */ /* 0x000fe80000100800 */
[----:B--2---:R-:W-:Y:S04]  /*1c120*/  STL [R1+0x1724], R4 ;  /* 0x0017240401007387 */ /* 0x004fe80000100800 */
[----:B------:R-:W-:Y:S04]  /*1c130*/  STL [R1+0x1718], R5 ;  /* 0x0017180501007387 */ /* 0x000fe80000100800 */
[----:B------:R-:W-:Y:S04]  /*1c140*/  STL [R1+0x171c], R20 ;  /* 0x00171c1401007387 */ /* 0x000fe80000100800 */
[----:B------:R0:W-:Y:S04]  /*1c150*/  STL [R1+0x1710], R21 ;  /* 0x0017101501007387 */ /* 0x0001e80000100800 */
[----:B0-----:R-:W2:Y:S04]  /*1c160*/  LDL.LU.64 R20, [R1+0x48] ;  /* 0x0000480001147983 */ /* 0x001ea80000300a00 */
[----:B------:R-:W5:Y:S04]  /*1c170*/  LDL.LU.64 R4, [R1+0x68] ;  /* 0x0000680001047983 */ /* 0x000f680000300a00 */
[----:B------:R-:W-:Y:S04]  /*1c180*/  STL [R1+0x1714], R6 ;  /* 0x0017140601007387 */ /* 0x000fe80000100800 */
[----:B------:R0:W-:Y:S04]  /*1c190*/  STL [R1+0x1708], R7 ;  /* 0x0017080701007387 */ /* 0x0001e80000100800 */
[----:B0-----:R-:W5:Y:S04]  /*1c1a0*/  LDL.LU.64 R6, [R1+0x60] ;  /* 0x0000600001067983 */ /* 0x001f680000300a00 */
[----:B------:R-:W5:Y:S04]  /*1c1b0*/  LDL.LU.64 R18, [R1+0x70] ;  /* 0x0000700001127983 */ /* 0x000f680000300a00 */
[----:B------:R-:W-:Y:S04]  /*1c1c0*/  STL [R1+0x170c], R22 ;  /* 0x00170c1601007387 */ /* 0x000fe80000100800 */
[----:B------:R0:W-:Y:S04]  /*1c1d0*/  STL [R1+0x1700], R23 ;  /* 0x0017001701007387 */ /* 0x0001e80000100800 */
[----:B0-----:R-:W5:Y:S04]  /*1c1e0*/  LDL.LU.64 R22, [R1+0x58] ;  /* 0x0000580001167983 */ /* 0x001f680000300a00 */
[----:B------:R-:W5:Y:S04]  /*1c1f0*/  LDL.LU.64 R2, [R1+0x78] ;  /* 0x0000780001027983 */ /* 0x000f680000300a00 */
[----:B------:R-:W-:Y:S04]  /*1c200*/  STL [R1+0x1704], R8 ;  /* 0x0017040801007387 */ /* 0x000fe80000100800 */
[----:B------:R-:W-:Y:S04]  /*1c210*/  STL [R1+0x16f8], R9 ;  /* 0x0016f80901007387 */ /* 0x000fe80000100800 */
[----:B------:R-:W5:Y:S04]  /*1c220*/  LDL.LU.64 R16, [R1+0x80] ;  /* 0x0000800001107983 */ /* 0x000f680000300a00 */
[----:B------:R-:W-:Y:S04]  /*1c230*/  STL [R1+0x16fc], R24 ;  /* 0x0016fc1801007387 */ /* 0x000fe80000100800 */
[----:B------:R-:W-:Y:S04]  /*1c240*/  STL [R1+0x16f0], R25 ;  /* 0x0016f01901007387 */ /* 0x000fe80000100800 */
[----:B------:R-:W5:Y:S04]  /*1c250*/  LDL.LU.64 R14, [R1+0x88] ;  /* 0x00008800010e7983 */ /* 0x000f680000300a00 */
[----:B------:R-:W-:Y:S04]  /*1c260*/  STL [R1+0x16f4], R10 ;  /* 0x0016f40a01007387 */ /* 0x000fe80000100800 */
[----:B------:R-:W-:Y:S04]  /*1c270*/  STL [R1+0x794], R11 ;  /* 0x0007940b01007387 */ /* 0x000fe80000100800 */
[----:B------:R-:W5:Y:S04]  /*1c280*/  LDL.LU.64 R26, [R1+0x90] ;  /* 0x00009000011a7983 */ /* 0x000f680000300a00 */
[----:B----4-:R0:W-:Y:S01]  /*1c290*/  STL [R1+0x79c], R28 ;  /* 0x00079c1c01007387 */ /* 0x0101e20000100800 */
[----:B------:R-:W-:-:S03]  /*1c2a0*/  IMAD.MOV.U32 R0, RZ, RZ, R29 ;  /* 0x000000ffff007224 */ /* 0x000fc600078e001d */
[----:B0-----:R-:W4:Y:S04]  /*1c2b0*/  LDL.LU.64 R28, [R1+0xa0] ;  /* 0x0000a000011c7983 */ /* 0x001f280000300a00 */
[----:B------:R0:W-:Y:S04]  /*1c2c0*/  STL [R1+0x798], R0 ;  /* 0x0007980001007387 */ /* 0x0001e80000100800 */
[----:B--2---:R1:W-:Y:S01]  /*1c2d0*/  STL [R1+0x7a4], R20 ;  /* 0x0007a41401007387 */ /* 0x0043e20000100800 */
[----:B0-----:R-:W-:-:S03]  /*1c2e0*/  IMAD.MOV.U32 R0, RZ, RZ, R21 ;  /* 0x000000ffff007224 */ /* 0x001fc600078e0015 */
[----:B-1----:R-:W2:Y:S04]  /*1c2f0*/  LDL.LU.64 R20, [R1+0xa8] ;  /* 0x0000a80001147983 */ /* 0x002ea80000300a00 */
[----:B------:R0:W-:Y:S04]  /*1c300*/  STL [R1+0x7a0], R0 ;  /* 0x0007a00001007387 */ /* 0x0001e80000100800 */
[----:B---3--:R1:W-:Y:S01]  /*1c310*/  STL [R1+0x7ac], R12 ;  /* 0x0007ac0c01007387 */ /* 0x0083e20000100800 */
[----:B0-----:R-:W-:-:S03]  /*1c320*/  IMAD.MOV.U32 R0, RZ, RZ, R13 ;  /* 0x000000ffff007224 */ /* 0x001fc600078e000d */
[----:B-1----:R-:W3:Y:S04]  /*1c330*/  LDL.LU.64 R12, [R1+0xb0] ;  /* 0x0000b000010c7983 */ /* 0x002ee80000300a00 */
[----:B------:R0:W-:Y:S04]  /*1c340*/  STL [R1+0x7a8], R0 ;  /* 0x0007a80001007387 */ /* 0x0001e80000100800 */
[----:B-----5:R1:W-:Y:S01]  /*1c350*/  STL [R1+0x7b4], R22 ;  /* 0x0007b41601007387 */ /* 0x0203e20000100800 */
[----:B0-----:R-:W-:-:S03]  /*1c360*/  IMAD.MOV.U32 R0, RZ, RZ, R23 ;  /* 0x000000ffff007224 */ /* 0x001fc600078e0017 */
[----:B-1----:R-:W5:Y:S04]  /*1c370*/  LDL.LU.64 R22, [R1+0xb8] ;  /* 0x0000b80001167983 */ /* 0x002f680000300a00 */
[----:B------:R0:W-:Y:S04]  /*1c380*/  STL [R1+0x7b0], R0 ;  /* 0x0007b00001007387 */ /* 0x0001e80000100800 */
[----:B------:R1:W-:Y:S01]  /*1c390*/  STL [R1+0x7bc], R6 ;  /* 0x0007bc0601007387 */ /* 0x0003e20000100800 */
        /* <DEDUP_REMOVED lines=27> */
[----:B----4-:R1:W-:Y:S01]  /*1c550*/  STL [R1+0x7f4], R28 ;  /* 0x0007f41c01007387 */ /* 0x0103e20000100800 */
[----:B0-----:R-:W-:-:S03]  /*1c560*/  IMAD.MOV.U32 R0, RZ, RZ, R29 ;  /* 0x000000ffff007224 */ /* 0x001fc600078e001d */
[----:B-1----:R-:W4:Y:S04]  /*1c570*/  LDL.LU.64 R28, [R1+0x108] ;  /* 0x00010800011c7983 */ /* 0x002f280000300a00 */
        /* <DEDUP_REMOVED lines=1624> */
[----:B------:R4:W-:Y:S02]  /*22b00*/  STL [R1+0x14a0], R0 ;  /* 0x0014a00001007387 */ /* 0x0009e40000100800 */
[----:B----4-:R-:W-:Y:S02]  /*22b10*/  IMAD.MOV.U32 R0, RZ, RZ, R29 ;  /* 0x000000ffff007224 */ /* 0x010fe400078e001d */
[----:B------:R0:W-:Y:S04]  /*22b20*/  STL [R1+0x14ac], R28 ;  /* 0x0014ac1c01007387 */ /* 0x0001e80000100800 */
[----:B0-----:R-:W4:Y:S04]  /*22b30*/  LDL.LU.64 R28, [R1+0x1508] ;  /* 0x00150800011c7983 */ /* 0x001f280000300a00 */
[----:B------:R2:W-:Y:S02]  /*22b40*/  STL [R1+0x14a8], R0 ;  /* 0x0014a80001007387 */ /* 0x0005e40000100800 */
[----:B--2---:R-:W-:-:S02]  /*22b50*/  IMAD.MOV.U32 R0, RZ, RZ, R21 ;  /* 0x000000ffff007224 */ /* 0x004fc400078e0015 */
[----:B------:R0:W-:Y:S04]  /*22b60*/  STL [R1+0x14b4], R20 ;  /* 0x0014b41401007387 */ /* 0x0001e80000100800 */
[----:B0-----:R-:W2:Y:S04]  /*22b70*/  LDL.LU.64 R20, [R1+0x1510] ;  /* 0x0015100001147983 */ /* 0x001ea80000300a00 */
        /* <DEDUP_REMOVED lines=17> */
[----:B------:R-:W-:Y:S04]  /*22c90*/  STL [R1+0x14dc], R18 ;  /* 0x0014dc1201007387 */ /* 0x000fe80000100800 */
[----:B------:R-:W5:Y:S01]  /*22ca0*/  LDL.LU.64 R8, [R1+0x1538] ;  /* 0x0015380001087983 */ /* 0x000f620000300a00 */
[----:B0-----:R-:W-:-:S05]  /*22cb0*/  IMAD.MOV.U32 R0, RZ, RZ, R19 ;  /* 0x000000ffff007224 */ /* 0x001fca00078e0013 */
[----:B------:R0:W-:Y:S04]  /*22cc0*/  STL [R1+0x14d8], R0 ;  /* 0x0014d80001007387 */ /* 0x0001e80000100800 */
[----:B------:R-:W-:Y:S01]  /*22cd0*/  STL [R1+0x14e4], R2 ;  /* 0x0014e40201007387 */ /* 0x000fe20000100800 */
[----:B0-----:R-:W-:-:S03]  /*22ce0*/  IMAD.MOV.U32 R0, RZ, RZ, R3 ;  /* 0x000000ffff007224 */ /* 0x001fc600078e0003 */
[----:B------:R-:W5:Y:S04]  /*22cf0*/  LDL.LU.64 R18, [R1+0x270] ;  /* 0x0002700001127983 */ /* 0x000f680000300a00 */
[----:B------:R0:W-:Y:S02]  /*22d00*/  STL [R1+0x14e0], R0 ;  /* 0x0014e00001007387 */ /* 0x0001e40000100800 */
[----:B0-----:R-:W-:Y:S02]  /*22d10*/  IMAD.MOV.U32 R0, RZ, RZ, R17 ;  /* 0x000000ffff007224 */ /* 0x001fe400078e0011 */
[----:B------:R-:W-:Y:S04]  /*22d20*/  STL [R1+0x14ec], R16 ;  /* 0x0014ec1001007387 */ /* 0x000fe80000100800 */
[----:B------:R-:W5:Y:S04]  /*22d30*/  LDL.LU.64 R2, [R1+0x1548] ;  /* 0x0015480001027983 */ /* 0x000f680000300a00 */
[----:B------:R0:W-:Y:S02]  /*22d40*/  STL [R1+0x14e8], R0 ;  /* 0x0014e80001007387 */ /* 0x0001e40000100800 */
[----:B0-----:R-:W-:-:S02]  /*22d50*/  IMAD.MOV.U32 R0, RZ, RZ, R15 ;  /* 0x000000ffff007224 */ /* 0x001fc400078e000f */
[----:B------:R-:W-:Y:S04]  /*22d60*/  STL [R1+0x14f4], R14 ;  /* 0x0014f40e01007387 */ /* 0x000fe80000100800 */
[----:B------:R-:W5:Y:S04]  /*22d70*/  LDL.LU.64 R16, [R1+0x1550] ;  /* 0x0015500001107983 */ /* 0x000f680000300a00 */
[----:B------:R0:W-:Y:S02]  /*22d80*/  STL [R1+0x14f0], R0 ;  /* 0x0014f00001007387 */ /* 0x0001e40000100800 */
[----:B0-----:R-:W-:-:S02]  /*22d90*/  IMAD.MOV.U32 R0, RZ, RZ, R27 ;  /* 0x000000ffff007224 */ /* 0x001fc400078e001b */
[----:B------:R-:W-:Y:S04]  /*22da0*/  STL [R1+0x14fc], R26 ;  /* 0x0014fc1a01007387 */ /* 0x000fe80000100800 */
[----:B------:R-:W5:Y:S04]  /*22db0*/  LDL.LU.64 R14, [R1+0x1558] ;  /* 0x00155800010e7983 */ /* 0x000f680000300a00 */
[----:B------:R4:W-:Y:S02]  /*22dc0*/  STL [R1+0x14f8], R0 ;  /* 0x0014f80001007387 */ /* 0x0009e40000100800 */
[----:B----4-:R-:W-:-:S02]  /*22dd0*/  IMAD.MOV.U32 R0, RZ, RZ, R29 ;  /* 0x000000ffff007224 */ /* 0x010fc400078e001d */
[----:B------:R-:W-:Y:S04]  /*22de0*/  STL [R1+0x1504], R28 ;  /* 0x0015041c01007387 */ /* 0x000fe80000100800 */
[----:B------:R-:W4:Y:S04]  /*22df0*/  LDL.LU.64 R26, [R1+0x248] ;  /* 0x00024800011a7983 */ /* 0x000f280000300a00 */
[----:B------:R0:W-:Y:S04]  /*22e00*/  STL [R1+0x1500], R0 ;  /* 0x0015000001007387 */ /* 0x0001e80000100800 */
[----:B--2---:R1:W-:Y:S01]  /*22e10*/  STL [R1+0x150c], R20 ;  /* 0x00150c1401007387 */ /* 0x0043e20000100800 */
[----:B0-----:R-:W-:-:S03]  /*22e20*/  IMAD.MOV.U32 R0, RZ, RZ, R21 ;  /* 0x000000ffff007224 */ /* 0x001fc600078e0015 */
[----:B------:R-:W2:Y:S04]  /*22e30*/  LDL.LU.64 R28, [R1+0x1568] ;  /* 0x00156800011c7983 */ /* 0x000ea80000300a00 */
[----:B---3--:R-:W-:Y:S04]  /*22e40*/  STL [R1+0x1514], R12 ;  /* 0x0015140c01007387 */ /* 0x008fe80000100800 */
[----:B------:R0:W-:Y:S04]  /*22e50*/  STL [R1+0x1508], R0 ;  /* 0x0015080001007387 */ /* 0x0001e80000100800 */
[----:B-1----:R-:W3:Y:S01]  /*22e60*/  LDL.LU.64 R20, [R1+0x1570] ;  /* 0x0015700001147983 */ /* 0x002ee20000300a00 */
[----:B0-----:R-:W-:-:S03]  /*22e70*/  IMAD.MOV.U32 R0, RZ, RZ, R13 ;  /* 0x000000ffff007224 */ /* 0x001fc600078e000d */
[----:B-----5:R-:W-:Y:S04]  /*22e80*/  STL [R1+0x151c], R22 ;  /* 0x00151c1601007387 */ /* 0x020fe80000100800 */
[----:B------:R0:W-:Y:S04]  /*22e90*/  STL [R1+0x1510], R0 ;  /* 0x0015100001007387 */ /* 0x0001e80000100800 */
[----:B------:R-:W5:Y:S01]  /*22ea0*/  LDL.LU.64 R12, [R1+0x1578] ;  /* 0x00157800010c7983 */ /* 0x000f620000300a00 */
[----:B0-----:R-:W-:-:S03]  /*22eb0*/  IMAD.MOV.U32 R0, RZ, RZ, R23 ;  /* 0x000000ffff007224 */ /* 0x001fc600078e0017 */
[----:B------:R-:W-:Y:S04]  /*22ec0*/  STL [R1+0x1524], R6 ;  /* 0x0015240601007387 */ /* 0x000fe80000100800 */
        /* <DEDUP_REMOVED lines=12> */
[----:B------:R0:W-:Y:S02]  /*22f90*/  STL [R1+0x1530], R0 ;  /* 0x0015300001007387 */ /* 0x0001e40000100800 */
[----:B0-----:R-:W-:Y:S02]  /*22fa0*/  IMAD.MOV.U32 R0, RZ, RZ, R19 ;  /* 0x000000ffff007224 */ /* 0x001fe400078e0013 */
[----:B------:R-:W5:Y:S04]  /*22fb0*/  LDL.LU.64 R18, [R1+0x1598] ;  /* 0x0015980001127983 */ /* 0x000f680000300a00 */
        /* <DEDUP_REMOVED lines=15> */
[----:B--2---:R-:W-:Y:S04]  /*230b0*/  STL [R1+0x1564], R28 ;  /* 0x0015641c01007387 */ /* 0x004fe80000100800 */
[----:B------:R1:W-:Y:S04]  /*230c0*/  STL [R1+0x1558], R0 ;  /* 0x0015580001007387 */ /* 0x0003e80000100800 */
[----:B0-----:R-:W2:Y:S01]  /*230d0*/  LDL.LU.64 R26, [R1+0x15b8] ;  /* 0x0015b800011a7983 */ /* 0x001ea20000300a00 */
[----:B-1----:R-:W-:-:S03]  /*230e0*/  IMAD.MOV.U32 R0, RZ, RZ, R29 ;  /* 0x000000ffff007224 */ /* 0x002fc600078e001d */
[----:B---3--:R-:W-:Y:S04]  /*230f0*/  STL [R1+0x156c], R20 ;  /* 0x00156c1401007387 */ /* 0x008fe80000100800 */
[----:B------:R0:W-:Y:S04]  /*23100*/  STL [R1+0x1560], R0 ;  /* 0x0015600001007387 */ /* 0x0001e80000100800 */
[----:B------:R-:W3:Y:S01]  /*23110*/  LDL.LU.64 R28, [R1+0x1e0] ;  /* 0x0001e000011c7983 */ /* 0x000ee20000300a00 */
[----:B0-----:R-:W-:-:S03]  /*23120*/  IMAD.MOV.U32 R0, RZ, RZ, R21 ;  /* 0x000000ffff007224 */ /* 0x001fc600078e0015 */
[----:B-----5:R-:W-:Y:S04]  /*23130*/  STL [R1+0x1574], R12 ;  /* 0x0015740c01007387 */ /* 0x020fe80000100800 */
[----:B------:R0:W-:Y:S04]  /*23140*/  STL [R1+0x1568], R0 ;  /* 0x0015680001007387 */ /* 0x0001e80000100800 */
[----:B------:R-:W4:Y:S01]  /*23150*/  LDL.LU.64 R20, [R1+0x15c8] ;  /* 0x0015c80001147983 */ /* 0x000f220000300a00 */
        /* <DEDUP_REMOVED lines=13> */
[----:B------:R-:W5:Y:S04]  /*23230*/  LDL.LU.64 R4, [R1+0x15e8] ;  /* 0x0015e80001047983 */ /* 0x000f680000300a00 */
[----:B------:R0:W-:Y:S04]  /*23240*/  STL [R1+0x1588], R0 ;  /* 0x0015880001007387 */ /* 0x0001e80000100800 */
[----:B------:R1:W-:Y:S01]  /*23250*/  STL [R1+0x1594], R18 ;  /* 0x0015941201007387 */ /* 0x0003e20000100800 */
[----:B0-----:R-:W-:-:S03]  /*23260*/  IMAD.MOV.U32 R0, RZ, RZ, R19 ;  /* 0x000000ffff007224 */ /* 0x001fc600078e0013 */
[----:B-1----:R-:W5:Y:S04]  /*23270*/  LDL.LU.64 R18, [R1+0x15f0] ;  /* 0x0015f00001127983 */ /* 0x002f680000300a00 */
[----:B------:R0:W-:Y:S04]  /*23280*/  STL [R1+0x1590], R0 ;  /* 0x0015900001007387 */ /* 0x0001e80000100800 */
[----:B------:R1:W-:Y:S04]  /*23290*/  STL [R1+0x159c], R2 ;  /* 0x00159c0201007387 */ /* 0x0003e80000100800 */
[----:B------:R-:W5:Y:S01]  /*232a0*/  LDL.LU.64 R22, [R1+0x15f8] ;  /* 0x0015f80001167983 */ /* 0x000f620000300a00 */
[----:B0-----:R-:W-:-:S03]  /*232b0*/  IMAD.MOV.U32 R0, RZ, RZ, R3 ;  /* 0x000000ffff007224 */ /* 0x001fc600078e0003 */
[----:B------:R-:W-:Y:S04]  /*232c0*/  STL [R1+0x15a4], R16 ;  /* 0x0015a41001007387 */ /* 0x000fe80000100800 */
[----:B------:R0:W-:Y:S04]  /*232d0*/  STL [R1+0x1598], R0 ;  /* 0x0015980001007387 */ /* 0x0001e80000100800 */
[----:B-1----:R-:W5:Y:S01]  /*232e0*/  LDL.LU.64 R2, [R1+0x1a0] ;  /* 0x0001a00001027983 */ /* 0x002f620000300a00 */
[----:B0-----:R-:W-:-:S03]  /*232f0*/  IMAD.MOV.U32 R0, RZ, RZ, R17 ;  /* 0x000000ffff007224 */ /* 0x001fc600078e0011 */
[----:B------:R-:W-:Y:S04]  /*23300*/  STL [R1+0x15ac], R14 ;  /* 0x0015ac0e01007387 */ /* 0x000fe80000100800 */
[----:B------:R0:W-:Y:S04]  /*23310*/  STL [R1+0x15a0], R0 ;  /* 0x0015a00001007387 */ /* 0x0001e80000100800 */
[----:B------:R-:W5:Y:S04]  /*23320*/  LDL.LU.64 R16, [R1+0x1608] ;  /* 0x0016080001107983 */ /* 0x000f680000300a00 */
[----:B------:R-:W5:Y:S01]  /*23330*/  LDL.LU.64 R6, [R1+0x1610] ;  /* 0x0016100001067983 */ /* 0x000f620000300a00 */
[----:B0-----:R-:W-:-:S05]  /*23340*/  IMAD.MOV.U32 R0, RZ, RZ, R15 ;  /* 0x000000ffff007224 */ /* 0x001fca00078e000f */
[----:B------:R0:W-:Y:S04]  /*23350*/  STL [R1+0x15a8], R0 ;  /* 0x0015a80001007387 */ /* 0x0001e80000100800 */
[----:B--2---:R-:W-:Y:S01]  /*23360*/  STL [R1+0x15b4], R26 ;  /* 0x0015b41a01007387 */ /* 0x004fe20000100800 */
[----:B0-----:R-:W-:-:S03]  /*23370*/  IMAD.MOV.U32 R0, RZ, RZ, R27 ;  /* 0x000000ffff007224 */ /* 0x001fc600078e001b */
[----:B------:R-:W2:Y:S04]  /*23380*/  LDL.LU.64 R14, [R1+0x1618] ;  /* 0x00161800010e7983 */ /* 0x000ea80000300a00 */
[----:B------:R3:W-:Y:S02]  /*23390*/  STL [R1+0x15b0], R0 ;  /* 0x0015b00001007387 */ /* 0x0007e40000100800 */
[----:B---3--:R-:W-:Y:S02]  /*233a0*/  IMAD.MOV.U32 R0, RZ, RZ, R29 ;  /* 0x000000ffff007224 */ /* 0x008fe400078e001d */
[----:B------:R-:W-:Y:S04]  /*233b0*/  STL [R1+0x15bc], R28 ;  /* 0x0015bc1c01007387 */ /* 0x000fe80000100800 */
[----:B------:R-:W3:Y:S04]  /*233c0*/  LDL.LU.64 R26, [R1+0x178] ;  /* 0x00017800011a7983 */ /* 0x000ee80000300a00 */
[----:B------:R0:W-:Y:S04]  /*233d0*/  STL [R1+0x15b8], R0 ;  /* 0x0015b80001007387 */ /* 0x0001e80000100800 */
[----:B----4-:R-:W-:Y:S01]  /*233e0*/  STL [R1+0x15c4], R20 ;  /* 0x0015c41401007387 */ /* 0x010fe20000100800 */
[----:B0-----:R-:W-:-:S03]  /*233f0*/  IMAD.MOV.U32 R0, RZ, RZ, R21 ;  /* 0x000000ffff007224 */ /* 0x001fc600078e0015 */
[----:B------:R-:W4:Y:S04]  /*23400*/  LDL.LU.64 R28, [R1+0x1628] ;  /* 0x00162800011c7983 */ /* 0x000f280000300a00 */
[----:B-----5:R-:W-:Y:S04]  /*23410*/  STL [R1+0x15cc], R12 ;  /* 0x0015cc0c01007387 */ /* 0x020fe80000100800 */
[----:B------:R0:W-:Y:S02]  /*23420*/  STL [R1+0x15c0], R0 ;  /* 0x0015c00001007387 */ /* 0x0001e40000100800 */
[----:B0-----:R-:W-:-:S02]  /*23430*/  IMAD.MOV.U32 R0, RZ, RZ, R13 ;  /* 0x000000ffff007224 */ /* 0x001fc400078e000d */
[----:B------:R-:W5:Y:S04]  /*23440*/  LDL.LU.64 R12, [R1+0x1630] ;  /* 0x00163000010c7983 */ /* 0x000f680000300a00 */
[----:B------:R0:W-:Y:S04]  /*23450*/  STL [R1+0x15c8], R0 ;  /* 0x0015c80001007387 */ /* 0x0001e80000100800 */
[----:B------:R-:W-:Y:S04]  /*23460*/  STL [R1+0x15d4], R24 ;  /* 0x0015d41801007387 */ /* 0x000fe80000100800 */
[----:B------:R-:W5:Y:S01]  /*23470*/  LDL.LU.64 R20, [R1+0x1638] ;  /* 0x0016380001147983 */ /* 0x000f620000300a00 */
[----:B0-----:R-:W-:-:S03]  /*23480*/  IMAD.MOV.U32 R0, RZ, RZ, R25 ;  /* 0x000000ffff007224 */ /* 0x001fc600078e0019 */
[----:B------:R-:W-:Y:S04]  /*23490*/  STL [R1+0x15dc], R8 ;  /* 0x0015dc0801007387 */ /* 0x000fe80000100800 */
[----:B------:R0:W-:Y:S04]  /*234a0*/  STL [R1+0x15d0], R0 ;  /* 0x0015d00001007387 */ /* 0x0001e80000100800 */
[----:B------:R-:W-:Y:S01]  /*234b0*/  STL [R1+0x15e4], R4 ;  /* 0x0015e40401007387 */ /* 0x000fe20000100800 */
[----:B0-----:R-:W-:-:S05]  /*234c0*/  IMAD.MOV.U32 R0, RZ, RZ, R9 ;  /* 0x000000ffff007224 */ /* 0x001fca00078e0009 */
[----:B------:R0:W-:Y:S02]  /*234d0*/  STL [R1+0x15d8], R0 ;  /* 0x0015d80001007387 */ /* 0x0001e40000100800 */
[----:B0-----:R-:W-:Y:S02]  /*234e0*/  IMAD.MOV.U32 R0, RZ, RZ, R5 ;  /* 0x000000ffff007224 */ /* 0x001fe400078e0005 */
[----:B------:R-:W5:Y:S04]  /*234f0*/  LDL.LU.64 R4, [R1+0x150] ;  /* 0x0001500001047983 */ /* 0x000f680000300a00 */
[----:B------:R0:W-:Y:S04]  /*23500*/  STL [R1+0x15e0], R0 ;  /* 0x0015e00001007387 */ /* 0x0001e80000100800 */
[----:B------:R1:W-:Y:S01]  /*23510*/  STL [R1+0x15ec], R18 ;  /* 0x0015ec1201007387 */ /* 0x0003e20000100800 */
[----:B0-----:R-:W-:-:S03]  /*23520*/  IMAD.MOV.U32 R0, RZ, RZ, R19 ;  /* 0x000000ffff007224 */ /* 0x001fc600078e0013 */
[----:B------:R-:W-:Y:S04]  /*23530*/  STL [R1+0x15f4], R22 ;  /* 0x0015f41601007387 */ /* 0x000fe80000100800 */
[----:B------:R0:W-:Y:S04]  /*23540*/  STL [R1+0x15e8], R0 ;  /* 0x0015e80001007387 */ /* 0x0001e80000100800 */
[----:B-1----:R-:W5:Y:S01]  /*23550*/  LDL.LU.64 R18, [R1+0x1648] ;  /* 0x0016480001127983 */ /* 0x002f620000300a00 */
        /* <DEDUP_REMOVED lines=12> */
[----:B--2---:R-:W-:Y:S04]  /*23620*/  STL [R1+0x1614], R14 ;  /* 0x0016140e01007387 */ /* 0x004fe80000100800 */
[----:B------:R0:W-:Y:S02]  /*23630*/  STL [R1+0x1608], R0 ;  /* 0x0016080001007387 */ /* 0x0001e40000100800 */
[----:B0-----:R-:W-:Y:S02]  /*23640*/  IMAD.MOV.U32 R0, RZ, RZ, R15 ;  /* 0x000000ffff007224 */ /* 0x001fe400078e000f */
[----:B------:R-:W2:Y:S04]  /*23650*/  LDL.LU.64 R14, [R1+0x128] ;  /* 0x00012800010e7983 */ /* 0x000ea80000300a00 */
[----:B------:R0:W-:Y:S04]  /*23660*/  STL [R1+0x1610], R0 ;  /* 0x0016100001007387 */ /* 0x0001e80000100800 */
[----:B---3--:R1:W-:Y:S01]  /*23670*/  STL [R1+0x161c], R26 ;  /* 0x00161c1a01007387 */ /* 0x0083e20000100800 */
[----:B0-----:R-:W-:-:S03]  /*23680*/  IMAD.MOV.U32 R0, RZ, RZ, R27 ;  /* 0x000000ffff007224 */ /* 0x001fc600078e001b */
[----:B----4-:R-:W-:Y:S04]  /*23690*/  STL [R1+0x1624], R28 ;  /* 0x0016241c01007387 */ /* 0x010fe80000100800 */
[----:B------:R0:W-:Y:S04]  /*236a0*/  STL [R1+0x1618], R0 ;  /* 0x0016180001007387 */ /* 0x0001e80000100800 */
[----:B-1----:R-:W3:Y:S01]  /*236b0*/  LDL.LU.64 R26, [R1+0x1668] ;  /* 0x00166800011a7983 */ /* 0x002ee20000300a00 */
[----:B0-----:R-:W-:-:S03]  /*236c0*/  IMAD.MOV.U32 R0, RZ, RZ, R29 ;  /* 0x000000ffff007224 */ /* 0x001fc600078e001d */
[----:B------:R-:W4:Y:S04]  /*236d0*/  LDL.LU.64 R28, [R1+0x1670] ;  /* 0x00167000011c7983 */ /* 0x000f280000300a00 */
[----:B------:R5:W-:Y:S02]  /*236e0*/  STL [R1+0x1620], R0 ;  /* 0x0016200001007387 */ /* 0x000be40000100800 */
[----:B-----5:R-:W-:Y:S02]  /*236f0*/  IMAD.MOV.U32 R0, RZ, RZ, R13 ;  /* 0x000000ffff007224 */ /* 0x020fe400078e000d */
[----:B------:R0:W-:Y:S04]  /*23700*/  STL [R1+0x162c], R12 ;  /* 0x00162c0c01007387 */ /* 0x0001e80000100800 */
[----:B------:R-:W-:Y:S04]  /*23710*/  STL [R1+0x1634], R20 ;  /* 0x0016341401007387 */ /* 0x000fe80000100800 */
[----:B------:R1:W-:Y:S04]  /*23720*/  STL [R1+0x1628], R0 ;  /* 0x0016280001007387 */ /* 0x0003e80000100800 */
[----:B0-----:R-:W5:Y:S01]  /*23730*/  LDL.LU.64 R12, [R1+0x110] ;  /* 0x00011000010c7983 */ /* 0x001f620000300a00 */
[----:B-1----:R-:W-:-:S03]  /*23740*/  IMAD.MOV.U32 R0, RZ, RZ, R21 ;  /* 0x000000ffff007224 */ /* 0x002fc600078e0015 */
[----:B-----5:R0:W-:Y:S04]  /*23750*/  STL.64 [R1+0x1ac8], R12 ;  /* 0x001ac80c01007387 */ /* 0x0201e80000100a00 */
[----:B0-----:R-:W5:Y:S04]  /*23760*/  LDL.LU.64 R12, [R1+0x1678] ;  /* 0x00167800010c7983 */ /* 0x001f680000300a00 */
[----:B------:R-:W5:Y:S04]  /*23770*/  LDL.LU.64 R10, [R1+0x1688] ;  /* 0x00168800010a7983 */ /* 0x000f680000300a00 */
[----:B------:R0:W-:Y:S04]  /*23780*/  STL [R1+0x1630], R0 ;  /* 0x0016300001007387 */ /* 0x0001e80000100800 */
[----:B------:R-:W-:Y:S04]  /*23790*/  STL [R1+0x163c], R4 ;  /* 0x00163c0401007387 */ /* 0x000fe80000100800 */
[----:B------:R-:W5:Y:S01]  /*237a0*/  LDL.LU.64 R24, [R1+0x1690] ;  /* 0x0016900001187983 */ /* 0x000f620000300a00 */
[----:B0-----:R-:W-:-:S03]  /*237b0*/  IMAD.MOV.U32 R0, RZ, RZ, R5 ;  /* 0x000000ffff007224 */ /* 0x001fc600078e0005 */
        /* <DEDUP_REMOVED lines=12> */
[----:B------:R1:W-:Y:S04]  /*23880*/  STL [R1+0x1654], R16 ;  /* 0x0016541001007387 */ /* 0x0003e80000100800 */
[----:B------:R-:W5:Y:S01]  /*23890*/  LDL.LU.64 R18, [R1+0xc0] ;  /* 0x0000c00001127983 */ /* 0x000f620000300a00 */
[----:B0-----:R-:W-:-:S03]  /*238a0*/  IMAD.MOV.U32 R0, RZ, RZ, R17 ;  /* 0x000000ffff007224 */ /* 0x001fc600078e0011 */
[----:B------:R-:W5:Y:S04]  /*238b0*/  LDL.LU.64 R2, [R1+0x16c8] ;  /* 0x0016c80001027983 */ /* 0x000f680000300a00 */
[----:B------:R0:W-:Y:S04]  /*238c0*/  STL [R1+0x1650], R0 ;  /* 0x0016500001007387 */ /* 0x0001e80000100800 */
[----:B--2---:R2:W-:Y:S04]  /*238d0*/  STL [R1+0x165c], R14 ;  /* 0x00165c0e01007387 */ /* 0x0045e80000100800 */
[----:B-1----:R-:W5:Y:S01]  /*238e0*/  LDL.LU.64 R16, [R1+0x16d0] ;  /* 0x0016d00001107983 */ /* 0x002f620000300a00 */
[----:B0-----:R-:W-:-:S03]  /*238f0*/  IMAD.MOV.U32 R0, RZ, RZ, R15 ;  /* 0x000000ffff007224 */ /* 0x001fc600078e000f */
[----:B--2---:R-:W2:Y:S04]  /*23900*/  LDL.LU.64 R14, [R1+0x16d8] ;  /* 0x0016d800010e7983 */ /* 0x004ea80000300a00 */
[----:B------:R0:W-:Y:S04]  /*23910*/  STL [R1+0x1658], R0 ;  /* 0x0016580001007387 */ /* 0x0001e80000100800 */
[----:B---3--:R1:W-:Y:S01]  /*23920*/  STL [R1+0x1664], R26 ;  /* 0x0016641a01007387 */ /* 0x0083e20000100800 */
[----:B0-----:R-:W-:-:S03]  /*23930*/  IMAD.MOV.U32 R0, RZ, RZ, R27 ;  /* 0x000000ffff007224 */ /* 0x001fc600078e001b */
[----:B----4-:R-:W-:Y:S04]  /*23940*/  STL [R1+0x166c], R28 ;  /* 0x00166c1c01007387 */ /* 0x010fe80000100800 */
[----:B------:R0:W-:Y:S04]  /*23950*/  STL [R1+0x1660], R0 ;  /* 0x0016600001007387 */ /* 0x0001e80000100800 */
[----:B-1----:R-:W3:Y:S01]  /*23960*/  LDL.LU.64 R26, [R1+0x16e8] ;  /* 0x0016e800011a7983 */ /* 0x002ee20000300a00 */
[----:B0-----:R-:W-:-:S05]  /*23970*/  IMAD.MOV.U32 R0, RZ, RZ, R29 ;  /* 0x000000ffff007224 */ /* 0x001fca00078e001d */
[----:B------:R0:W-:Y:S04]  /*23980*/  STL [R1+0x1668], R0 ;  /* 0x0016680001007387 */ /* 0x0001e80000100800 */
[----:B-----5:R1:W-:Y:S01]  /*23990*/  STL [R1+0x1674], R12 ;  /* 0x0016740c01007387 */ /* 0x0203e20000100800 */
[----:B0-----:R-:W-:-:S03]  /*239a0*/  IMAD.MOV.U32 R0, RZ, RZ, R13 ;  /* 0x000000ffff007224 */ /* 0x001fc600078e000d */
[----:B------:R-:W4:Y:S04]  /*239b0*/  LDL.LU.64 R28, [R1+0x508] ;  /* 0x00050800011c7983 */ /* 0x000f280000300a00 */
[----:B-1----:R-:W5:Y:S04]  /*239c0*/  LDL.LU.64 R12, [R1+0x1ac8] ;  /* 0x001ac800010c7983 */ /* 0x002f680000300a00 */
[----:B-----5:R-:W-:Y:S04]  /*239d0*/  STL [R1+0x167c], R12 ;  /* 0x00167c0c01007387 */ /* 0x020fe80000100800 */
[----:B------:R0:W-:Y:S02]  /*239e0*/  STL [R1+0x1670], R0 ;  /* 0x0016700001007387 */ /* 0x0001e40000100800 */
[----:B0-----:R-:W-:-:S02]  /*239f0*/  IMAD.MOV.U32 R0, RZ, RZ, R13 ;  /* 0x000000ffff007224 */ /* 0x001fc400078e000d */
[----:B------:R-:W5:Y:S04]  /*23a00*/  LDL.LU.64 R12, [R1+0x1ac0] ;  /* 0x001ac000010c7983 */ /* 0x000f680000300a00 */
[----:B------:R-:W-:Y:S04]  /*23a10*/  STL [R1+0x1684], R10 ;  /* 0x0016840a01007387 */ /* 0x000fe80000100800 */
[----:B------:R0:W-:Y:S04]  /*23a20*/  STL [R1+0x1678], R0 ;  /* 0x0016780001007387 */ /* 0x0001e80000100800 */
[----:B------:R-:W-:Y:S01]  /*23a30*/  STL [R1+0x168c], R24 ;  /* 0x00168c1801007387 */ /* 0x000fe20000100800 */
[----:B0-----:R-:W-:-:S05]  /*23a40*/  IMAD.MOV.U32 R0, RZ, RZ, R11 ;  /* 0x000000ffff007224 */ /* 0x001fca00078e000b */
        /* <DEDUP_REMOVED lines=25> */
[----:B--2---:R-:W-:Y:S01]  /*23be0*/  STL [R1+0x16d4], R14 ;  /* 0x0016d40e01007387 */ /* 0x004fe20000100800 */
[----:B0-----:R-:W-:-:S05]  /*23bf0*/  IMAD.MOV.U32 R0, RZ, RZ, R17 ;  /* 0x000000ffff007224 */ /* 0x001fca00078e0011 */
[----:B------:R0:W-:Y:S01]  /*23c00*/  STL [R1+0x16c8], R0 ;  /* 0x0016c80001007387 */ /* 0x0001e20000100800 */
[----:B---3--:R-:W-:Y:S02]  /*23c10*/  IMAD.MOV.U32 R2, RZ, RZ, R27 ;  /* 0x000000ffff027224 */ /* 0x008fe400078e001b */
[----:B0-----:R-:W-:Y:S01]  /*23c20*/  IMAD.MOV.U32 R0, RZ, RZ, R15 ;  /* 0x000000ffff007224 */ /* 0x001fe200078e000f */
[----:B------:R-:W-:Y:S01]  /*23c30*/  USHF.L.U32 UR6, UR6, 0x7, URZ ;  /* 0x0000000706067899 */ /* 0x000fe2000800063f */
[----:B------:R-:W-:-:S03]  /*23c40*/  UMOV UR4, URZ ;  /* 0x0000003f00047c82 */ /* 0x000fc60008000000 */
[----:B------:R-:W-:Y:S01]  /*23c50*/  USHF.R.S32.HI UR7, URZ, 0x1f, UR6 ;  /* 0x0000001f3f077899 */ /* 0x000fe20008011406 */
[----:B-----5:R-:W-:Y:S04]  /*23c60*/  STL [R1+0x16dc], R12 ;  /* 0x0016dc0c01007387 */ /* 0x020fe80000100800 */
[----:B------:R-:W-:Y:S04]  /*23c70*/  STL [R1+0x16d0], R0 ;  /* 0x0016d00001007387 */ /* 0x000fe80000100800 */
[----:B------:R-:W-:Y:S04]  /*23c80*/  STL [R1+0x16d8], R13 ;  /* 0x0016d80d01007387 */ /* 0x000fe80000100800 */
[----:B------:R-:W-:Y:S04]  /*23c90*/  STL [R1+0x16e4], R26 ;  /* 0x0016e41a01007387 */ /* 0x000fe80000100800 */
[----:B------:R0:W-:Y:S04]  /*23ca0*/  STL [R1+0x16e0], R2 ;  /* 0x0016e00201007387 */ /* 0x0001e80000100800 */
[----:B----4-:R-:W-:Y:S01]  /*23cb0*/  STL [R1+0x16ec], R28 ;  /* 0x0016ec1c01007387 */ /* 0x010fe20000100800 */
[----:B0-----:R-:W-:-:S05]  /*23cc0*/  IMAD.MOV.U32 R2, RZ, RZ, R29 ;  /* 0x000000ffff027224 */ /* 0x001fca00078e001d */
[----:B------:R0:W-:Y:S01]  /*23cd0*/  STL [R1+0x16e8], R2 ;  /* 0x0016e80201007387 */ /* 0x0001e20000100800 */
[----:B------:R-:W1:Y:S03]  /*23ce0*/  LDC R29, c[0x0][0x23c] ;  /* 0x00008f00ff1d7b82 */ /* 0x000e660000000800 */
        /* <DEDUP_REMOVED lines=40> */
[----:B------:R-:W3:Y:S03]  /*23f70*/  S2R R0, SR_TID.X ;  /* 0x0000000000007919 */ /* 0x000ee60000002100 */
        /* <DEDUP_REMOVED lines=18> */
[----:B---3--:R-:W-:Y:S01]  /*240a0*/  LOP3.LUT R0, R0, 0x3f, RZ, 0xc0, !PT ;  /* 0x0000003f00007812 */ /* 0x008fe200078ec0ff */
[----:B-1----:R-:W-:-:S04]  /*240b0*/  IMAD.SHL.U32 R3, R29, 0x80, RZ ;  /* 0x000000801d037824 */ /* 0x002fc800078e00ff */
[----:B------:R-:W-:Y:S01]  /*240c0*/  IMAD.SHL.U32 R0, R0, 0x2, RZ ;  /* 0x0000000200007824 */ /* 0x000fe200078e00ff */
[----:B0-----:R-:W-:Y:S01]  /*240d0*/  SHF.R.S32.HI R2, RZ, 0x1f, R3 ;  /* 0x0000001fff027819 */ /* 0x001fe20000011403 */
[----:B------:R2:W-:Y:S01]  /*240e0*/  STL [R1+0x3b8], RZ ;  /* 0x0003b8ff01007387 */ /* 0x0005e20000100800 */
[----:B------:R-:W0:Y:S02]  /*240f0*/  LDC R28, c[0x0][0x230] ;  /* 0x00008c00ff1c7b82 */ /* 0x000e240000000800 */
[----:B------:R-:W-:Y:S01]  /*24100*/  SHF.L.U64.HI R2, R3, 0x1, R2 ;  /* 0x0000000103027819 */ /* 0x000fe20000010202 */
[----:B------:R-:W-:Y:S01]  /*24110*/  USHF.L.U32 UR10, UR6, 0x1, URZ ;  /* 0x00000001060a7899 */ /* 0x000fe2000800063f */
[----:B------:R2:W-:Y:S01]  /*24120*/  STL [R1+0x3bc], RZ ;  /* 0x0003bcff01007387 */ /* 0x0005e20000100800 */
[----:B------:R-:W-:Y:S01]  /*24130*/  LOP3.LUT R5, R0, 0x10, RZ, 0x3c, !PT ;  /* 0x0000001000057812 */ /* 0x000fe200078e3cff */
[----:B------:R-:W-:Y:S02]  /*24140*/  USHF.L.U64.HI UR7, UR6, 0x1, UR7 ;  /* 0x0000000106077899 */ /* 0x000fe40008010207 */
[----:B------:R2:W-:Y:S01]  /*24150*/  STL [R1+0x3a0], RZ ;  /* 0x0003a0ff01007387 */ /* 0x0005e20000100800 */
[----:B------:R-:W-:-:S03]  /*24160*/  ULDC UR11, c[0x0][0x230] ;  /* 0x00008c00000b7ab9 */ /* 0x000fc60000000800 */
[----:B------:R2:W-:Y:S04]  /*24170*/  STL [R1+0x3a4], RZ ;  /* 0x0003a4ff01007387 */ /* 0x0005e80000100800 */
[----:B------:R2:W-:Y:S04]  /*24180*/  STL [R1+0x3a8], RZ ;  /* 0x0003a8ff01007387 */ /* 0x0005e80000100800 */
[----:B------:R2:W-:Y:S04]  /*24190*/  STL [R1+0x3ac], RZ ;  /* 0x0003acff01007387 */ /* 0x0005e80000100800 */
[----:B------:R2:W-:Y:S01]  /*241a0*/  STL [R1+0x4c0], RZ ;  /* 0x0004c0ff01007387 */ /* 0x0005e20000100800 */
[----:B0-----:R-:W-:-:S03]  /*241b0*/  VIADD R28, R28, 0x7f ;  /* 0x0000007f1c1c7836 */ /* 0x001fc60000000000 */
[----:B------:R2:W-:Y:S02]  /*241c0*/  STL [R1+0x4c4], RZ ;  /* 0x0004c4ff01007387 */ /* 0x0005e40000100800 */
[----:B------:R-:W-:Y:S02]  /*241d0*/  SHF.R.S32.HI R29, RZ, 0x1f, R28 ;  /* 0x0000001fff1d7819 */ /* 0x000fe4000001141c */
[----:B------:R2:W-:Y:S02]  /*241e0*/  STL [R1+0x4c8], RZ ;  /* 0x0004c8ff01007387 */ /* 0x0005e40000100800 */
[----:B------:R-:W-:Y:S02]  /*241f0*/  LEA.HI R29, R29, R28, RZ, 0x7 ;  /* 0x0000001c1d1d7211 */ /* 0x000fe400078f38ff */
[----:B------:R2:W-:Y:S02]  /*24200*/  STL [R1+0x4cc], RZ ;  /* 0x0004ccff01007387 */ /* 0x0005e40000100800 */
[----:B------:R-:W-:-:S02]  /*24210*/  SHF.R.S32.HI R4, RZ, 0x7, R29 ;  /* 0x00000007ff047819 */ /* 0x000fc4000001141d */
        /* <DEDUP_REMOVED lines=36> */
[----:B------:R-:W3:Y:S04]  /*24460*/  LDL R28, [R1+0x484] ;  /* 0x00048400011c7983 */ /* 0x000ee80000100800 */
[----:B------:R-:W4:Y:S01]  /*24470*/  LDL R29, [R1+0x708] ;  /* 0x00070800011d7983 */ /* 0x000f220000100800 */
[----:B------:R-:W-:-:S02]  /*24480*/  LOP3.LUT R4, R0, 0x20, RZ, 0x3c, !PT ;  /* 0x0000002000047812 */ /* 0x000fc400078e3cff */
[C---:B------:R-:W-:Y:S01]  /*24490*/  LOP3.LUT R3, R0.reuse, 0x30, RZ, 0x3c, !PT ;  /* 0x0000003000037812 */ /* 0x040fe200078e3cff */
[----:B------:R2:W-:Y:S01]  /*244a0*/  STL [R1+0x350], RZ ;  /* 0x000350ff01007387 */ /* 0x0005e20000100800 */
[C---:B------:R-:W-:Y:S02]  /*244b0*/  LOP3.LUT R4, R0.reuse, 0x50, RZ, 0x3c, !PT ;  /* 0x0000005000047812 */ /* 0x040fe400078e3cff */
[C---:B------:R-:W-:Y:S01]  /*244c0*/  LOP3.LUT R3, R0.reuse, 0x60, RZ, 0x3c, !PT ;  /* 0x0000006000037812 */ /* 0x040fe200078e3cff */
[----:B------:R2:W-:Y:S01]  /*244d0*/  STL [R1+0x354], RZ ;  /* 0x000354ff01007387 */ /* 0x0005e20000100800 */
[C---:B------:R-:W-:Y:S02]  /*244e0*/  LOP3.LUT R5, R0.reuse, 0x40, RZ, 0x3c, !PT ;  /* 0x0000004000057812 */ /* 0x040fe400078e3cff */
[----:B------:R-:W-:Y:S01]  /*244f0*/  LOP3.LUT R5, R0, 0x70, RZ, 0x3c, !PT ;  /* 0x0000007000057812 */ /* 0x000fe200078e3cff */
        /* <DEDUP_REMOVED lines=22> */
[----:B---3--:R-:W-:-:S02]  /*24660*/  LOP3.LUT R4, R28, 0x40, RZ, 0x3c, !PT ;  /* 0x000000401c047812 */ /* 0x008fc400078e3cff */
[----:B----4-:R-:W-:-:S03]  /*24670*/  LOP3.LUT R3, R29, 0x20, RZ, 0x3c, !PT ;  /* 0x000000201d037812 */ /* 0x010fc600078e3cff */
[----:B------:R2:W-:Y:S04]  /*24680*/  STL [R1+0x19b0], R4 ;  /* 0x0019b00401007387 */ /* 0x0005e80000100800 */
[----:B------:R2:W-:Y:S02]  /*24690*/  STL [R1+0x6d0], R3 ;  /* 0x0006d00301007387 */ /* 0x0005e40000100800 */
.L_x_2:
[----:B------:R-:W3:Y:S01]  /*246a0*/  LDL R5, [R1+0x1794] ;  /* 0x0017940001057983 */ /* 0x000ee20000100800 */
[----:B------:R-:W-:-:S03]  /*246b0*/  UIMAD UR6, UR4, -0x80, UR11 ;  /* 0xffffff80040678a4 */ /* 0x000fc6000f8e020b */
[----:B---3--:R-:W-:Y:S04]  /*246c0*/  STL [R1+0x39ec], R5 ;  /* 0x0039ec0501007387 */ /* 0x008fe80000100800 */
[----:B--2--5:R-:W2:Y:S04]  /*246d0*/  LDL R4, [R1+0x17a4] ;  /* 0x0017a40001047983 */ /* 0x024ea80000100800 */
[----:B------:R-:W-:Y:S04]  /*246e0*/  STL [R1+0x3924], R3 ;  /* 0x0039240301007387 */ /* 0x000fe80000100800 */
        /* <DEDUP_REMOVED lines=47> */
[----:B------:R0:W-:Y:S04]  /*249e0*/  STL [R1+0x38f8], R27 ;  /* 0x0038f81b01007387 */ /* 0x0001e80000100800 */
        /* <DEDUP_REMOVED lines=58> */
[----:B------:R-:W-:Y:S01]  /*24d90*/  STL [R1+0x39ac], R13 ;  /* 0x0039ac0d01007387 */ /* 0x000fe20000100800 */
[----:B0-----:R-:W0:Y:S03]  /*24da0*/  S2R R27, SR_TID.X ;  /* 0x00000000001b7919 */ /* 0x001e260000002100 */
        /* <DEDUP_REMOVED lines=8> */
[----:B0-----:R-:W-:-:S02]  /*24e30*/  SHF.R.U32.HI R5, RZ, 0x5, R27 ;  /* 0x00000005ff057819 */ /* 0x001fc4000001161b */
[----:B------:R-:W-:Y:S01]  /*24e40*/  SHF.R.U32.HI R27, RZ, 0x5, R27 ;  /* 0x00000005ff1b7819 */ /* 0x000fe2000001161b */
[----:B------:R-:W-:Y:S01]  /*24e50*/  STL [R1+0x39a0], R12 ;  /* 0x0039a00c01007387 */ /* 0x000fe20000100800 */
[----:B------:R-:W-:Y:S02]  /*24e60*/  SGXT.U32 R5, R5, 0x1 ;  /* 0x000000010505781a */ /* 0x000fe40000000000 */
[----:B------:R-:W-:Y:S01]  /*24e70*/  SGXT.U32 R27, R27, 0x1 ;  /* 0x000000011b1b781a */ /* 0x000fe20000000000 */
[----:B------:R-:W-:Y:S01]  /*24e80*/  STL [R1+0x39c4], R12 ;  /* 0x0039c40c01007387 */ /* 0x000fe20000100800 */
[----:B------:R-:W-:Y:S02]  /*24e90*/  LOP3.LUT R5, R5, 0x4, RZ, 0xfc, !PT ;  /* 0x0000000405057812 */ /* 0x000fe400078efcff */
[----:B------:R-:W-:Y:S01]  /*24ea0*/  LOP3.LUT R27, R27, 0x2, RZ, 0xfc, !PT ;  /* 0x000000021b1b7812 */ /* 0x000fe200078efcff */
[----:B------:R0:W-:Y:S01]  /*24eb0*/  STL [R1+0x39e8], R12 ;  /* 0x0039e80c01007387 */ /* 0x0001e20000100800 */
[----:B------:R-:W-:-:S02]  /*24ec0*/  ISETP.GE.AND P1, PT, R5, UR6, PT ;  /* 0x0000000605007c0c */ /* 0x000fc4000bf26270 */
[----:B------:R-:W-:Y:S01]  /*24ed0*/  ISETP.GE.AND P0, PT, R27, UR6, PT ;  /* 0x000000061b007c0c */ /* 0x000fe2000bf06270 */
[----:B------:R-:W-:Y:S04]  /*24ee0*/  STL [R1+0x380c], R11 ;  /* 0x00380c0b01007387 */ /* 0x000fe80000100800 */
[----:B------:R-:W-:Y:S01]  /*24ef0*/  STL [R1+0x3808], R10 ;  /* 0x0038080a01007387 */ /* 0x000fe20000100800 */
[----:B-1----:R-:W1:Y:S03]  /*24f00*/  S2R R23, SR_TID.X ;  /* 0x0000000000177919 */ /* 0x002e660000002100 */
        /* <DEDUP_REMOVED lines=28> */
[----:B-1----:R-:W-:-:S03]  /*250d0*/  SHF.R.U32.HI R5, RZ, 0x5, R23 ;  /* 0x00000005ff057819 */ /* 0x002fc60000011617 */
[----:B------:R-:W-:Y:S04]  /*250e0*/  STL [R1+0x3794], R15 ;  /* 0x0037940f01007387 */ /* 0x000fe80000100800 */
[----:B------:R-:W-:Y:S04]  /*250f0*/  STL [R1+0x3790], R29 ;  /* 0x0037901d01007387 */ /* 0x000fe80000100800 */
[----:B------:R-:W-:Y:S04]  /*25100*/  STL [R1+0x378c], R28 ;  /* 0x00378c1c01007387 */ /* 0x000fe80000100800 */
[----:B------:R-:W-:Y:S01]  /*25110*/  STL [R1+0x3788], R25 ;  /* 0x0037881901007387 */ /* 0x000fe20000100800 */
[----:B------:R-:W-:-:S03]  /*25120*/  SGXT.U32 R5, R5, 0x1 ;  /* 0x000000010505781a */ /* 0x000fc60000000000 */
[----:B------:R-:W-:Y:S04]  /*25130*/  STL [R1+0x3784], R24 ;  /* 0x0037841801007387 */ /* 0x000fe80000100800 */
[----:B------:R-:W-:Y:S04]  /*25140*/  STL [R1+0x3780], R8 ;  /* 0x0037800801007387 */ /* 0x000fe80000100800 */
[----:B------:R-:W-:Y:S04]  /*25150*/  STL [R1+0x377c], R7 ;  /* 0x00377c0701007387 */ /* 0x000fe80000100800 */
[----:B------:R-:W-:Y:S01]  /*25160*/  STL [R1+0x3778], R6 ;  /* 0x0037780601007387 */ /* 0x000fe20000100800 */
[----:B------:R-:W-:-:S03]  /*25170*/  LOP3.LUT R5, R5, 0x6, RZ, 0xfc, !PT ;  /* 0x0000000605057812 */ /* 0x000fc600078efcff */
[----:B------:R-:W-:Y:S04]  /*25180*/  STL [R1+0x3774], R22 ;  /* 0x0037741601007387 */ /* 0x000fe80000100800 */
[----:B------:R-:W-:Y:S04]  /*25190*/  STL [R1+0x3770], R18 ;  /* 0x0037701201007387 */ /* 0x000fe80000100800 */
[----:B------:R-:W-:Y:S04]  /*251a0*/  STL [R1+0x376c], R16 ;  /* 0x00376c1001007387 */ /* 0x000fe80000100800 */
[----:B------:R-:W-:Y:S04]  /*251b0*/  STL [R1+0x3768], R17 ;  /* 0x0037681101007387 */ /* 0x000fe80000100800 */
[----:B------:R-:W-:Y:S01]  /*251c0*/  STL [R1+0x3764], R19 ;  /* 0x0037641301007387 */ /* 0x000fe20000100800 */
[----:B------:R-:W-:-:S03]  /*251d0*/  ISETP.GE.AND P2, PT, R5, UR6, PT ;  /* 0x0000000605007c0c */ /* 0x000fc6000bf46270 */
[----:B------:R-:W-:Y:S04]  /*251e0*/  STL [R1+0x3760], R20 ;  /* 0x0037601401007387 */ /* 0x000fe80000100800 */
[----:B------:R-:W-:Y:S04]  /*251f0*/  STL [R1+0x375c], R21 ;  /* 0x00375c1501007387 */ /* 0x000fe80000100800 */
[----:B------:R-:W-:Y:S04]  /*25200*/  STL [R1+0x1ce8], R2 ;  /* 0x001ce80201007387 */ /* 0x000fe80000100800 */
[----:B------:R-:W3:Y:S04]  /*25210*/  LDL R27, [R1+0x1798] ;  /* 0x00179800011b7983 */ /* 0x000ee80000100800 */
[----:B------:R-:W4:Y:S01]  /*25220*/  LDL R26, [R1+0x17a8] ;  /* 0x0017a800011a7983 */ /* 0x000f220000100800 */
[----:B0-----:R-:W-:-:S02]  /*25230*/  PRMT R12, RZ, 0x7610, R12 ;  /* 0x00007610ff0c7816 */ /* 0x001fc4000000000c */
[----:B------:R-:W-:Y:S01]  /*25240*/  PRMT R13, RZ, 0x7610, R13 ;  /* 0x00007610ff0d7816 */ /* 0x000fe2000000000d */
[----:B------:R-:W2:Y:S01]  /*25250*/  LDL.LU R5, [R1+0x39ec] ;  /* 0x0039ec0001057983 */ /* 0x000ea20000300800 */
[----:B------:R-:W-:-:S04]  /*25260*/  SHF.R.U32.HI R23, RZ, 0x5, R23 ;  /* 0x00000005ff177819 */ /* 0x000fc80000011617 */
[----:B------:R-:W-:-:S04]  /*25270*/  SGXT.U32 R23, R23, 0x1 ;  /* 0x000000011717781a */ /* 0x000fc80000000000 */
[----:B------:R-:W-:Y:S01]  /*25280*/  LOP3.LUT R23, R23, 0x8, RZ, 0xfc, !PT ;  /* 0x0000000817177812 */ /* 0x000fe200078efcff */
[----:B--2---:R-:W2:Y:S04]  /*25290*/  @!P0 LDG.E.U16 R12, desc[UR8][R4.64] ;  /* 0x00000008040c8981 */ /* 0x004ea8000c1e1500 */
[----:B------:R-:W3:Y:S04]  /*252a0*/  LDL R4, [R1+0x17a0] ;  /* 0x0017a00001047983 */ /* 0x000ee80000100800 */
[----:B--2---:R0:W-:Y:S04]  /*252b0*/  STL [R1+0x2f4], R12 ;  /* 0x0002f40c01007387 */ /* 0x0041e80000100800 */
[----:B------:R-:W3:Y:S01]  /*252c0*/  LDL R5, [R1+0x17b0] ;  /* 0x0017b00001057983 */ /* 0x000ee20000100800 */
[----:B------:R-:W-:-:S02]  /*252d0*/  ISETP.GE.AND P3, PT, R23, UR6, PT ;  /* 0x0000000617007c0c */ /* 0x000fc4000bf66270 */
[----:B------:R-:W0:Y:S01]  /*252e0*/  S2R R23, SR_TID.X ;  /* 0x0000000000177919 */ /* 0x000e220000002100 */
[----:B---3--:R-:W-:-:S04]  /*252f0*/  @!P1 LOP3.LUT R5, R5, R4, RZ, 0x3c, !PT ;  /* 0x0000000405059212 */ /* 0x008fc800078e3cff */
[----:B------:R-:W-:-:S04]  /*25300*/  @!P1 LOP3.LUT R4, R5, R4, RZ, 0x3c, !PT ;  /* 0x0000000405049212 */ /* 0x000fc800078e3cff */
[----:B------:R-:W-:-:S05]  /*25310*/  @!P1 LOP3.LUT R5, R5, R4, RZ, 0x3c, !PT ;  /* 0x0000000405059212 */ /* 0x000fca00078e3cff */
[----:B------:R-:W2:Y:S01]  /*25320*/  @!P1 LDG.E.U16 R13, desc[UR8][R4.64] ;  /* 0x00000008040d9981 */ /* 0x000ea2000c1e1500 */
[----:B0-----:R-:W-:-:S04]  /*25330*/  SHF.R.U32.HI R12, RZ, 0x5, R23 ;  /* 0x00000005ff0c7819 */ /* 0x001fc80000011617 */
[----:B------:R-:W-:-:S04]  /*25340*/  SGXT.U32 R12, R12, 0x1 ;  /* 0x000000010c0c781a */ /* 0x000fc80000000000 */
[----:B------:R-:W-:-:S04]  /*25350*/  LOP3.LUT R12, R12, 0xa, RZ, 0xfc, !PT ;  /* 0x0000000a0c0c7812 */ /* 0x000fc800078efcff */
[----:B------:R-:W-:Y:S02]  /*25360*/  ISETP.GE.AND P0, PT, R12, UR6, PT ;  /* 0x000000060c007c0c */ /* 0x000fe4000bf06270 */
[----:B------:R-:W3:Y:S04]  /*25370*/  LDL.LU R12, [R1+0x39e8] ;  /* 0x0039e800010c7983 */ /* 0x000ee80000300800 */
[----:B--2---:R0:W-:Y:S04]  /*25380*/  STL [R1+0x2f0], R13 ;  /* 0x0002f00d01007387 */ /* 0x0041e80000100800 */
[----:B0-----:R-:W2:Y:S04]  /*25390*/  LDL.LU R13, [R1+0x39e4] ;  /* 0x0039e400010d7983 */ /* 0x001ea80000300800 */
[----:B------:R-:W4:Y:S04]  /*253a0*/  LDL R4, [R1+0x179c] ;  /* 0x00179c0001047983 */ /* 0x000f280000100800 */
[----:B------:R-:W4:Y:S01]  /*253b0*/  LDL R5, [R1+0x17ac] ;  /* 0x0017ac0001057983 */ /* 0x000f220000100800 */
[----:B------:R-:W-:-:S02]  /*253c0*/  PRMT R3, RZ, 0x7610, R3 ;  /* 0x00007610ff037816 */ /* 0x000fc40000000003 */
[----:B----4-:R-:W-:-:S04]  /*253d0*/  @!P2 LOP3.LUT R5, R5, R4, RZ, 0x3c, !PT ;  /* 0x000000040505a212 */ /* 0x010fc800078e3cff */
[----:B------:R-:W-:-:S04]  /*253e0*/  @!P2 LOP3.LUT R4, R5, R4, RZ, 0x3c, !PT ;  /* 0x000000040504a212 */ /* 0x000fc800078e3cff */
[----:B------:R-:W-:-:S05]  /*253f0*/  @!P2 LOP3.LUT R5, R5, R4, RZ, 0x3c, !PT ;  /* 0x000000040505a212 */ /* 0x000fca00078e3cff */
[----:B------:R0:W4:Y:S02]  /*25400*/  @!P2 LDG.E.U16 R3, desc[UR8][R4.64] ;  /* 0x000000080403a981 */ /* 0x000124000c1e1500 */
[----:B0-----:R-:W0:Y:S01]  /*25410*/  S2R R5, SR_TID.X ;  /* 0x0000000000057919 */ /* 0x001e220000002100 */
[----:B--2---:R-:W-:Y:S01]  /*25420*/  PRMT R13, RZ, 0x7610, R13 ;  /* 0x00007610ff0d7816 */ /* 0x004fe2000000000d */
[----:B------:R-:W-:Y:S01]  /*25430*/  @!P3 IMAD.MOV.U32 R4, RZ, RZ, R26 ;  /* 0x000000ffff04b224 */ /* 0x000fe200078e001a */
[----:B0-----:R-:W-:-:S04]  /*25440*/  SHF.R.U32.HI R5, RZ, 0x5, R5 ;  /* 0x00000005ff057819 */ /* 0x001fc80000011605 */
[----:B------:R-:W-:-:S04]  /*25450*/  SGXT.U32 R5, R5, 0x1 ;  /* 0x000000010505781a */ /* 0x000fc80000000000 */
[----:B------:R-:W-:-:S04]  /*25460*/  LOP3.LUT R5, R5, 0xe, RZ, 0xfc, !PT ;  /* 0x0000000e05057812 */ /* 0x000fc800078efcff */
[----:B------:R-:W-:Y:S01]  /*25470*/  ISETP.GE.AND P2, PT, R5, UR6, PT ;  /* 0x0000000605007c0c */ /* 0x000fe2000bf46270 */
[----:B------:R-:W-:-:S05]  /*25480*/  @!P3 IMAD.MOV.U32 R5, RZ, RZ, R27 ;  /* 0x000000ffff05b224 */ /* 0x000fca00078e001b */
[----:B------:R-:W2:Y:S01]  /*25490*/  @!P3 LDG.E.U16 R13, desc[UR8][R4.64] ;  /* 0x00000008040db981 */ /* 0x000ea2000c1e1500 */
[----:B------:R-:W-:-:S04]  /*254a0*/  SHF.R.U32.HI R23, RZ, 0x5, R23 ;  /* 0x00000005ff177819 */ /* 0x000fc80000011617 */
[----:B------:R-:W-:-:S04]  /*254b0*/  SGXT.U32 R23, R23, 0x1 ;  /* 0x000000011717781a */ /* 0x000fc80000000000 */
[----:B------:R-:W-:-:S04]  /*254c0*/  LOP3.LUT R23, R23, 0xc, RZ, 0xfc, !PT ;  /* 0x0000000c17177812 */ /* 0x000fc800078efcff */
[----:B------:R-:W-:Y:S02]  /*254d0*/  ISETP.GE.AND P1, PT, R23, UR6, PT ;  /* 0x0000000617007c0c */ /* 0x000fe4000bf26270 */
[----:B------:R-:W3:Y:S04]  /*254e0*/  LDL.LU R23, [R1+0x39e0] ;  /* 0x0039e00001177983 */ /* 0x000ee80000300800 */
[----:B----4-:R0:W-:Y:S04]  /*254f0*/  STL [R1+0x2ec], R3 ;  /* 0x0002ec0301007387 */ /* 0x0101e80000100800 */
[----:B0-----:R-:W4:Y:S04]  /*25500*/  LDL.LU R3, [R1+0x39dc] ;  /* 0x0039dc0001037983 */ /* 0x001f280000300800 */
[----:B------:R-:W3:Y:S04]  /*25510*/  LDL R26, [R1+0x1808] ;  /* 0x00180800011a7983 */ /* 0x000ee80000100800 */
[----:B------:R-:W3:Y:S04]  /*25520*/  LDL R4, [R1+0x17f0] ;  /* 0x0017f00001047983 */ /* 0x000ee80000100800 */
[----:B--2---:R0:W-:Y:S04]  /*25530*/  STL [R1+0x2e8], R13 ;  /* 0x0002e80d01007387 */ /* 0x0041e80000100800 */
[----:B------:R-:W3:Y:S01]  /*25540*/  LDL R5, [R1+0x1804] ;  /* 0x0018040001057983 */ /* 0x000ee20000100800 */
[----:B----4-:R-:W-:-:S02]  /*25550*/  PRMT R3, RZ, 0x7610, R3 ;  /* 0x00007610ff037816 */ /* 0x010fc40000000003 */
[----:B---3--:R-:W-:-:S04]  /*25560*/  @!P0 LOP3.LUT R5, R5, R4, RZ, 0x3c, !PT ;  /* 0x0000000405058212 */ /* 0x008fc800078e3cff */
[----:B------:R-:W-:-:S04]  /*25570*/  @!P0 LOP3.LUT R4, R5, R4, RZ, 0x3c, !PT ;  /* 0x0000000405048212 */ /* 0x000fc800078e3cff */
[----:B------:R-:W-:-:S05]  /*25580*/  @!P0 LOP3.LUT R5, R5, R4, RZ, 0x3c, !PT ;  /* 0x0000000405058212 */ /* 0x000fca00078e3cff */
[----:B------:R-:W2:Y:S01]  /*25590*/  @!P0 LDG.E.U16 R3, desc[UR8][R4.64] ;  /* 0x0000000804038981 */ /* 0x000ea2000c1e1500 */
[----:B------:R-:W0:Y:S02]  /*255a0*/  S2R R27, SR_TID.X ;  /* 0x00000000001b7919 */ /* 0x000e240000002100 */
        /* <DEDUP_REMOVED lines=13> */
[----:B------:R-:W4:Y:S04]  /*25680*/  @!P1 LDG.E.U16 R23, desc[UR8][R4.64] ;  /* 0x0000000804179981 */ /* 0x000f28000c1e1500 */
[----:B------:R-:W3:Y:S04]  /*25690*/  LDL R4, [R1+0x17e8] ;  /* 0x0017e80001047983 */ /* 0x000ee80000100800 */
[----:B----4-:R0:W-:Y:S04]  /*256a0*/  STL [R1+0x2e0], R23 ;  /* 0x0002e01701007387 */ /* 0x0101e80000100800 */
[----:B------:R-:W3:Y:S01]  /*256b0*/  LDL R5, [R1+0x17fc] ;  /* 0x0017fc0001057983 */ /* 0x000ee20000100800 */
[----:B--2---:R-:W-:-:S02]  /*256c0*/  PRMT R3, RZ, 0x7610, R3 ;  /* 0x00007610ff037816 */ /* 0x004fc40000000003 */
[----:B------:R-:W-:-:S04]  /*256d0*/  SHF.R.U32.HI R27, RZ, 0x5, R27 ;  /* 0x00000005ff1b7819 */ /* 0x000fc8000001161b */
[----:B------:R-:W-:-:S04]  /*256e0*/  SGXT.U32 R27, R27, 0x1 ;  /* 0x000000011b1b781a */ /* 0x000fc80000000000 */
[----:B------:R-:W-:-:S04]  /*256f0*/  LOP3.LUT R27, R27, 0x12, RZ, 0xfc, !PT ;  /* 0x000000121b1b7812 */ /* 0x000fc800078efcff */
[----:B------:R-:W-:Y:S02]  /*25700*/  ISETP.GE.AND P0, PT, R27, UR6, PT ;  /* 0x000000061b007c0c */ /* 0x000fe4000bf06270 */
[----:B------:R-:W0:Y:S01]  /*25710*/  S2R R27, SR_TID.X ;  /* 0x00000000001b7919 */ /* 0x000e220000002100 */
[----:B---3--:R-:W-:-:S04]  /*25720*/  @!P2 LOP3.LUT R5, R5, R4, RZ, 0x3c, !PT ;  /* 0x000000040505a212 */ /* 0x008fc800078e3cff */
[----:B------:R-:W-:-:S04]  /*25730*/  @!P2 LOP3.LUT R4, R5, R4, RZ, 0x3c, !PT ;  /* 0x000000040504a212 */ /* 0x000fc800078e3cff */
[----:B------:R-:W-:-:S05]  /*25740*/  @!P2 LOP3.LUT R5, R5, R4, RZ, 0x3c, !PT ;  /* 0x000000040505a212 */ /* 0x000fca00078e3cff */
[----:B------:R1:W2:Y:S01]  /*25750*/  @!P2 LDG.E.U16 R3, desc[UR8][R4.64] ;  /* 0x000000080403a981 */ /* 0x0002a2000c1e1500 */
[----:B0-----:R-:W-:-:S04]  /*25760*/  SHF.R.U32.HI R23, RZ, 0x5, R27 ;  /* 0x00000005ff177819 */ /* 0x001fc8000001161b */
[----:B------:R-:W-:-:S04]  /*25770*/  SGXT.U32 R23, R23, 0x1 ;  /* 0x000000011717781a */ /* 0x000fc80000000000 */
[----:B------:R-:W-:-:S04]  /*25780*/  LOP3.LUT R23, R23, 0x14, RZ, 0xfc, !PT ;  /* 0x0000001417177812 */ /* 0x000fc800078efcff */
[----:B------:R-:W-:Y:S02]  /*25790*/  ISETP.GE.AND P1, PT, R23, UR6, PT ;  /* 0x0000000617007c0c */ /* 0x000fe4000bf26270 */
[----:B------:R-:W3:Y:S01]  /*257a0*/  LDL.LU R23, [R1+0x39d0] ;  /* 0x0039d00001177983 */ /* 0x000ee20000300800 */
[----:B-1----:R-:W-:-:S03]  /*257b0*/  SHF.R.U32.HI R4, RZ, 0x5, R27 ;  /* 0x00000005ff047819 */ /* 0x002fc6000001161b */
[----:B--2---:R0:W-:Y:S04]  /*257c0*/  STL [R1+0x2dc], R3 ;  /* 0x0002dc0301007387 */ /* 0x0041e80000100800 */
[----:B0-----:R-:W2:Y:S04]  /*257d0*/  LDL.LU R3, [R1+0x39cc] ;  /* 0x0039cc0001037983 */ /* 0x001ea80000300800 */
[----:B------:R-:W4:Y:S01]  /*257e0*/  LDL R5, [R1+0x17f8] ;  /* 0x0017f80001057983 */ /* 0x000f220000100800 */
[----:B------:R-:W-:-:S04]  /*257f0*/  SGXT.U32 R4, R4, 0x1 ;  /* 0x000000010404781a */ /* 0x000fc80000000000 */
[----:B------:R-:W-:Y:S02]  /*25800*/  LOP3.LUT R4, R4, 0x16, RZ, 0xfc, !PT ;  /* 0x0000001604047812 */ /* 0x000fe400078efcff */
[----:B------:R-:W-:Y:S02]  /*25810*/  PRMT R13, RZ, 0x7610, R13 ;  /* 0x00007610ff0d7816 */ /* 0x000fe4000000000d */
[----:B------:R-:W-:Y:S01]  /*25820*/  ISETP.GE.AND P2, PT, R4, UR6, PT ;  /* 0x0000000604007c0c */ /* 0x000fe2000bf46270 */
[----:B------:R-:W-:-:S05]  /*25830*/  @!P3 IMAD.MOV.U32 R4, RZ, RZ, R26 ;  /* 0x000000ffff04b224 */ /* 0x000fca00078e001a */
[----:B----4-:R-:W4:Y:S04]  /*25840*/  @!P3 LDG.E.U16 R13, desc[UR8][R4.64] ;  /* 0x00000008040db981 */ /* 0x010f28000c1e1500 */
[----:B----4-:R0:W-:Y:S04]  /*25850*/  STL [R1+0x2d8], R13 ;  /* 0x0002d80d01007387 */ /* 0x0101e80000100800 */
[----:B------:R-:W4:Y:S04]  /*25860*/  LDL R4, [R1+0x17e4] ;  /* 0x0017e40001047983 */ /* 0x000f280000100800 */
[----:B------:R-:W4:Y:S01]  /*25870*/  LDL R5, [R1+0x17f4] ;  /* 0x0017f40001057983 */ /* 0x000f220000100800 */
[----:B--2---:R-:W-:-:S02]  /*25880*/  PRMT R3, RZ, 0x7610, R3 ;  /* 0x00007610ff037816 */ /* 0x004fc40000000003 */
[----:B0-----:R-:W-:Y:S01]  /*25890*/  SHF.R.U32.HI R13, RZ, 0x5, R27 ;  /* 0x00000005ff0d7819 */ /* 0x001fe2000001161b */
[----:B------:R-:W2:Y:S04]  /*258a0*/  LDL R26, [R1+0x17c8] ;  /* 0x0017c800011a7983 */ /* 0x000ea80000100800 */
[----:B------:R-:W2:Y:S01]  /*258b0*/  LDL R27, [R1+0x17c4] ;  /* 0x0017c400011b7983 */ /* 0x000ea20000100800 */
[----:B----4-:R-:W-:-:S04]  /*258c0*/  @!P0 LOP3.LUT R5, R5, R4, RZ, 0x3c, !PT ;  /* 0x0000000405058212 */ /* 0x010fc800078e3cff */
[----:B------:R-:W-:-:S04]  /*258d0*/  @!P0 LOP3.LUT R4, R5, R4, RZ, 0x3c, !PT ;  /* 0x0000000405048212 */ /* 0x000fc800078e3cff */
[----:B------:R-:W-:-:S05]  /*258e0*/  @!P0 LOP3.LUT R5, R5, R4, RZ, 0x3c, !PT ;  /* 0x0000000405058212 */ /* 0x000fca00078e3cff */
[----:B------:R-:W4:Y:S04]  /*258f0*/  @!P0 LDG.E.U16 R3, desc[UR8][R4.64] ;  /* 0x0000000804038981 */ /* 0x000f28000c1e1500 */
[----:B----4-:R0:W-:Y:S04]  /*25900*/  STL [R1+0x2d4], R3 ;  /* 0x0002d40301007387 */ /* 0x0101e80000100800 */
[----:B0-----:R-:W4:Y:S04]  /*25910*/  LDL.LU R3, [R1+0x39c8] ;  /* 0x0039c80001037983 */ /* 0x001f280000300800 */
[----:B------:R-:W3:Y:S04]  /*25920*/  LDL R4, [R1+0x17dc] ;  /* 0x0017dc0001047983 */ /* 0x000ee80000100800 */
[----:B------:R-:W3:Y:S01]  /*25930*/  LDL R5, [R1+0x17e0] ;  /* 0x0017e00001057983 */ /* 0x000ee20000100800 */
[----:B------:R-:W-:-:S02]  /*25940*/  PRMT R12, RZ, 0x7610, R12 ;  /* 0x00007610ff0c7816 */ /* 0x000fc4000000000c */
[----:B---3--:R-:W-:-:S04]  /*25950*/  @!P1 LOP3.LUT R5, R5, R4, RZ, 0x3c, !PT ;  /* 0x0000000405059212 */ /* 0x008fc800078e3cff */
[----:B------:R-:W-:-:S04]  /*25960*/  @!P1 LOP3.LUT R4, R5, R4, RZ, 0x3c, !PT ;  /* 0x0000000405049212 */ /* 0x000fc800078e3cff */
[----:B------:R-:W-:-:S05]  /*25970*/  @!P1 LOP3.LUT R5, R5, R4, RZ, 0x3c, !PT ;  /* 0x0000000405059212 */ /* 0x000fca00078e3cff */
[----:B------:R-:W3:Y:S04]  /*25980*/  @!P1 LDG.E.U16 R12, desc[UR8][R4.64] ;  /* 0x00000008040c9981 */ /* 0x000ee8000c1e1500 */
[----:B------:R-:W2:Y:S04]  /*25990*/  LDL R4, [R1+0x17d4] ;  /* 0x0017d40001047983 */ /* 0x000ea80000100800 */
[----:B---3--:R0:W-:Y:S04]  /*259a0*/  STL [R1+0x2d0], R12 ;  /* 0x0002d00c01007387 */ /* 0x0081e80000100800 */
[----:B------:R-:W2:Y:S01]  /*259b0*/  LDL R5, [R1+0x17d8] ;  /* 0x0017d80001057983 */ /* 0x000ea20000100800 */
[----:B------:R-:W-:-:S02]  /*259c0*/  PRMT R23, RZ, 0x7610, R23 ;  /* 0x00007610ff177816 */ /* 0x000fc40000000017 */
[----:B------:R-:W-:-:S04]  /*259d0*/  SGXT.U32 R13, R13, 0x1 ;  /* 0x000000010d0d781a */ /* 0x000fc80000000000 */
[----:B------:R-:W-:-:S04]  /*259e0*/  LOP3.LUT R13, R13, 0x18, RZ, 0xfc, !PT ;  /* 0x000000180d0d7812 */ /* 0x000fc800078efcff */
[----:B------:R-:W-:Y:S02]  /*259f0*/  ISETP.GE.AND P3, PT, R13, UR6, PT ;  /* 0x000000060d007c0c */ /* 0x000fe4000bf66270 */
[----:B------:R-:W1:Y:S02]  /*25a00*/  S2R R13, SR_TID.X ;  /* 0x00000000000d7919 */ /* 0x000e640000002100 */
[----:B-1----:R-:W-:Y:S02]  /*25a10*/  SHF.R.U32.HI R13, RZ, 0x5, R13 ;  /* 0x00000005ff0d7819 */ /* 0x002fe4000001160d */
[----:B--2---:R-:W-:-:S04]  /*25a20*/  @!P2 LOP3.LUT R5, R5, R4, RZ, 0x3c, !PT ;  /* 0x000000040505a212 */ /* 0x004fc800078e3cff */
[----:B------:R-:W-:-:S04]  /*25a30*/  @!P2 LOP3.LUT R4, R5, R4, RZ, 0x3c, !PT ;  /* 0x000000040504a212 */ /* 0x000fc800078e3cff */
[----:B------:R-:W-:-:S05]  /*25a40*/  @!P2 LOP3.LUT R5, R5, R4, RZ, 0x3c, !PT ;  /* 0x000000040505a212 */ /* 0x000fca00078e3cff */
[----:B------:R-:W2:Y:S01]  /*25a50*/  @!P2 LDG.E.U16 R23, desc[UR8][R4.64] ;  /* 0x000000080417a981 */ /* 0x000ea2000c1e1500 */
[----:B------:R-:W-:-:S04]  /*25a60*/  SGXT.U32 R13, R13, 0x1 ;  /* 0x000000010d0d781a */ /* 0x000fc80000000000 */
[----:B------:R-:W-:-:S04]  /*25a70*/  LOP3.LUT R13, R13, 0x1a, RZ, 0xfc, !PT ;  /* 0x0000001a0d0d7812 */ /* 0x000fc800078efcff */
[----:B------:R-:W-:Y:S02]  /*25a80*/  ISETP.GE.AND P0, PT, R13, UR6, PT ;  /* 0x000000060d007c0c */ /* 0x000fe4000bf06270 */
        /* <DEDUP_REMOVED lines=8> */
[----:B------:R-:W3:Y:S04]  /*25b10*/  LDL R4, [R1+0x17cc] ;  /* 0x0017cc0001047983 */ /* 0x000ee80000100800 */
[----:B------:R-:W3:Y:S01]  /*25b20*/  LDL R5, [R1+0x17d0] ;  /* 0x0017d00001057983 */ /* 0x000ee20000100800 */
[----:B----4-:R-:W-:-:S02]  /*25b30*/  PRMT R3, RZ, 0x7610, R3 ;  /* 0x00007610ff037816 */ /* 0x010fc40000000003 */
[----:B---3--:R-:W-:-:S04]  /*25b40*/  @!P3 LOP3.LUT R5, R5, R4, RZ, 0x3c, !PT ;  /* 0x000000040505b212 */ /* 0x008fc800078e3cff */
[----:B------:R-:W-:-:S04]  /*25b50*/  @!P3 LOP3.LUT R4, R5, R4, RZ, 0x3c, !PT ;  /* 0x000000040504b212 */ /* 0x000fc800078e3cff */
[----:B------:R-:W-:-:S05]  /*25b60*/  @!P3 LOP3.LUT R5, R5, R4, RZ, 0x3c, !PT ;  /* 0x000000040505b212 */ /* 0x000fca00078e3cff */
[----:B------:R0:W3:Y:S02]  /*25b70*/  @!P3 LDG.E.U16 R3, desc[UR8][R4.64] ;  /* 0x000000080403b981 */ /* 0x0000e4000c1e1500 */
        /* <DEDUP_REMOVED lines=13> */
[----:B------:R-:W4:Y:S04]  /*25c50*/  LDL.LU R13, [R1+0x39bc] ;  /* 0x0039bc00010d7983 */ /* 0x000f280000300800 */
[----:B---3--:R0:W-:Y:S04]  /*25c60*/  STL [R1+0x2c8], R3 ;  /* 0x0002c80301007387 */ /* 0x0081e80000100800 */
[----:B0-----:R-:W3:Y:S04]  /*25c70*/  LDL.LU R3, [R1+0x39b8] ;  /* 0x0039b80001037983 */ /* 0x001ee80000300800 */
[----:B------:R-:W4:Y:S04]  /*25c80*/  LDL R26, [R1+0x182c] ;  /* 0x00182c00011a7983 */ /* 0x000f280000100800 */
[----:B------:R-:W4:Y:S04]  /*25c90*/  LDL R4, [R1+0x17c0] ;  /* 0x0017c00001047983 */ /* 0x000f280000100800 */
[----:B--2---:R0:W-:Y:S04]  /*25ca0*/  STL [R1+0x2c4], R23 ;  /* 0x0002c41701007387 */ /* 0x0041e80000100800 */
[----:B------:R-:W4:Y:S01]  /*25cb0*/  LDL R5, [R1+0x1814] ;  /* 0x0018140001057983 */ /* 0x000f220000100800 */
[----:B---3--:R-:W-:-:S02]  /*25cc0*/  PRMT R3, RZ, 0x7610, R3 ;  /* 0x00007610ff037816 */ /* 0x008fc40000000003 */
[----:B----4-:R-:W-:-:S04]  /*25cd0*/  @!P1 LOP3.LUT R5, R5, R4, RZ, 0x3c, !PT ;  /* 0x0000000405059212 */ /* 0x010fc800078e3cff */
        /* <DEDUP_REMOVED lines=287> */
[----:B---3--:R-:W-:-:S02]  /*26ed0*/  PRMT R13, RZ, 0x7610, R13 ;  /* 0x00007610ff0d7816 */ /* 0x008fc4000000000d */
[----:B0-----:R-:W-:Y:S01]  /*26ee0*/  SHF.R.U32.HI R23, RZ, 0x5, R27 ;  /* 0x00000005ff177819 */ /* 0x001fe2000001161b */
[----:B------:R-:W3:Y:S01]  /*26ef0*/  LDL R26, [R1+0x18c4] ;  /* 0x0018c400011a7983 */ /* 0x000ee20000100800 */
[----:B----4-:R-:W-:-:S04]  /*26f00*/  @!P3 LOP3.LUT R5, R5, R4, RZ, 0x3c, !PT ;  /* 0x000000040505b212 */ /* 0x010fc800078e3cff */
[----:B------:R-:W-:-:S04]  /*26f10*/  @!P3 LOP3.LUT R4, R5, R4, RZ, 0x3c, !PT ;  /* 0x000000040504b212 */ /* 0x000fc800078e3cff */
[----:B------:R-:W-:-:S05]  /*26f20*/  @!P3 LOP3.LUT R5, R5, R4, RZ, 0x3c, !PT ;  /* 0x000000040505b212 */ /* 0x000fca00078e3cff */
[----:B------:R-:W4:Y:S01]  /*26f30*/  @!P3 LDG.E.U16 R13, desc[UR8][R4.64] ;  /* 0x00000008040db981 */ /* 0x000f22000c1e1500 */
[----:B------:R-:W-:-:S04]  /*26f40*/  SGXT.U32 R23, R23, 0x1 ;  /* 0x000000011717781a */ /* 0x000fc80000000000 */
[----:B------:R-:W-:-:S04]  /*26f50*/  LOP3.LUT R23, R23, 0x4e, RZ, 0xfc, !PT ;  /* 0x0000004e17177812 */ /* 0x000fc800078efcff */
[----:B------:R-:W-:Y:S01]  /*26f60*/  ISETP.GE.AND P2, PT, R23, UR6, PT ;  /* 0x0000000617007c0c */ /* 0x000fe2000bf46270 */
[----:B------:R-:W3:Y:S04]  /*26f70*/  LDL R4, [R1+0x18ac] ;  /* 0x0018ac0001047983 */ /* 0x000ee80000100800 */
[----:B------:R-:W3:Y:S04]  /*26f80*/  LDL R23, [R1+0x18cc] ;  /* 0x0018cc0001177983 */ /* 0x000ee80000100800 */
[----:B----4-:R0:W-:Y:S04]  /*26f90*/  STL [R1+0x228], R13 ;  /* 0x0002280d01007387 */ /* 0x0101e80000100800 */
[----:B------:R-:W3:Y:S01]  /*26fa0*/  LDL R5, [R1+0x18b4] ;  /* 0x0018b40001057983 */ /* 0x000ee20000100800 */
[----:B--2---:R-:W-:-:S02]  /*26fb0*/  PRMT R3, RZ, 0x7610, R3 ;  /* 0x00007610ff037816 */ /* 0x004fc40000000003 */
        /* <DEDUP_REMOVED lines=32> */
[----:B------:R-:W-:Y:S02]  /*271c0*/  SGXT.U32 R12, R12, 0x1 ;  /* 0x000000010c0c781a */ /* 0x000fe40000000000 */
[----:B------:R-:W-:Y:S02]  /*271d0*/  PRMT R13, RZ, 0x7610, R13 ;  /* 0x00007610ff0d7816 */ /* 0x000fe4000000000d */
[----:B------:R-:W-:Y:S01]  /*271e0*/  LOP3.LUT R12, R12, 0x54, RZ, 0xfc, !PT ;  /* 0x000000540c0c7812 */ /* 0x000fe200078efcff */
[----:B-1----:R-:W-:Y:S02]  /*271f0*/  @!P3 IMAD.MOV.U32 R4, RZ, RZ, R23 ;  /* 0x000000ffff04b224 */ /* 0x002fe400078e0017 */
[----:B------:R-:W-:Y:S01]  /*27200*/  @!P3 IMAD.MOV.U32 R5, RZ, RZ, R26 ;  /* 0x000000ffff05b224 */ /* 0x000fe200078e001a */
[----:B------:R-:W-:Y:S02]  /*27210*/  ISETP.GE.AND P1, PT, R12, UR6, PT ;  /* 0x000000060c007c0c */ /* 0x000fe4000bf26270 */
[----:B------:R-:W3:Y:S04]  /*27220*/  LDL.LU R12, [R1+0x3954] ;  /* 0x00395400010c7983 */ /* 0x000ee80000300800 */
[----:B------:R0:W4:Y:S04]  /*27230*/  @!P3 LDG.E.U16 R13, desc[UR8][R4.64] ;  /* 0x00000008040db981 */ /* 0x000128000c1e1500 */
[----:B--2---:R1:W-:Y:S04]  /*27240*/  STL [R1+0x21c], R3 ;  /* 0x00021c0301007387 */ /* 0x0043e80000100800 */
[----:B-1----:R-:W2:Y:S04]  /*27250*/  LDL.LU R3, [R1+0x3950] ;  /* 0x0039500001037983 */ /* 0x002ea80000300800 */
[----:B------:R-:W0:Y:S04]  /*27260*/  LDL R4, [R1+0x18c8] ;  /* 0x0018c80001047983 */ /* 0x000e280000100800 */
[----:B------:R-:W0:Y:S01]  /*27270*/  LDL R5, [R1+0x18e4] ;  /* 0x0018e40001057983 */ /* 0x000e220000100800 */
[----:B------:R-:W1:Y:S01]  /*27280*/  S2R R26, SR_TID.X ;  /* 0x00000000001a7919 */ /* 0x000e620000002100 */
[----:B--2---:R-:W-:-:S02]  /*27290*/  PRMT R3, RZ, 0x7610, R3 ;  /* 0x00007610ff037816 */ /* 0x004fc40000000003 */
[----:B0-----:R-:W-:-:S04]  /*272a0*/  @!P0 LOP3.LUT R5, R5, R4, RZ, 0x3c, !PT ;  /* 0x0000000405058212 */ /* 0x001fc800078e3cff */
[----:B------:R-:W-:-:S04]  /*272b0*/  @!P0 LOP3.LUT R4, R5, R4, RZ, 0x3c, !PT ;  /* 0x0000000405048212 */ /* 0x000fc800078e3cff */
[----:B------:R-:W-:-:S05]  /*272c0*/  @!P0 LOP3.LUT R5, R5, R4, RZ, 0x3c, !PT ;  /* 0x0000000405058212 */ /* 0x000fca00078e3cff */
[----:B------:R-:W2:Y:S01]  /*272d0*/  @!P0 LDG.E.U16 R3, desc[UR8][R4.64] ;  /* 0x0000000804038981 */ /* 0x000ea2000c1e1500 */
[----:B------:R-:W-:Y:S02]  /*272e0*/  SHF.R.U32.HI R27, RZ, 0x5, R27 ;  /* 0x00000005ff1b7819 */ /* 0x000fe4000001161b */
[----:B-1----:R-:W-:Y:S02]  /*272f0*/  SHF.R.U32.HI R26, RZ, 0x5, R26 ;  /* 0x00000005ff1a7819 */ /* 0x002fe4000001161a */
[----:B------:R-:W-:Y:S02]  /*27300*/  SGXT.U32 R27, R27, 0x1 ;  /* 0x000000011b1b781a */ /* 0x000fe40000000000 */
[----:B------:R-:W-:Y:S02]  /*27310*/  SGXT.U32 R26, R26, 0x1 ;  /* 0x000000011a1a781a */ /* 0x000fe40000000000 */
[----:B------:R-:W-:Y:S02]  /*27320*/  LOP3.LUT R27, R27, 0x56, RZ, 0xfc, !PT ;  /* 0x000000561b1b7812 */ /* 0x000fe400078efcff */
[----:B------:R-:W-:-:S02]  /*27330*/  LOP3.LUT R26, R26, 0x58, RZ, 0xfc, !PT ;  /* 0x000000581a1a7812 */ /* 0x000fc400078efcff */
[----:B------:R-:W-:Y:S02]  /*27340*/  ISETP.GE.AND P2, PT, R27, UR6, PT ;  /* 0x000000061b007c0c */ /* 0x000fe4000bf46270 */
[----:B------:R-:W3:Y:S01]  /*27350*/  LDL R27, [R1+0x18f0] ;  /* 0x0018f000011b7983 */ /* 0x000ee20000100800 */
[----:B------:R-:W-:-:S03]  /*27360*/  ISETP.GE.AND P3, PT, R26, UR6, PT ;  /* 0x000000061a007c0c */ /* 0x000fc6000bf66270 */
[----:B----4-:R0:W-:Y:S04]  /*27370*/  STL [R1+0x218], R13 ;  /* 0x0002180d01007387 */ /* 0x0101e80000100800 */
[----:B0-----:R-:W4:Y:S04]  /*27380*/  LDL R13, [R1+0x1918] ;  /* 0x00191800010d7983 */ /* 0x001f280000100800 */
[----:B------:R-:W4:Y:S04]  /*27390*/  LDL.LU R26, [R1+0x394c] ;  /* 0x00394c00011a7983 */ /* 0x000f280000300800 */
[----:B--2---:R0:W-:Y:S04]  /*273a0*/  STL [R1+0x214], R3 ;  /* 0x0002140301007387 */ /* 0x0041e80000100800 */
[----:B0-----:R-:W2:Y:S04]  /*273b0*/  LDL.LU R3, [R1+0x3948] ;  /* 0x0039480001037983 */ /* 0x001ea80000300800 */
[----:B------:R-:W4:Y:S04]  /*273c0*/  LDL R4, [R1+0x18d8] ;  /* 0x0018d80001047983 */ /* 0x000f280000100800 */
[----:B------:R-:W4:Y:S01]  /*273d0*/  LDL R5, [R1+0x18e0] ;  /* 0x0018e00001057983 */ /* 0x000f220000100800 */
[----:B---3--:R-:W-:-:S02]  /*273e0*/  PRMT R12, RZ, 0x7610, R12 ;  /* 0x00007610ff0c7816 */ /* 0x008fc4000000000c */
[----:B----4-:R-:W-:-:S04]  /*273f0*/  @!P1 LOP3.LUT R5, R5, R4, RZ, 0x3c, !PT ;  /* 0x0000000405059212 */ /* 0x010fc800078e3cff */
[----:B------:R-:W-:-:S04]  /*27400*/  @!P1 LOP3.LUT R4, R5, R4, RZ, 0x3c, !PT ;  /* 0x0000000405049212 */ /* 0x000fc800078e3cff */
[----:B------:R-:W-:-:S05]  /*27410*/  @!P1 LOP3.LUT R5, R5, R4, RZ, 0x3c, !PT ;  /* 0x0000000405059212 */ /* 0x000fca00078e3cff */
[----:B------:R-:W3:Y:S04]  /*27420*/  @!P1 LDG.E.U16 R12, desc[UR8][R4.64] ;  /* 0x00000008040c9981 */ /* 0x000ee8000c1e1500 */
[----:B------:R-:W4:Y:S04]  /*27430*/  LDL R4, [R1+0x18dc] ;  /* 0x0018dc0001047983 */ /* 0x000f280000100800 */
[----:B---3--:R0:W-:Y:S04]  /*27440*/  STL [R1+0x210], R12 ;  /* 0x0002100c01007387 */ /* 0x0081e80000100800 */
[----:B------:R-:W4:Y:S01]  /*27450*/  LDL R5, [R1+0x1908] ;  /* 0x0019080001057983 */ /* 0x000f220000100800 */
[----:B--2---:R-:W-:Y:S01]  /*27460*/  PRMT R3, RZ, 0x7610, R3 ;  /* 0x00007610ff037816 */ /* 0x004fe20000000003 */
[----:B------:R-:W1:Y:S02]  /*27470*/  S2R R23, SR_TID.X ;  /* 0x0000000000177919 */ /* 0x000e640000002100 */
[----:B-1----:R-:W-:-:S04]  /*27480*/  SHF.R.U32.HI R23, RZ, 0x5, R23 ;  /* 0x00000005ff177819 */ /* 0x002fc80000011617 */
[----:B------:R-:W-:Y:S02]  /*27490*/  SGXT.U32 R23, R23, 0x1 ;  /* 0x000000011717781a */ /* 0x000fe40000000000 */
[----:B----4-:R-:W-:-:S04]  /*274a0*/  @!P2 LOP3.LUT R5, R5, R4, RZ, 0x3c, !PT ;  /* 0x000000040505a212 */ /* 0x010fc800078e3cff */
[----:B------:R-:W-:-:S04]  /*274b0*/  @!P2 LOP3.LUT R4, R5, R4, RZ, 0x3c, !PT ;  /* 0x000000040504a212 */ /* 0x000fc800078e3cff */
[----:B------:R-:W-:-:S05]  /*274c0*/  @!P2 LOP3.LUT R5, R5, R4, RZ, 0x3c, !PT ;  /* 0x000000040505a212 */ /* 0x000fca00078e3cff */
[----:B------:R-:W2:Y:S01]  /*274d0*/  @!P2 LDG.E.U16 R3, desc[UR8][R4.64] ;  /* 0x000000080403a981 */ /* 0x000ea2000c1e1500 */
        /* <DEDUP_REMOVED lines=18> */
[----:B------:R-:W-:-:S04]  /*27600*/  SHF.R.U32.HI R23, RZ, 0x5, R23 ;  /* 0x00000005ff177819 */ /* 0x000fc80000011617 */
[----:B------:R-:W-:Y:S01]  /*27610*/  SGXT.U32 R23, R23, 0x1 ;  /* 0x000000011717781a */ /* 0x000fe20000000000 */
[----:B------:R-:W-:Y:S01]  /*27620*/  @!P4 IMAD.MOV.U32 R4, RZ, RZ, R13 ;  /* 0x000000ffff04c224 */ /* 0x000fe200078e000d */
[----:B--2---:R-:W-:Y:S02]  /*27630*/  PRMT R3, RZ, 0x7610, R3 ;  /* 0x00007610ff037816 */ /* 0x004fe40000000003 */
[----:B------:R-:W-:-:S04]  /*27640*/  LOP3.LUT R23, R23, 0x5e, RZ, 0xfc, !PT ;  /* 0x0000005e17177812 */ /* 0x000fc800078efcff */
[----:B------:R-:W-:Y:S02]  /*27650*/  ISETP.GE.AND P1, PT, R23, UR6, PT ;  /* 0x0000000617007c0c */ /* 0x000fe4000bf26270 */
[----:B------:R-:W2:Y:S01]  /*27660*/  LDL.LU R23, [R1+0x393c] ;  /* 0x00393c0001177983 */ /* 0x000ea20000300800 */
[----:B0-----:R-:W-:-:S04]  /*27670*/  SHF.R.U32.HI R5, RZ, 0x5, R5 ;  /* 0x00000005ff057819 */ /* 0x001fc80000011605 */
[----:B------:R-:W-:-:S04]  /*27680*/  SGXT.U32 R5, R5, 0x1 ;  /* 0x000000010505781a */ /* 0x000fc80000000000 */
[----:B------:R-:W-:-:S04]  /*27690*/  LOP3.LUT R5, R5, 0x60, RZ, 0xfc, !PT ;  /* 0x0000006005057812 */ /* 0x000fc800078efcff */
[----:B------:R-:W-:Y:S01]  /*276a0*/  ISETP.GE.AND P2, PT, R5, UR6, PT ;  /* 0x0000000605007c0c */ /* 0x000fe2000bf46270 */
[----:B------:R-:W-:-:S05]  /*276b0*/  @!P4 IMAD.MOV.U32 R5, RZ, RZ, R27 ;  /* 0x000000ffff05c224 */ /* 0x000fca00078e001b */
[----:B------:R-:W3:Y:S04]  /*276c0*/  @!P4 LDG.E.U16 R3, desc[UR8][R4.64] ;  /* 0x000000080403c981 */ /* 0x000ee8000c1e1500 */
[----:B----4-:R0:W-:Y:S04]  /*276d0*/  STL [R1+0x208], R26 ;  /* 0x0002081a01007387 */ /* 0x0101e80000100800 */
[----:B0-----:R-:W4:Y:S04]  /*276e0*/  LDL.LU R26, [R1+0x3938] ;  /* 0x00393800011a7983 */ /* 0x001f280000300800 */
[----:B------:R-:W2:Y:S04]  /*276f0*/  LDL R4, [R1+0x18f4] ;  /* 0x0018f40001047983 */ /* 0x000ea80000100800 */
[----:B------:R-:W2:Y:S01]  /*27700*/  LDL R5, [R1+0x1920] ;  /* 0x0019200001057983 */ /* 0x000ea20000100800 */
[----:B------:R-:W0:Y:S03]  /*27710*/  S2R R13, SR_TID.X ;  /* 0x00000000000d7919 */ /* 0x000e260000002100 */
[----:B------:R-:W2:Y:S04]  /*27720*/  LDL R27, [R1+0x1938] ;  /* 0x00193800011b7983 */ /* 0x000ea80000100800 */
[----:B---3--:R0:W-:Y:S02]  /*27730*/  STL [R1+0x204], R3 ;  /* 0x0002040301007387 */ /* 0x0081e40000100800 */
[----:B0-----:R-:W-:-:S02]  /*27740*/  SHF.R.U32.HI R3, RZ, 0x5, R13 ;  /* 0x00000005ff037819 */ /* 0x001fc4000001160d */
[----:B------:R-:W-:Y:S02]  /*27750*/  SHF.R.U32.HI R13, RZ, 0x5, R13 ;  /* 0x00000005ff0d7819 */ /* 0x000fe4000001160d */
[----:B------:R-:W-:Y:S02]  /*27760*/  SGXT.U32 R3, R3, 0x1 ;  /* 0x000000010303781a */ /* 0x000fe40000000000 */
[----:B------:R-:W-:Y:S02]  /*27770*/  SGXT.U32 R13, R13, 0x1 ;  /* 0x000000010d0d781a */ /* 0x000fe40000000000 */
[----:B------:R-:W-:Y:S02]  /*27780*/  LOP3.LUT R3, R3, 0x64, RZ, 0xfc, !PT ;  /* 0x0000006403037812 */ /* 0x000fe400078efcff */
[----:B------:R-:W-:Y:S02]  /*27790*/  LOP3.LUT R13, R13, 0x62, RZ, 0xfc, !PT ;  /* 0x000000620d0d7812 */ /* 0x000fe400078efcff */
[----:B------:R-:W-:-:S02]  /*277a0*/  ISETP.GE.AND P4, PT, R3, UR6, PT ;  /* 0x0000000603007c0c */ /* 0x000fc4000bf86270 */
[----:B------:R-:W-:Y:S02]  /*277b0*/  ISETP.GE.AND P3, PT, R13, UR6, PT ;  /* 0x000000060d007c0c */ /* 0x000fe4000bf66270 */
[----:B------:R-:W3:Y:S04]  /*277c0*/  LDL.LU R13, [R1+0x3934] ;  /* 0x00393400010d7983 */ /* 0x000ee80000300800 */
[----:B------:R-:W3:Y:S01]  /*277d0*/  LDL.LU R3, [R1+0x3930] ;  /* 0x0039300001037983 */ /* 0x000ee20000300800 */
[----:B----4-:R-:W-:Y:S02]  /*277e0*/  PRMT R26, RZ, 0x7610, R26 ;  /* 0x00007610ff1a7816 */ /* 0x010fe4000000001a */
[----:B--2---:R-:W-:-:S04]  /*277f0*/  @!P0 LOP3.LUT R5, R5, R4, RZ, 0x3c, !PT ;  /* 0x0000000405058212 */ /* 0x004fc800078e3cff */
[----:B------:R-:W-:-:S04]  /*27800*/  @!P0 LOP3.LUT R4, R5, R4, RZ, 0x3c, !PT ;  /* 0x0000000405048212 */ /* 0x000fc800078e3cff */
[----:B------:R-:W-:-:S05]  /*27810*/  @!P0 LOP3.LUT R5, R5, R4, RZ, 0x3c, !PT ;  /* 0x0000000405058212 */ /* 0x000fca00078e3cff */
[----:B------:R0:W2:Y:S04]  /*27820*/  @!P0 LDG.E.U16 R26, desc[UR8][R4.64] ;  /* 0x00000008041a8981 */ /* 0x0000a8000c1e1500 */
[----:B------:R-:W0:Y:S04]  /*27830*/  LDL R4, [R1+0x18f8] ;  /* 0x0018f80001047983 */ /* 0x000e280000100800 */
[----:B------:R-:W0:Y:S01]  /*27840*/  LDL R5, [R1+0x1928] ;  /* 0x0019280001057983 */ /* 0x000e220000100800 */
[----:B------:R-:W-:Y:S02]  /*27850*/  PRMT R23, RZ, 0x7610, R23 ;  /* 0x00007610ff177816 */ /* 0x000fe40000000017 */
[----:B0-----:R-:W-:-:S04]  /*27860*/  @!P1 LOP3.LUT R5, R5, R4, RZ, 0x3c, !PT ;  /* 0x0000000405059212 */ /* 0x001fc800078e3cff */
[----:B------:R-:W-:-:S04]  /*27870*/  @!P1 LOP3.LUT R4, R5, R4, RZ, 0x3c, !PT ;  /* 0x0000000405049212 */ /* 0x000fc800078e3cff */
[----:B------:R-:W-:-:S05]  /*27880*/  @!P1 LOP3.LUT R5, R5, R4, RZ, 0x3c, !PT ;  /* 0x0000000405059212 */ /* 0x000fca00078e3cff */
[----:B------:R-:W4:Y:S04]  /*27890*/  @!P1 LDG.E.U16 R23, desc[UR8][R4.64] ;  /* 0x0000000804179981 */ /* 0x000f28000c1e1500 */
[----:B--2---:R-:W-:Y:S04]  /*278a0*/  STL [R1+0x200], R26 ;  /* 0x0002001a01007387 */ /* 0x004fe80000100800 */
[----:B----4-:R0:W-:Y:S04]  /*278b0*/  STL [R1+0x1fc], R23 ;  /* 0x0001fc1701007387 */ /* 0x0101e80000100800 */
[----:B0-----:R-:W2:Y:S04]  /*278c0*/  LDL.LU R23, [R1+0x392c] ;  /* 0x00392c0001177983 */ /* 0x001ea80000300800 */
[----:B------:R-:W4:Y:S04]  /*278d0*/  LDL R4, [R1+0x18fc] ;  /* 0x0018fc0001047983 */ /* 0x000f280000100800 */
[----:B------:R-:W4:Y:S01]  /*278e0*/  LDL R5, [R1+0x1930] ;  /* 0x0019300001057983 */ /* 0x000f220000100800 */
[----:B---3--:R-:W-:Y:S01]  /*278f0*/  PRMT R3, RZ, 0x7610, R3 ;  /* 0x00007610ff037816 */ /* 0x008fe20000000003 */
[----:B------:R-:W0:Y:S01]  /*27900*/  S2R R26, SR_TID.X ;  /* 0x00000000001a7919 */ /* 0x000e220000002100 */
[----:B----4-:R-:W-:-:S04]  /*27910*/  @!P2 LOP3.LUT R5, R5, R4, RZ, 0x3c, !PT ;  /* 0x000000040505a212 */ /* 0x010fc800078e3cff */
[----:B------:R-:W-:-:S04]  /*27920*/  @!P2 LOP3.LUT R4, R5, R4, RZ, 0x3c, !PT ;  /* 0x000000040504a212 */ /* 0x000fc800078e3cff */
[----:B------:R-:W-:-:S05]  /*27930*/  @!P2 LOP3.LUT R5, R5, R4, RZ, 0x3c, !PT ;  /* 0x000000040505a212 */ /* 0x000fca00078e3cff */
[----:B------:R1:W3:Y:S02]  /*27940*/  @!P2 LDG.E.U16 R3, desc[UR8][R4.64] ;  /* 0x000000080403a981 */ /* 0x0002e4000c1e1500 */
[----:B-1----:R-:W1:Y:S01]  /*27950*/  S2R R5, SR_TID.X ;  /* 0x0000000000057919 */ /* 0x002e620000002100 */
[----:B0-----:R-:W-:-:S04]  /*27960*/  SHF.R.U32.HI R26, RZ, 0x5, R26 ;  /* 0x00000005ff1a7819 */ /* 0x001fc8000001161a */
[----:B------:R-:W-:-:S04]  /*27970*/  SGXT.U32 R26, R26, 0x1 ;  /* 0x000000011a1a781a */ /* 0x000fc80000000000 */
[----:B------:R-:W-:-:S04]  /*27980*/  LOP3.LUT R26, R26, 0x66, RZ, 0xfc, !PT ;  /* 0x000000661a1a7812 */ /* 0x000fc800078efcff */
[----:B------:R-:W-:Y:S02]  /*27990*/  ISETP.GE.AND P0, PT, R26, UR6, PT ;  /* 0x000000061a007c0c */ /* 0x000fe4000bf06270 */
[----:B------:R-:W4:Y:S01]  /*279a0*/  LDL.LU R26, [R1+0x3928] ;  /* 0x00392800011a7983 */ /* 0x000f220000300800 */
[----:B-1----:R-:W-:-:S03]  /*279b0*/  SHF.R.U32.HI R4, RZ, 0x5, R5 ;  /* 0x00000005ff047819 */ /* 0x002fc60000011605 */
[----:B---3--:R0:W-:Y:S04]  /*279c0*/  STL [R1+0x1f8], R3 ;  /* 0x0001f80301007387 */ /* 0x0081e80000100800 */
[----:B0-----:R-:W3:Y:S04]  /*279d0*/  LDL.LU R3, [R1+0x3924] ;  /* 0x0039240001037983 */ /* 0x001ee80000300800 */
[----:B------:R-:W2:Y:S01]  /*279e0*/  LDL R5, [R1+0x1904] ;  /* 0x0019040001057983 */ /* 0x000ea20000100800 */
[----:B------:R-:W-:-:S04]  /*279f0*/  SGXT.U32 R4, R4, 0x1 ;  /* 0x000000010404781a */ /* 0x000fc80000000000 */
[----:B------:R-:W-:Y:S02]  /*27a00*/  LOP3.LUT R4, R4, 0x68, RZ, 0xfc, !PT ;  /* 0x0000006804047812 */ /* 0x000fe400078efcff */
[----:B------:R-:W-:Y:S02]  /*27a10*/  PRMT R13, RZ, 0x7610, R13 ;  /* 0x00007610ff0d7816 */ /* 0x000fe4000000000d */
[----:B------:R-:W-:Y:S01]  /*27a20*/  ISETP.GE.AND P1, PT, R4, UR6, PT ;  /* 0x0000000604007c0c */ /* 0x000fe2000bf26270 */
[----:B------:R-:W-:-:S05]  /*27a30*/  @!P3 IMAD.MOV.U32 R4, RZ, RZ, R27 ;  /* 0x000000ffff04b224 */ /* 0x000fca00078e001b */
[----:B--2---:R0:W2:Y:S04]  /*27a40*/  @!P3 LDG.E.U16 R13, desc[UR8][R4.64] ;  /* 0x00000008040db981 */ /* 0x0040a8000c1e1500 */
[----:B------:R-:W0:Y:S04]  /*27a50*/  LDL R4, [R1+0x190c] ;  /* 0x00190c0001047983 */ /* 0x000e280000100800 */
[----:B------:R-:W0:Y:S01]  /*27a60*/  LDL R5, [R1+0x1940] ;  /* 0x0019400001057983 */ /* 0x000e220000100800 */
[----:B------:R-:W-:Y:S02]  /*27a70*/  PRMT R12, RZ, 0x7610, R12 ;  /* 0x00007610ff0c7816 */ /* 0x000fe4000000000c */
[----:B0-----:R-:W-:-:S04]  /*27a80*/  @!P4 LOP3.LUT R5, R5, R4, RZ, 0x3c, !PT ;  /* 0x000000040505c212 */ /* 0x001fc800078e3cff */
[----:B------:R-:W-:-:S04]  /*27a90*/  @!P4 LOP3.LUT R4, R5, R4, RZ, 0x3c, !PT ;  /* 0x000000040504c212 */ /* 0x000fc800078e3cff */
[----:B------:R-:W-:-:S05]  /*27aa0*/  @!P4 LOP3.LUT R5, R5, R4, RZ, 0x3c, !PT ;  /* 0x000000040505c212 */ /* 0x000fca00078e3cff */
[----:B------:R-:W4:Y:S04]  /*27ab0*/  @!P4 LDG.E.U16 R12, desc[UR8][R4.64] ;  /* 0x00000008040cc981 */ /* 0x000f28000c1e1500 */
[----:B--2---:R0:W-:Y:S04]  /*27ac0*/  STL [R1+0x1f4], R13 ;  /* 0x0001f40d01007387 */ /* 0x0041e80000100800 */
[----:B------:R-:W2:Y:S04]  /*27ad0*/  LDL R27, [R1+0x1958] ;  /* 0x00195800011b7983 */ /* 0x000ea80000100800 */
[----:B----4-:R1:W-:Y:S04]  /*27ae0*/  STL [R1+0x1f0], R12 ;  /* 0x0001f00c01007387 */ /* 0x0103e80000100800 */
[----:B------:R-:W4:Y:S04]  /*27af0*/  LDL R4, [R1+0x1914] ;  /* 0x0019140001047983 */ /* 0x000f280000100800 */
[----:B------:R-:W4:Y:S01]  /*27b00*/  LDL R5, [R1+0x1948] ;  /* 0x0019480001057983 */ /* 0x000f220000100800 */
[----:B------:R-:W-:Y:S01]  /*27b10*/  PRMT R23, RZ, 0x7610, R23 ;  /* 0x00007610ff177816 */ /* 0x000fe20000000017 */
[----:B0-----:R-:W1:Y:S01]  /*27b20*/  S2R R13, SR_TID.X ;  /* 0x00000000000d7919 */ /* 0x001e620000002100 */
[----:B----4-:R-:W-:-:S04]  /*27b30*/  @!P0 LOP3.LUT R5, R5, R4, RZ, 0x3c, !PT ;  /* 0x0000000405058212 */ /* 0x010fc800078e3cff */
[----:B------:R-:W-:-:S04]  /*27b40*/  @!P0 LOP3.LUT R4, R5, R4, RZ, 0x3c, !PT ;  /* 0x0000000405048212 */ /* 0x000fc800078e3cff */
[----:B------:R-:W-:-:S05]  /*27b50*/  @!P0 LOP3.LUT R5, R5, R4, RZ, 0x3c, !PT ;  /* 0x0000000405058212 */ /* 0x000fca00078e3cff */
[----:B------:R-:W4:Y:S01]  /*27b60*/  @!P0 LDG.E.U16 R23, desc[UR8][R4.64] ;  /* 0x0000000804178981 */ /* 0x000f22000c1e1500 */
[----:B-1----:R-:W-:-:S04]  /*27b70*/  SHF.R.U32.HI R12, RZ, 0x5, R13 ;  /* 0x00000005ff0c7819 */ /* 0x002fc8000001160d */
[----:B------:R-:W-:-:S04]  /*27b80*/  SGXT.U32 R12, R12, 0x1 ;  /* 0x000000010c0c781a */ /* 0x000fc80000000000 */
[----:B------:R-:W-:-:S04]  /*27b90*/  LOP3.LUT R12, R12, 0x6a, RZ, 0xfc, !PT ;  /* 0x0000006a0c0c7812 */ /* 0x000fc800078efcff */
[----:B------:R-:W-:Y:S02]  /*27ba0*/  ISETP.GE.AND P2, PT, R12, UR6, PT ;  /* 0x000000060c007c0c */ /* 0x000fe4000bf46270 */
[----:B------:R-:W-:Y:S02]  /*27bb0*/  SHF.R.U32.HI R12, RZ, 0x5, R13 ;  /* 0x00000005ff0c7819 */ /* 0x000fe4000001160d */
[----:B------:R-:W3:Y:S04]  /*27bc0*/  LDL R13, [R1+0x1960] ;  /* 0x00196000010d7983 */ /* 0x000ee80000100800 */
[----:B----4-:R0:W-:Y:S04]  /*27bd0*/  STL [R1+0x1ec], R23 ;  /* 0x0001ec1701007387 */ /* 0x0101e80000100800 */
[----:B0-----:R-:W4:Y:S04]  /*27be0*/  LDL.LU R23, [R1+0x3920] ;  /* 0x0039200001177983 */ /* 0x001f280000300800 */
[----:B------:R-:W2:Y:S04]  /*27bf0*/  LDL R4, [R1+0x191c] ;  /* 0x00191c0001047983 */ /* 0x000ea80000100800 */
[----:B------:R-:W2:Y:S01]  /*27c00*/  LDL R5, [R1+0x1950] ;  /* 0x0019500001057983 */ /* 0x000ea20000100800 */
[----:B------:R-:W-:-:S02]  /*27c10*/  PRMT R26, RZ, 0x7610, R26 ;  /* 0x00007610ff1a7816 */ /* 0x000fc4000000001a */
[----:B------:R-:W-:-:S04]  /*27c20*/  SGXT.U32 R12, R12, 0x1 ;  /* 0x000000010c0c781a */ /* 0x000fc80000000000 */
[----:B------:R-:W-:-:S04]  /*27c30*/  LOP3.LUT R12, R12, 0x6c, RZ, 0xfc, !PT ;  /* 0x0000006c0c0c7812 */ /* 0x000fc800078efcff */
[----:B------:R-:W-:Y:S02]  /*27c40*/  ISETP.GE.AND P3, PT, R12, UR6, PT ;  /* 0x000000060c007c0c */ /* 0x000fe4000bf66270 */
[----:B------:R-:W0:Y:S01]  /*27c50*/  S2R R12, SR_TID.X ;  /* 0x00000000000c7919 */ /* 0x000e220000002100 */
[----:B--2---:R-:W-:-:S04]  /*27c60*/  @!P1 LOP3.LUT R5, R5, R4, RZ, 0x3c, !PT ;  /* 0x0000000405059212 */ /* 0x004fc800078e3cff */
[----:B------:R-:W-:-:S04]  /*27c70*/  @!P1 LOP3.LUT R4, R5, R4, RZ, 0x3c, !PT ;  /* 0x0000000405049212 */ /* 0x000fc800078e3cff */
[----:B------:R-:W-:-:S05]  /*27c80*/  @!P1 LOP3.LUT R5, R5, R4, RZ, 0x3c, !PT ;  /* 0x0000000405059212 */ /* 0x000fca00078e3cff */
[----:B------:R1:W2:Y:S02]  /*27c90*/  @!P1 LDG.E.U16 R26, desc[UR8][R4.64] ;  /* 0x00000008041a9981 */ /* 0x0002a4000c1e1500 */
[----:B-1----:R-:W1:Y:S01]  /*27ca0*/  S2R R5, SR_TID.X ;  /* 0x0000000000057919 */ /* 0x002e620000002100 */
        /* <DEDUP_REMOVED lines=8> */
[----:B------:R-:W3:Y:S01]  /*27d30*/  LDL R5, [R1+0x1924] ;  /* 0x0019240001057983 */ /* 0x000ee20000100800 */
[----:B------:R-:W-:-:S04]  /*27d40*/  SGXT.U32 R4, R4, 0x1 ;  /* 0x000000010404781a */ /* 0x000fc80000000000 */
[----:B------:R-:W-:Y:S02]  /*27d50*/  LOP3.LUT R4, R4, 0x70, RZ, 0xfc, !PT ;  /* 0x0000007004047812 */ /* 0x000fe400078efcff */
[----:B----4-:R-:W-:Y:S02]  /*27d60*/  PRMT R23, RZ, 0x7610, R23 ;  /* 0x00007610ff177816 */ /* 0x010fe40000000017 */
[----:B------:R-:W-:Y:S01]  /*27d70*/  ISETP.GE.AND P1, PT, R4, UR6, PT ;  /* 0x0000000604007c0c */ /* 0x000fe2000bf26270 */
[----:B------:R-:W-:Y:S02]  /*27d80*/  @!P2 IMAD.MOV.U32 R4, RZ, RZ, R27 ;  /* 0x000000ffff04a224 */ /* 0x000fe400078e001b */
[----:B------:R-:W4:Y:S04]  /*27d90*/  LDL R27, [R1+0x1978] ;  /* 0x00197800011b7983 */ /* 0x000f280000100800 */
[----:B---3--:R0:W3:Y:S02]  /*27da0*/  @!P2 LDG.E.U16 R23, desc[UR8][R4.64] ;  /* 0x000000080417a981 */ /* 0x0080e4000c1e1500 */
[----:B0-----:R-:W0:Y:S02]  /*27db0*/  S2R R5, SR_TID.X ;  /* 0x0000000000057919 */ /* 0x001e240000002100 */
[----:B0-----:R-:W-:Y:S01]  /*27dc0*/  SHF.R.U32.HI R4, RZ, 0x5, R5 ;  /* 0x00000005ff047819 */ /* 0x001fe20000011605 */
[----:B---3--:R0:W-:Y:S04]  /*27dd0*/  STL [R1+0x1e4], R23 ;  /* 0x0001e41701007387 */ /* 0x0081e80000100800 */
[----:B0-----:R-:W3:Y:S04]  /*27de0*/  LDL.LU R23, [R1+0x3914] ;  /* 0x0039140001177983 */ /* 0x001ee80000300800 */
[----:B------:R-:W4:Y:S01]  /*27df0*/  LDL R5, [R1+0x192c] ;  /* 0x00192c0001057983 */ /* 0x000f220000100800 */
[----:B------:R-:W-:-:S04]  /*27e00*/  SGXT.U32 R4, R4, 0x1 ;  /* 0x000000010404781a */ /* 0x000fc80000000000 */
[----:B------:R-:W-:Y:S02]  /*27e10*/  LOP3.LUT R4, R4, 0x72, RZ, 0xfc, !PT ;  /* 0x0000007204047812 */ /* 0x000fe400078efcff */
[----:B--2---:R-:W-:Y:S02]  /*27e20*/  PRMT R26, RZ, 0x7610, R26 ;  /* 0x00007610ff1a7816 */ /* 0x004fe4000000001a */
[----:B------:R-:W-:Y:S01]  /*27e30*/  ISETP.GE.AND P2, PT, R4, UR6, PT ;  /* 0x0000000604007c0c */ /* 0x000fe2000bf46270 */
[----:B------:R-:W-:Y:S02]  /*27e40*/  @!P3 IMAD.MOV.U32 R4, RZ, RZ, R13 ;  /* 0x000000ffff04b224 */ /* 0x000fe400078e000d */
[----:B------:R-:W0:Y:S03]  /*27e50*/  S2R R13, SR_TID.X ;  /* 0x00000000000d7919 */ /* 0x000e260000002100 */
[----:B----4-:R-:W2:Y:S04]  /*27e60*/  @!P3 LDG.E.U16 R26, desc[UR8][R4.64] ;  /* 0x00000008041ab981 */ /* 0x010ea8000c1e1500 */
[----:B------:R-:W4:Y:S04]  /*27e70*/  LDL R4, [R1+0x1934] ;  /* 0x0019340001047983 */ /* 0x000f280000100800 */
[----:B------:R-:W4:Y:S01]  /*27e80*/  LDL R5, [R1+0x1968] ;  /* 0x0019680001057983 */ /* 0x000f220000100800 */
[----:B---3--:R-:W-:-:S03]  /*27e90*/  PRMT R23, RZ, 0x7610, R23 ;  /* 0x00007610ff177816 */ /* 0x008fc60000000017 */
[----:B--2---:R0:W-:Y:S02]  /*27ea0*/  STL [R1+0x1e0], R26 ;  /* 0x0001e01a01007387 */ /* 0x0041e40000100800 */
[--C-:B0-----:R-:W-:Y:S02]  /*27eb0*/  SHF.R.U32.HI R26, RZ, 0x5, R13.reuse ;  /* 0x00000005ff1a7819 */ /* 0x101fe4000001160d */
[----:B------:R-:W-:Y:S02]  /*27ec0*/  SHF.R.U32.HI R13, RZ, 0x5, R13 ;  /* 0x00000005ff0d7819 */ /* 0x000fe4000001160d */
[----:B----4-:R-:W-:Y:S02]  /*27ed0*/  @!P0 LOP3.LUT R5, R5, R4, RZ, 0x3c, !PT ;  /* 0x0000000405058212 */ /* 0x010fe400078e3cff */
[----:B------:R-:W-:Y:S02]  /*27ee0*/  SGXT.U32 R13, R13, 0x1 ;  /* 0x000000010d0d781a */ /* 0x000fe40000000000 */
[----:B------:R-:W-:-:S02]  /*27ef0*/  SGXT.U32 R26, R26, 0x1 ;  /* 0x000000011a1a781a */ /* 0x000fc40000000000 */
[----:B------:R-:W-:Y:S02]  /*27f00*/  @!P0 LOP3.LUT R4, R5, R4, RZ, 0x3c, !PT ;  /* 0x0000000405048212 */ /* 0x000fe400078e3cff */
[----:B------:R-:W-:Y:S02]  /*27f10*/  LOP3.LUT R13, R13, 0x74, RZ, 0xfc, !PT ;  /* 0x000000740d0d7812 */ /* 0x000fe400078efcff */
[----:B------:R-:W-:Y:S02]  /*27f20*/  LOP3.LUT R26, R26, 0x76, RZ, 0xfc, !PT ;  /* 0x000000761a1a7812 */ /* 0x000fe400078efcff */
[----:B------:R-:W-:Y:S02]  /*27f30*/  @!P0 LOP3.LUT R5, R5, R4, RZ, 0x3c, !PT ;  /* 0x0000000405058212 */ /* 0x000fe400078e3cff */
[----:B------:R-:W-:Y:S02]  /*27f40*/  ISETP.GE.AND P3, PT, R13, UR6, PT ;  /* 0x000000060d007c0c */ /* 0x000fe4000bf66270 */
[----:B------:R-:W2:Y:S01]  /*27f50*/  LDL.LU R13, [R1+0x3910] ;  /* 0x00391000010d7983 */ /* 0x000ea20000300800 */
[----:B------:R-:W-:-:S03]  /*27f60*/  ISETP.GE.AND P4, PT, R26, UR6, PT ;  /* 0x000000061a007c0c */ /* 0x000fc6000bf86270 */
[----:B------:R-:W3:Y:S04]  /*27f70*/  LDL.LU R26, [R1+0x390c] ;  /* 0x00390c00011a7983 */ /* 0x000ee80000300800 */
[----:B------:R0:W4:Y:S04]  /*27f80*/  @!P0 LDG.E.U16 R23, desc[UR8][R4.64] ;  /* 0x0000000804178981 */ /* 0x000128000c1e1500 */
[----:B------:R-:W0:Y:S04]  /*27f90*/  LDL R4, [R1+0x193c] ;  /* 0x00193c0001047983 */ /* 0x000e280000100800 */
[----:B------:R-:W0:Y:S01]  /*27fa0*/  LDL R5, [R1+0x1970] ;  /* 0x0019700001057983 */ /* 0x000e220000100800 */
[----:B--2---:R-:W-:-:S02]  /*27fb0*/  PRMT R13, RZ, 0x7610, R13 ;  /* 0x00007610ff0d7816 */ /* 0x004fc4000000000d */
[----:B0-----:R-:W-:-:S04]  /*27fc0*/  @!P1 LOP3.LUT R5, R5, R4, RZ, 0x3c, !PT ;  /* 0x0000000405059212 */ /* 0x001fc800078e3cff */
[----:B------:R-:W-:-:S04]  /*27fd0*/  @!P1 LOP3.LUT R4, R5, R4, RZ, 0x3c, !PT ;  /* 0x0000000405049212 */ /* 0x000fc800078e3cff */
[----:B------:R-:W-:-:S05]  /*27fe0*/  @!P1 LOP3.LUT R5, R5, R4, RZ, 0x3c, !PT ;  /* 0x0000000405059212 */ /* 0x000fca00078e3cff */
[----:B------:R0:W2:Y:S02]  /*27ff0*/  @!P1 LDG.E.U16 R13, desc[UR8][R4.64] ;  /* 0x00000008040d9981 */ /* 0x0000a4000c1e1500 */
[----:B0-----:R-:W0:Y:S02]  /*28000*/  S2R R5, SR_TID.X ;  /* 0x0000000000057919 */ /* 0x001e240000002100 */
[----:B----4-:R1:W-:Y:S04]  /*28010*/  STL [R1+0x1dc], R23 ;  /* 0x0001dc1701007387 */ /* 0x0103e80000100800 */
[----:B-1----:R-:W4:Y:S01]  /*28020*/  LDL R23, [R1+0x1988] ;  /* 0x0019880001177983 */ /* 0x002f220000100800 */
[----:B0-----:R-:W-:-:S03]  /*28030*/  SHF.R.U32.HI R4, RZ, 0x5, R5 ;  /* 0x00000005ff047819 */ /* 0x001fc60000011605 */
[----:B--2---:R0:W-:Y:S04]  /*28040*/  STL [R1+0x1d8], R13 ;  /* 0x0001d80d01007387 */ /* 0x0041e80000100800 */
[----:B0-----:R-:W2:Y:S04]  /*28050*/  LDL.LU R13, [R1+0x3908] ;  /* 0x00390800010d7983 */ /* 0x001ea80000300800 */
[----:B------:R-:W4:Y:S01]  /*28060*/  LDL R5, [R1+0x1944] ;  /* 0x0019440001057983 */ /* 0x000f220000100800 */
[----:B------:R-:W-:-:S04]  /*28070*/  SGXT.U32 R4, R4, 0x1 ;  /* 0x000000010404781a */ /* 0x000fc80000000000 */
[----:B------:R-:W-:Y:S02]  /*28080*/  LOP3.LUT R4, R4, 0x78, RZ, 0xfc, !PT ;  /* 0x0000007804047812 */ /* 0x000fe400078efcff */
[----:B---3--:R-:W-:Y:S02]  /*28090*/  PRMT R26, RZ, 0x7610, R26 ;  /* 0x00007610ff1a7816 */ /* 0x008fe4000000001a */
[----:B------:R-:W-:Y:S01]  /*280a0*/  ISETP.GE.AND P0, PT, R4, UR6, PT ;  /* 0x0000000604007c0c */ /* 0x000fe2000bf06270 */
[----:B------:R-:W-:-:S05]  /*280b0*/  @!P2 IMAD.MOV.U32 R4, RZ, RZ, R27 ;  /* 0x000000ffff04a224 */ /* 0x000fca00078e001b */
[----:B----4-:R-:W3:Y:S04]  /*280c0*/  @!P2 LDG.E.U16 R26, desc[UR8][R4.64] ;  /* 0x00000008041aa981 */ /* 0x010ee8000c1e1500 */
[----:B---3--:R0:W-:Y:S04]  /*280d0*/  STL [R1+0x1d4], R26 ;  /* 0x0001d41a01007387 */ /* 0x0081e80000100800 */
[----:B0-----:R-:W3:Y:S04]  /*280e0*/  LDL.LU R26, [R1+0x3904] ;  /* 0x00390400011a7983 */ /* 0x001ee80000300800 */
[----:B------:R-:W4:Y:S04]  /*280f0*/  LDL R4, [R1+0x194c] ;  /* 0x00194c0001047983 */ /* 0x000f280000100800 */
[----:B------:R-:W4:Y:S01]  /*28100*/  LDL R5, [R1+0x1990] ;  /* 0x0019900001057983 */ /* 0x000f220000100800 */
[----:B--2---:R-:W-:-:S02]  /*28110*/  PRMT R13, RZ, 0x7610, R13 ;  /* 0x00007610ff0d7816 */ /* 0x004fc4000000000d */
[----:B----4-:R-:W-:-:S04]  /*28120*/  @!P3 LOP3.LUT R5, R5, R4, RZ, 0x3c, !PT ;  /* 0x000000040505b212 */ /* 0x010fc800078e3cff */
[----:B------:R-:W-:-:S04]  /*28130*/  @!P3 LOP3.LUT R4, R5, R4, RZ, 0x3c, !PT ;  /* 0x000000040504b212 */ /* 0x000fc800078e3cff */
[----:B------:R-:W-:-:S05]  /*28140*/  @!P3 LOP3.LUT R5, R5, R4, RZ, 0x3c, !PT ;  /* 0x000000040505b212 */ /* 0x000fca00078e3cff */
[----:B------:R-:W2:Y:S04]  /*28150*/  @!P3 LDG.E.U16 R13, desc[UR8][R4.64] ;  /* 0x00000008040db981 */ /* 0x000ea8000c1e1500 */
        /* <DEDUP_REMOVED lines=8> */
[----:B------:R-:W3:Y:S01]  /*281e0*/  @!P4 LDG.E.U16 R26, desc[UR8][R4.64] ;  /* 0x00000008041ac981 */ /* 0x000ee2000c1e1500 */
[----:B------:R-:W0:Y:S02]  /*281f0*/  S2R R27, SR_TID.X ;  /* 0x00000000001b7919 */ /* 0x000e240000002100 */
[----:B0-----:R-:W-:-:S04]  /*28200*/  SHF.R.U32.HI R27, RZ, 0x5, R27 ;  /* 0x00000005ff1b7819 */ /* 0x001fc8000001161b */
[----:B------:R-:W-:-:S04]  /*28210*/  SGXT.U32 R27, R27, 0x1 ;  /* 0x000000011b1b781a */ /* 0x000fc80000000000 */
[----:B------:R-:W-:-:S04]  /*28220*/  LOP3.LUT R27, R27, 0x7a, RZ, 0xfc, !PT ;  /* 0x0000007a1b1b7812 */ /* 0x000fc800078efcff */
[----:B------:R-:W-:Y:S01]  /*28230*/  ISETP.GE.AND P1, PT, R27, UR6, PT ;  /* 0x000000061b007c0c */ /* 0x000fe2000bf26270 */
[----:B---3--:R0:W-:Y:S04]  /*28240*/  STL [R1+0x1cc], R26 ;  /* 0x0001cc1a01007387 */ /* 0x0081e80000100800 */
[----:B0-----:R-:W3:Y:S04]  /*28250*/  LDL.LU R26, [R1+0x38fc] ;  /* 0x0038fc00011a7983 */ /* 0x001ee80000300800 */
[----:B------:R-:W4:Y:S01]  /*28260*/  LDL R5, [R1+0x195c] ;  /* 0x00195c0001057983 */ /* 0x000f220000100800 */
[----:B------:R-:W0:Y:S01]  /*28270*/  S2R R27, SR_TID.X ;  /* 0x00000000001b7919 */ /* 0x000e220000002100 */
[----:B------:R-:W-:-:S02]  /*28280*/  PRMT R3, RZ, 0x7610, R3 ;  /* 0x00007610ff037816 */ /* 0x000fc40000000003 */
[----:B0-----:R-:W-:-:S04]  /*28290*/  SHF.R.U32.HI R4, RZ, 0x5, R27 ;  /* 0x00000005ff047819 */ /* 0x001fc8000001161b */
[----:B------:R-:W-:-:S04]  /*282a0*/  SGXT.U32 R4, R4, 0x1 ;  /* 0x000000010404781a */ /* 0x000fc80000000000 */
[----:B------:R-:W-:-:S04]  /*282b0*/  LOP3.LUT R4, R4, 0x7e, RZ, 0xfc, !PT ;  /* 0x0000007e04047812 */ /* 0x000fc800078efcff */
[----:B------:R-:W-:Y:S01]  /*282c0*/  ISETP.GE.AND P3, PT, R4, UR6, PT ;  /* 0x0000000604007c0c */ /* 0x000fe2000bf66270 */
[----:B------:R-:W-:-:S05]  /*282d0*/  @!P0 IMAD.MOV.U32 R4, RZ, RZ, R23 ;  /* 0x000000ffff048224 */ /* 0x000fca00078e0017 */
[----:B----4-:R-:W4:Y:S01]  /*282e0*/  @!P0 LDG.E.U16 R3, desc[UR8][R4.64] ;  /* 0x0000000804038981 */ /* 0x010f22000c1e1500 */
[----:B------:R-:W-:-:S04]  /*282f0*/  SHF.R.U32.HI R27, RZ, 0x5, R27 ;  /* 0x00000005ff1b7819 */ /* 0x000fc8000001161b */
[----:B------:R-:W-:-:S04]  /*28300*/  SGXT.U32 R27, R27, 0x1 ;  /* 0x000000011b1b781a */ /* 0x000fc80000000000 */
[----:B------:R-:W-:-:S04]  /*28310*/  LOP3.LUT R27, R27, 0x7c, RZ, 0xfc, !PT ;  /* 0x0000007c1b1b7812 */ /* 0x000fc800078efcff */
[----:B------:R-:W-:Y:S02]  /*28320*/  ISETP.GE.AND P2, PT, R27, UR6, PT ;  /* 0x000000061b007c0c */ /* 0x000fe4000bf46270 */
[----:B------:R-:W2:Y:S04]  /*28330*/  LDL.LU R27, [R1+0x38f8] ;  /* 0x0038f800011b7983 */ /* 0x000ea80000300800 */
[----:B----4-:R-:W-:Y:S04]  /*28340*/  STL [R1+0x1c8], R3 ;  /* 0x0001c80301007387 */ /* 0x010fe80000100800 */
        /* <DEDUP_REMOVED lines=16> */
[----:B------:R-:W3:Y:S01]  /*28450*/  @!P2 LDG.E.U16 R26, desc[UR8][R4.64] ;  /* 0x00000008041aa981 */ /* 0x000ee2000c1e1500 */
[----:B0-----:R-:W-:-:S04]  /*28460*/  LOP3.LUT R23, R23, 0x3f, RZ, 0xc0, !PT ;  /* 0x0000003f17177812 */ /* 0x001fc800078ec0ff */
[C---:B------:R-:W-:Y:S02]  /*28470*/  ISETP.GE.AND P4, PT, R23.reuse, UR6, PT ;  /* 0x0000000617007c0c */ /* 0x040fe4000bf86270 */
[----:B------:R-:W-:-:S04]  /*28480*/  LOP3.LUT R23, R23, 0x40, RZ, 0xfc, !PT ;  /* 0x0000004017177812 */ /* 0x000fc800078efcff */
[----:B------:R-:W-:Y:S02]  /*28490*/  ISETP.GE.AND P1, PT, R23, UR6, PT ;  /* 0x0000000617007c0c */ /* 0x000fe4000bf26270 */
[----:B------:R-:W4:Y:S04]  /*284a0*/  LDL.LU R23, [R1+0x38f0] ;  /* 0x0038f00001177983 */ /* 0x000f280000300800 */
        /* <DEDUP_REMOVED lines=8> */
[----:B------:R-:W2:Y:S01]  /*28530*/  @!P3 LDG.E.U16 R27, desc[UR8][R4.64] ;  /* 0x00000008041bb981 */ /* 0x000ea2000c1e1500 */
[----:B------:R-:W0:Y:S03]  /*28540*/  S2R R3, SR_TID.X ;  /* 0x0000000000037919 */ /* 0x000e260000002100 */
[----:B--2---:R1:W-:Y:S04]  /*28550*/  STL [R1+0x1bc], R27 ;  /* 0x0001bc1b01007387 */ /* 0x0043e80000100800 */
[----:B-1----:R-:W2:Y:S04]  /*28560*/  LDL.LU R27, [R1+0x38e8] ;  /* 0x0038e800011b7983 */ /* 0x002ea80000300800 */
[----:B------:R-:W4:Y:S04]  /*28570*/  LDL R4, [R1+0x18e8] ;  /* 0x0018e80001047983 */ /* 0x000f280000100800 */
[----:B------:R-:W4:Y:S01]  /*28580*/  LDL R5, [R1+0x1900] ;  /* 0x0019000001057983 */ /* 0x000f220000100800 */
[----:B0-----:R-:W-:-:S04]  /*28590*/  SHF.R.U32.HI R3, RZ, 0x5, R3 ;  /* 0x00000005ff037819 */ /* 0x001fc80000011603 */
[----:B------:R-:W-:-:S04]  /*285a0*/  SGXT.U32 R3, R3, 0x1 ;  /* 0x000000010303781a */ /* 0x000fc80000000000 */
[----:B------:R-:W-:Y:S02]  /*285b0*/  ISETP.GE.AND P0, PT, R3, UR6, PT ;  /* 0x0000000603007c0c */ /* 0x000fe4000bf06270 */
[----:B---3--:R-:W-:-:S11]  /*285c0*/  PRMT R26, RZ, 0x7610, R26 ;  /* 0x00007610ff1a7816 */ /* 0x008fd6000000001a */
[----:B----4-:R-:W-:-:S04]  /*285d0*/  @!P0 LOP3.LUT R5, R5, R4, RZ, 0x3c, !PT ;  /* 0x0000000405058212 */ /* 0x010fc800078e3cff */
[----:B------:R-:W-:-:S04]  /*285e0*/  @!P0 LOP3.LUT R4, R5, R4, RZ, 0x3c, !PT ;  /* 0x0000000405048212 */ /* 0x000fc800078e3cff */
[----:B------:R-:W-:-:S05]  /*285f0*/  @!P0 LOP3.LUT R5, R5, R4, RZ, 0x3c, !PT ;  /* 0x0000000405058212 */ /* 0x000fca00078e3cff */
[----:B------:R-:W3:Y:S01]  /*28600*/  @!P0 LDG.E.U16 R26, desc[UR8][R4.64] ;  /* 0x00000008041a8981 */ /* 0x000ee2000c1e1500 */
[----:B--2---:R-:W-:Y:S01]  /*28610*/  PRMT R27, RZ, 0x7610, R27 ;  /* 0x00007610ff1b7816 */ /* 0x004fe2000000001b */
[----:B------:R-:W-:Y:S06]  /*28620*/  BAR.SYNC.DEFER_BLOCKING 0x0 ;  /* 0x0000000000007b1d */ /* 0x000fec0000010000 */
[----:B---3--:R0:W-:Y:S04]  /*28630*/  STL [R1+0x1b8], R26 ;  /* 0x0001b81a01007387 */ /* 0x0081e80000100800 */
[----:B0-----:R-:W2:Y:S04]  /*28640*/  LDL.LU R26, [R1+0x38e4] ;  /* 0x0038e400011a7983 */ /* 0x001ea80000300800 */
[----:B------:R-:W3:Y:S04]  /*28650*/  LDL R4, [R1+0x16e8] ;  /* 0x0016e80001047983 */ /* 0x000ee80000100800 */
[----:B------:R-:W3:Y:S02]  /*28660*/  LDL R5, [R1+0x16ec] ;  /* 0x0016ec0001057983 */ /* 0x000ee40000100800 */
[----:B---3--:R-:W-:-:S04]  /*28670*/  @!P4 LOP3.LUT R5, R5, R4, RZ, 0x3c, !PT ;  /* 0x000000040505c212 */ /* 0x008fc800078e3cff */
[----:B------:R-:W-:-:S04]  /*28680*/  @!P4 LOP3.LUT R4, R5, R4, RZ, 0x3c, !PT ;  /* 0x000000040504c212 */ /* 0x000fc800078e3cff */
[----:B------:R-:W-:-:S05]  /*28690*/  @!P4 LOP3.LUT R5, R5, R4, RZ, 0x3c, !PT ;  /* 0x000000040505c212 */ /* 0x000fca00078e3cff */
[----:B------:R-:W3:Y:S04]  /*286a0*/  @!P4 LDG.E.U16 R27, desc[UR8][R4.64] ;  /* 0x00000008041bc981 */ /* 0x000ee8000c1e1500 */
        /* <DEDUP_REMOVED lines=459> */
[----:B---3--:R0:W-:Y:S04]  /*2a360*/  STL [R1+0xe8], R13 ;  /* 0x0000e80d01007387 */ /* 0x0081e80000100800 */
[----:B0-----:R-:W3:Y:S04]  /*2a370*/  LDL.LU R13, [R1+0x3814] ;  /* 0x00381400010d7983 */ /* 0x001ee80000300800 */
[----:B------:R-:W2:Y:S04]  /*2a380*/  LDL R4, [R1+0x9e8] ;  /* 0x0009e80001047983 */ /* 0x000ea80000100800 */
[----:B------:R-:W2:Y:S01]  /*2a390*/  LDL R5, [R1+0x9ec] ;  /* 0x0009ec0001057983 */ /* 0x000ea20000100800 */
[----:B------:R-:W-:-:S02]  /*2a3a0*/  PRMT R12, RZ, 0x7610, R12 ;  /* 0x00007610ff0c7816 */ /* 0x000fc4000000000c */
[----:B--2---:R-:W-:-:S04]  /*2a3b0*/  @!P4 LOP3.LUT R5, R5, R4, RZ, 0x3c, !PT ;  /* 0x000000040505c212 */ /* 0x004fc800078e3cff */
        /* <DEDUP_REMOVED lines=40> */
[----:B------:R-:W3:Y:S01]  /*2a640*/  LDL R5, [R1+0x8e4] ;  /* 0x0008e40001057983 */ /* 0x000ee20000100800 */
[----:B------:R-:W-:-:S03]  /*2a650*/  PRMT R26, RZ, 0x7610, R26 ;  /* 0x00007610ff1a7816 */ /* 0x000fc6000000001a */
[----:B----4-:R-:W-:Y:S01]  /*2a660*/  STL [R1+0x371c], R27 ;  /* 0x00371c1b01007387 */ /* 0x010fe20000100800 */
[----:B---3--:R-:W-:-:S04]  /*2a670*/  @!P1 LOP3.LUT R5, R5, R4, RZ, 0x3c, !PT ;  /* 0x0000000405059212 */ /* 0x008fc800078e3cff */
[----:B------:R-:W-:-:S04]  /*2a680*/  @!P1 LOP3.LUT R4, R5, R4, RZ, 0x3c, !PT ;  /* 0x0000000405049212 */ /* 0x000fc800078e3cff */
[----:B------:R-:W-:-:S05]  /*2a690*/  @!P1 LOP3.LUT R5, R5, R4, RZ, 0x3c, !PT ;  /* 0x0000000405059212 */ /* 0x000fca00078e3cff */
[----:B------:R-:W3:Y:S04]  /*2a6a0*/  @!P1 LDG.E.U16 R26, desc[UR8][R4.64] ;  /* 0x00000008041a9981 */ /* 0x000ee8000c1e1500 */
[----:B------:R-:W4:Y:S04]  /*2a6b0*/  LDL R4, [R1+0x868] ;  /* 0x0008680001047983 */ /* 0x000f280000100800 */
[----:B------:R-:W4:Y:S01]  /*2a6c0*/  LDL R5, [R1+0x86c] ;  /* 0x00086c0001057983 */ /* 0x000f220000100800 */
[----:B------:R-:W-:-:S03]  /*2a6d0*/  PRMT R23, RZ, 0x7610, R23 ;  /* 0x00007610ff177816 */ /* 0x000fc60000000017 */
[----:B---3--:R-:W-:Y:S01]  /*2a6e0*/  STL [R1+0x3720], R26 ;  /* 0x0037201a01007387 */ /* 0x008fe20000100800 */
[----:B----4-:R-:W-:-:S04]  /*2a6f0*/  @!P4 LOP3.LUT R5, R5, R4, RZ, 0x3c, !PT ;  /* 0x000000040505c212 */ /* 0x010fc800078e3cff */
        /* <DEDUP_REMOVED lines=37> */
[----:B--2---:R-:W-:-:S03]  /*2a950*/  PRMT R9, RZ, 0x7610, R9 ;  /* 0x00007610ff097816 */ /* 0x004fc60000000009 */
[----:B---3--:R-:W-:Y:S01]  /*2a960*/  STL [R1+0x3734], R10 ;  /* 0x0037340a01007387 */ /* 0x008fe20000100800 */
[----:B----4-:R-:W-:-:S04]  /*2a970*/  @!P1 LOP3.LUT R5, R5, R4, RZ, 0x3c, !PT ;  /* 0x0000000405059212 */ /* 0x010fc800078e3cff */
        /* <DEDUP_REMOVED lines=9> */
[----:B------:R-:W3:Y:S04]  /*2aa10*/  @!P4 LDG.E.U16 R0, desc[UR8][R4.64] ;  /* 0x000000080400c981 */ /* 0x000ee8000c1e1500 */
[----:B--2---:R-:W-:Y:S04]  /*2aa20*/  STL [R1+0x3738], R9 ;  /* 0x0037380901007387 */ /* 0x004fe80000100800 */
[----:B---3--:R0:W-:Y:S04]  /*2aa30*/  STL [R1+0xd4], R0 ;  /* 0x0000d40001007387 */ /* 0x0081e80000100800 */
[----:B0-----:R-:W2:Y:S04]  /*2aa40*/  LDL.LU R0, [R1+0x3800] ;  /* 0x0038000001007983 */ /* 0x001ea80000300800 */
        /* <DEDUP_REMOVED lines=294> */
[----:B0-----:R-:W2:Y:S04]  /*2bcb0*/  LDL R23, [R1+0xd5c] ;  /* 0x000d5c0001177983 */ /* 0x001ea80000100800 */
        /* <DEDUP_REMOVED lines=26> */
[----:B------:R0:W4:Y:S04]  /*2be60*/  @!P4 LDG.E.U16 R27, desc[UR8][R4.64] ;  /* 0x00000008041bc981 */ /* 0x000128000c1e1500 */
[----:B------:R-:W0:Y:S04]  /*2be70*/  LDL R4, [R1+0xdd0] ;  /* 0x000dd00001047983 */ /* 0x000e280000100800 */
[----:B------:R-:W0:Y:S01]  /*2be80*/  LDL R5, [R1+0xdd4] ;  /* 0x000dd40001057983 */ /* 0x000e220000100800 */
[----:B------:R-:W-:Y:S02]  /*2be90*/  PRMT R22, RZ, 0x7610, R22 ;  /* 0x00007610ff167816 */ /* 0x000fe40000000016 */
[----:B0-----:R-:W-:-:S04]  /*2bea0*/  @!P1 LOP3.LUT R5, R5, R4, RZ, 0x3c, !PT ;  /* 0x0000000405059212 */ /* 0x001fc800078e3cff */
[----:B------:R-:W-:-:S04]  /*2beb0*/  @!P1 LOP3.LUT R4, R5, R4, RZ, 0x3c, !PT ;  /* 0x0000000405049212 */ /* 0x000fc800078e3cff */
[----:B------:R-:W-:-:S05]  /*2bec0*/  @!P1 LOP3.LUT R5, R5, R4, RZ, 0x3c, !PT ;  /* 0x0000000405059212 */ /* 0x000fca00078e3cff */
[----:B------:R-:W3:Y:S04]  /*2bed0*/  @!P1 LDG.E.U16 R22, desc[UR8][R4.64] ;  /* 0x0000000804169981 */ /* 0x000ee8000c1e1500 */
[----:B----4-:R0:W-:Y:S04]  /*2bee0*/  STL [R1+0x44], R27 ;  /* 0x0000441b01007387 */ /* 0x0101e80000100800 */
[----:B0-----:R-:W4:Y:S04]  /*2bef0*/  LDL R27, [R1+0xc5c] ;  /* 0x000c5c00011b7983 */ /* 0x001f280000100800 */
[----:B---3--:R0:W-:Y:S04]  /*2bf00*/  STL [R1+0x40], R22 ;  /* 0x0000401601007387 */ /* 0x0081e80000100800 */
[----:B0-----:R-:W3:Y:S04]  /*2bf10*/  LDL.LU R22, [R1+0x3774] ;  /* 0x0037740001167983 */ /* 0x001ee80000300800 */
[----:B------:R-:W2:Y:S01]  /*2bf20*/  LDL R5, [R1+0xd58] ;  /* 0x000d580001057983 */ /* 0x000ea20000100800 */
[----:B------:R-:W-:Y:S01]  /*2bf30*/  PRMT R18, RZ, 0x7610, R18 ;  /* 0x00007610ff127816 */ /* 0x000fe20000000012 */
[----:B------:R-:W-:-:S02]  /*2bf40*/  @!P4 IMAD.MOV.U32 R4, RZ, RZ, R23 ;  /* 0x000000ffff04c224 */ /* 0x000fc400078e0017 */
[----:B------:R-:W3:Y:S04]  /*2bf50*/  LDL R23, [R1+0xc54] ;  /* 0x000c540001177983 */ /* 0x000ee80000100800 */
[----:B--2---:R-:W2:Y:S04]  /*2bf60*/  @!P4 LDG.E.U16 R18, desc[UR8][R4.64] ;  /* 0x000000080412c981 */ /* 0x004ea8000c1e1500 */
        /* <DEDUP_REMOVED lines=26> */
[----:B------:R-:W2:Y:S01]  /*2c110*/  @!P1 LDG.E.U16 R19, desc[UR8][R4.64] ;  /* 0x0000000804139981 */ /* 0x000ea2000c1e1500 */
[----:B------:R-:W-:-:S03]  /*2c120*/  PRMT R26, RZ, 0x7610, R26 ;  /* 0x00007610ff1a7816 */ /* 0x000fc6000000001a */
[----:B--2---:R0:W-:Y:S04]  /*2c130*/  STL [R1+0x30], R19 ;  /* 0x0000301301007387 */ /* 0x0041e80000100800 */
[----:B0-----:R-:W2:Y:S04]  /*2c140*/  LDL.LU R19, [R1+0x3764] ;  /* 0x0037640001137983 */ /* 0x001ea80000300800 */
[----:B------:R-:W4:Y:S01]  /*2c150*/  LDL R5, [R1+0xc58] ;  /* 0x000c580001057983 */ /* 0x000f220000100800 */
[----:B------:R-:W-:Y:S01]  /*2c160*/  @!P4 IMAD.MOV.U32 R4, RZ, RZ, R27 ;  /* 0x000000ffff04c224 */ /* 0x000fe200078e001b */
[----:B------:R-:W-:-:S02]  /*2c170*/  PRMT R14, RZ, 0x7610, R14 ;  /* 0x00007610ff0e7816 */ /* 0x000fc4000000000e */
[----:B------:R-:W3:Y:S04]  /*2c180*/  LDL R27, [R1+0xb50] ;  /* 0x000b5000011b7983 */ /* 0x000ee80000100800 */
[----:B----4-:R0:W4:Y:S04]  /*2c190*/  @!P4 LDG.E.U16 R26, desc[UR8][R4.64] ;  /* 0x00000008041ac981 */ /* 0x010128000c1e1500 */
[----:B------:R-:W2:Y:S01]  /*2c1a0*/  LDL R5, [R1+0xc50] ;  /* 0x000c500001057983 */ /* 0x000ea20000100800 */
[----:B0-----:R-:W-:-:S03]  /*2c1b0*/  @!P1 IMAD.MOV.U32 R4, RZ, RZ, R23 ;  /* 0x000000ffff049224 */ /* 0x001fc600078e0017 */
[----:B----4-:R0:W-:Y:S01]  /*2c1c0*/  STL [R1+0x2c], R26 ;  /* 0x00002c1a01007387 */ /* 0x0101e20000100800 */
[----:B------:R-:W-:-:S03]  /*2c1d0*/  PRMT R20, RZ, 0x7610, R20 ;  /* 0x00007610ff147816 */ /* 0x000fc60000000014 */
[----:B------:R-:W4:Y:S04]  /*2c1e0*/  LDL R23, [R1+0xad8] ;  /* 0x000ad80001177983 */ /* 0x000f280000100800 */
[----:B--2---:R1:W2:Y:S04]  /*2c1f0*/  @!P1 LDG.E.U16 R14, desc[UR8][R4.64] ;  /* 0x00000008040e9981 */ /* 0x0042a8000c1e1500 */
[----:B0-----:R-:W3:Y:S04]  /*2c200*/  LDL R26, [R1+0xb54] ;  /* 0x000b5400011a7983 */ /* 0x001ee80000100800 */
[----:B------:R-:W1:Y:S04]  /*2c210*/  LDL R4, [R1+0xbd8] ;  /* 0x000bd80001047983 */ /* 0x000e680000100800 */
[----:B------:R-:W1:Y:S02]  /*2c220*/  LDL R5, [R1+0xbdc] ;  /* 0x000bdc0001057983 */ /* 0x000e640000100800 */
[----:B-1----:R-:W-:-:S04]  /*2c230*/  @!P4 LOP3.LUT R5, R5, R4, RZ, 0x3c, !PT ;  /* 0x000000040505c212 */ /* 0x002fc800078e3cff */
        /* <DEDUP_REMOVED lines=19> */
[----:B------:R-:W-:Y:S02]  /*2c370*/  PRMT R11, RZ, 0x7610, R11 ;  /* 0x00007610ff0b7816 */ /* 0x000fe4000000000b */
[----:B--2---:R-:W-:-:S04]  /*2c380*/  @!P4 LOP3.LUT R5, R5, R4, RZ, 0x3c, !PT ;  /* 0x000000040505c212 */ /* 0x004fc800078e3cff */
[----:B------:R-:W-:-:S04]  /*2c390*/  @!P4 LOP3.LUT R4, R5, R4, RZ, 0x3c, !PT ;  /* 0x000000040504c212 */ /* 0x000fc800078e3cff */
[----:B------:R-:W-:-:S05]  /*2c3a0*/  @!P4 LOP3.LUT R5, R5, R4, RZ, 0x3c, !PT ;  /* 0x000000040505c212 */ /* 0x000fca00078e3cff */
[----:B------:R0:W2:Y:S02]  /*2c3b0*/  @!P4 LDG.E.U16 R13, desc[UR8][R4.64] ;  /* 0x00000008040dc981 */ /* 0x0000a4000c1e1500 */
[----:B0-----:R-:W-:Y:S02]  /*2c3c0*/  @!P1 IMAD.MOV.U32 R4, RZ, RZ, R26 ;  /* 0x000000ffff049224 */ /* 0x001fe400078e001a */
[----:B------:R-:W-:-:S05]  /*2c3d0*/  @!P1 IMAD.MOV.U32 R5, RZ, RZ, R27 ;  /* 0x000000ffff059224 */ /* 0x000fca00078e001b */
[----:B------:R0:W4:Y:S01]  /*2c3e0*/  @!P1 LDG.E.U16 R11, desc[UR8][R4.64] ;  /* 0x00000008040b9981 */ /* 0x000122000c1e1500 */
[----:B------:R-:W-:Y:S01]  /*2c3f0*/  PRMT R10, RZ, 0x7610, R10 ;  /* 0x00007610ff0a7816 */ /* 0x000fe2000000000a */
[----:B0-----:R-:W-:Y:S02]  /*2c400*/  @!P4 IMAD.MOV.U32 R4, RZ, RZ, R14 ;  /* 0x000000ffff04c224 */ /* 0x001fe400078e000e */
[----:B------:R-:W-:-:S05]  /*2c410*/  @!P4 IMAD.MOV.U32 R5, RZ, RZ, R23 ;  /* 0x000000ffff05c224 */ /* 0x000fca00078e0017 */
[----:B------:R0:W3:Y:S04]  /*2c420*/  @!P4 LDG.E.U16 R10, desc[UR8][R4.64] ;  /* 0x00000008040ac981 */ /* 0x0000e8000c1e1500 */
[----:B--2---:R1:W-:Y:S04]  /*2c430*/  STL [R1+0x1c], R13 ;  /* 0x00001c0d01007387 */ /* 0x0043e80000100800 */
[----:B------:R-:W2:Y:S04]  /*2c440*/  LDL R27, [R1+0xa50] ;  /* 0x000a5000011b7983 */ /* 0x000ea80000100800 */
[----:B-1----:R-:W2:Y:S04]  /*2c450*/  LDL R13, [R1+0xa5c] ;  /* 0x000a5c00010d7983 */ /* 0x002ea80000100800 */
[----:B----4-:R1:W-:Y:S04]  /*2c460*/  STL [R1+0x18], R11 ;  /* 0x0000180b01007387 */ /* 0x0103e80000100800 */
[----:B------:R-:W0:Y:S04]  /*2c470*/  LDL R4, [R1+0xad0] ;  /* 0x000ad00001047983 */ /* 0x000e280000100800 */
[----:B------:R-:W0:Y:S01]  /*2c480*/  LDL R5, [R1+0xad4] ;  /* 0x000ad40001057983 */ /* 0x000e220000100800 */
[----:B------:R-:W-:-:S03]  /*2c490*/  PRMT R0, RZ, 0x7610, R0 ;  /* 0x00007610ff007816 */ /* 0x000fc60000000000 */
[----:B------:R-:W4:Y:S04]  /*2c4a0*/  LDL R26, [R1+0x9d8] ;  /* 0x0009d800011a7983 */ /* 0x000f280000100800 */
[----:B------:R-:W4:Y:S04]  /*2c4b0*/  LDL R23, [R1+0x9dc] ;  /* 0x0009dc0001177983 */ /* 0x000f280000100800 */
[----:B------:R-:W4:Y:S04]  /*2c4c0*/  LDL R14, [R1+0x9d0] ;  /* 0x0009d000010e7983 */ /* 0x000f280000100800 */
[----:B-1----:R-:W4:Y:S01]  /*2c4d0*/  LDL R11, [R1+0xa54] ;  /* 0x000a5400010b7983 */ /* 0x002f220000100800 */
[----:B0-----:R-:W-:-:S04]  /*2c4e0*/  @!P1 LOP3.LUT R5, R5, R4, RZ, 0x3c, !PT ;  /* 0x0000000405059212 */ /* 0x001fc800078e3cff */
[----:B------:R-:W-:-:S04]  /*2c4f0*/  @!P1 LOP3.LUT R4, R5, R4, RZ, 0x3c, !PT ;  /* 0x0000000405049212 */ /* 0x000fc800078e3cff */
[----:B------:R-:W-:-:S05]  /*2c500*/  @!P1 LOP3.LUT R5, R5, R4, RZ, 0x3c, !PT ;  /* 0x0000000405059212 */ /* 0x000fca00078e3cff */
[----:B------:R-:W2:Y:S04]  /*2c510*/  @!P1 LDG.E.U16 R0, desc[UR8][R4.64] ;  /* 0x0000000804009981 */ /* 0x000ea8000c1e1500 */
[----:B---3--:R0:W-:Y:S04]  /*2c520*/  STL [R1+0x14], R10 ;  /* 0x0000140a01007387 */ /* 0x0081e80000100800 */
[----:B0-----:R-:W3:Y:S04]  /*2c530*/  LDL R10, [R1+0x9d4] ;  /* 0x0009d400010a7983 */ /* 0x001ee80000100800 */
[----:B--2---:R-:W-:Y:S04]  /*2c540*/  STL [R1+0x10], R0 ;  /* 0x0000100001007387 */ /* 0x004fe80000100800 */
[----:B------:R-:W2:Y:S01]  /*2c550*/  LDL R5, [R1+0xa58] ;  /* 0x000a580001057983 */ /* 0x000ea20000100800 */
[----:B------:R-:W-:Y:S01]  /*2c560*/  PRMT R12, RZ, 0x7610, R12 ;  /* 0x00007610ff0c7816 */ /* 0x000fe2000000000c */
[----:B------:R-:W-:Y:S01]  /*2c570*/  @!P4 IMAD.MOV.U32 R4, RZ, RZ, R13 ;  /* 0x000000ffff04c224 */ /* 0x000fe200078e000d */
[----:B------:R-:W-:-:S02]  /*2c580*/  PRMT R2, RZ, 0x7610, R2 ;  /* 0x00007610ff027816 */ /* 0x000fc40000000002 */
[----:B------:R-:W-:Y:S02]  /*2c590*/  PRMT R15, RZ, 0x7610, R15 ;  /* 0x00007610ff0f7816 */ /* 0x000fe4000000000f */
[----:B------:R-:W-:Y:S01]  /*2c5a0*/  PRMT R9, RZ, 0x7610, R9 ;  /* 0x00007610ff097816 */ /* 0x000fe20000000009 */
[----:B------:R-:W3:Y:S04]  /*2c5b0*/  LDL R13, [R1+0x958] ;  /* 0x00095800010d7983 */ /* 0x000ee80000100800 */
[----:B--2---:R4:W2:Y:S02]  /*2c5c0*/  @!P4 LDG.E.U16 R12, desc[UR8][R4.64] ;  /* 0x00000008040cc981 */ /* 0x0048a4000c1e1500 */
[----:B----4-:R-:W-:Y:S02]  /*2c5d0*/  @!P1 IMAD.MOV.U32 R4, RZ, RZ, R11 ;  /* 0x000000ffff049224 */ /* 0x010fe400078e000b */
[----:B------:R-:W-:-:S05]  /*2c5e0*/  @!P1 IMAD.MOV.U32 R5, RZ, RZ, R27 ;  /* 0x000000ffff059224 */ /* 0x000fca00078e001b */
[----:B------:R0:W4:Y:S02]  /*2c5f0*/  @!P1 LDG.E.U16 R2, desc[UR8][R4.64] ;  /* 0x0000000804029981 */ /* 0x000124000c1e1500 */
[----:B0-----:R-:W-:Y:S02]  /*2c600*/  @!P4 IMAD.MOV.U32 R4, RZ, RZ, R23 ;  /* 0x000000ffff04c224 */ /* 0x001fe400078e0017 */
[----:B------:R-:W-:-:S05]  /*2c610*/  @!P4 IMAD.MOV.U32 R5, RZ, RZ, R26 ;  /* 0x000000ffff05c224 */ /* 0x000fca00078e001a */
[----:B------:R3:W4:Y:S02]  /*2c620*/  @!P4 LDG.E.U16 R15, desc[UR8][R4.64] ;  /* 0x00000008040fc981 */ /* 0x000724000c1e1500 */
[----:B---3--:R-:W-:Y:S02]  /*2c630*/  @!P1 IMAD.MOV.U32 R4, RZ, RZ, R10 ;  /* 0x000000ffff049224 */ /* 0x008fe400078e000a */
[----:B------:R-:W-:-:S05]  /*2c640*/  @!P1 IMAD.MOV.U32 R5, RZ, RZ, R14 ;  /* 0x000000ffff059224 */ /* 0x000fca00078e000e */
[----:B------:R-:W3:Y:S04]  /*2c650*/  @!P1 LDG.E.U16 R9, desc[UR8][R4.64] ;  /* 0x0000000804099981 */ /* 0x000ee8000c1e1500 */
[----:B--2---:R0:W-:Y:S04]  /*2c660*/  STL [R1+0xc], R12 ;  /* 0x00000c0c01007387 */ /* 0x0041e80000100800 */
[----:B------:R-:W2:Y:S04]  /*2c670*/  LDL R11, [R1+0x950] ;  /* 0x00095000010b7983 */ /* 0x000ea80000100800 */
[----:B0-----:R-:W2:Y:S04]  /*2c680*/  LDL R12, [R1+0x95c] ;  /* 0x00095c00010c7983 */ /* 0x001ea80000100800 */
[----:B----4-:R0:W-:Y:S04]  /*2c690*/  STL [R1+0x8], R2 ;  /* 0x0000080201007387 */ /* 0x0101e80000100800 */
[----:B0-----:R-:W4:Y:S04]  /*2c6a0*/  LDL R2, [R1+0x954] ;  /* 0x0009540001027983 */ /* 0x001f280000100800 */
[----:B------:R0:W-:Y:S04]  /*2c6b0*/  STL [R1+0x4], R15 ;  /* 0x0000040f01007387 */ /* 0x0001e80000100800 */
[----:B------:R-:W4:Y:S04]  /*2c6c0*/  LDL R14, [R1+0x8dc] ;  /* 0x0008dc00010e7983 */ /* 0x000f280000100800 */
[----:B------:R-:W4:Y:S04]  /*2c6d0*/  LDL R10, [R1+0x8d0] ;  /* 0x0008d000010a7983 */ /* 0x000f280000100800 */
[----:B0-----:R-:W4:Y:S04]  /*2c6e0*/  LDL R15, [R1+0x8d8] ;  /* 0x0008d800010f7983 */ /* 0x001f280000100800 */
[----:B---3--:R0:W-:Y:S04]  /*2c6f0*/  STL [R1], R9 ;  /* 0x0000000901007387 */ /* 0x0081e80000100800 */
[----:B0-----:R-:W3:Y:S01]  /*2c700*/  LDL R9, [R1+0x8d4] ;  /* 0x0008d40001097983 */ /* 0x001ee20000100800 */
[----:B------:R-:W-:Y:S01]  /*2c710*/  PRMT R29, RZ, 0x7610, R29 ;  /* 0x00007610ff1d7816 */ /* 0x000fe2000000001d */
[----:B------:R-:W-:Y:S01]  /*2c720*/  @!P4 IMAD.MOV.U32 R5, RZ, RZ, R13 ;  /* 0x000000ffff05c224 */ /* 0x000fe200078e000d */
[----:B------:R-:W-:-:S02]  /*2c730*/  PRMT R28, RZ, 0x7610, R28 ;  /* 0x00007610ff1c7816 */ /* 0x000fc4000000001c */
[----:B------:R-:W-:Y:S02]  /*2c740*/  PRMT R25, RZ, 0x7610, R25 ;  /* 0x00007610ff197816 */ /* 0x000fe40000000019 */
[----:B------:R-:W-:Y:S01]  /*2c750*/  PRMT R24, RZ, 0x7610, R24 ;  /* 0x00007610ff187816 */ /* 0x000fe20000000018 */
[----:B------:R-:W3:Y:S01]  /*2c760*/  LDL R13, [R1+0x858] ;  /* 0x00085800010d7983 */ /* 0x000ee20000100800 */
[----:B--2---:R-:W-:-:S03]  /*2c770*/  @!P4 IMAD.MOV.U32 R4, RZ, RZ, R12 ;  /* 0x000000ffff04c224 */ /* 0x004fc600078e000c */
[----:B------:R-:W2:Y:S04]  /*2c780*/  LDL R12, [R1+0x85c] ;  /* 0x00085c00010c7983 */ /* 0x000ea80000100800 */
[----:B------:R0:W2:Y:S02]  /*2c790*/  @!P4 LDG.E.U16 R29, desc[UR8][R4.64] ;  /* 0x00000008041dc981 */ /* 0x0000a4000c1e1500 */
[----:B0-----:R-:W-:Y:S02]  /*2c7a0*/  @!P1 IMAD.MOV.U32 R5, RZ, RZ, R11 ;  /* 0x000000ffff059224 */ /* 0x001fe400078e000b */
[----:B----4-:R-:W-:-:S05]  /*2c7b0*/  @!P1 IMAD.MOV.U32 R4, RZ, RZ, R2 ;  /* 0x000000ffff049224 */ /* 0x010fca00078e0002 */
[----:B------:R0:W4:Y:S02]  /*2c7c0*/  @!P1 LDG.E.U16 R28, desc[UR8][R4.64] ;  /* 0x00000008041c9981 */ /* 0x000124000c1e1500 */
[----:B0-----:R-:W-:Y:S02]  /*2c7d0*/  @!P4 IMAD.MOV.U32 R4, RZ, RZ, R14 ;  /* 0x000000ffff04c224 */ /* 0x001fe400078e000e */
[----:B------:R-:W-:-:S05]  /*2c7e0*/  @!P4 IMAD.MOV.U32 R5, RZ, RZ, R15 ;  /* 0x000000ffff05c224 */ /* 0x000fca00078e000f */
[----:B------:R0:W4:Y:S02]  /*2c7f0*/  @!P4 LDG.E.U16 R25, desc[UR8][R4.64] ;  /* 0x000000080419c981 */ /* 0x000124000c1e1500 */
[----:B0-----:R-:W-:Y:S02]  /*2c800*/  @!P1 IMAD.MOV.U32 R5, RZ, RZ, R10 ;  /* 0x000000ffff059224 */ /* 0x001fe400078e000a */
[----:B---3--:R-:W-:-:S05]  /*2c810*/  @!P1 IMAD.MOV.U32 R4, RZ, RZ, R9 ;  /* 0x000000ffff049224 */ /* 0x008fca00078e0009 */
[----:B------:R0:W3:Y:S01]  /*2c820*/  @!P1 LDG.E.U16 R24, desc[UR8][R4.64] ;  /* 0x0000000804189981 */ /* 0x0000e2000c1e1500 */
[----:B------:R-:W-:Y:S01]  /*2c830*/  PRMT R8, RZ, 0x7610, R8 ;  /* 0x00007610ff087816 */ /* 0x000fe20000000008 */
[----:B0-----:R-:W-:Y:S02]  /*2c840*/  @!P4 IMAD.MOV.U32 R5, RZ, RZ, R13 ;  /* 0x000000ffff05c224 */ /* 0x001fe400078e000d */
[----:B--2---:R-:W-:Y:S04]  /*2c850*/  STL [R1+0x36a0], R29 ;  /* 0x0036a01d01007387 */ /* 0x004fe80000100800 */
[----:B------:R-:W2:Y:S04]  /*2c860*/  LDL R11, [R1+0x850] ;  /* 0x00085000010b7983 */ /* 0x000ea80000100800 */
[----:B------:R-:W2:Y:S01]  /*2c870*/  LDL R2, [R1+0x854] ;  /* 0x0008540001027983 */ /* 0x000ea20000100800 */
[----:B------:R-:W-:-:S05]  /*2c880*/  @!P4 IMAD.MOV.U32 R4, RZ, RZ, R12 ;  /* 0x000000ffff04c224 */ /* 0x000fca00078e000c */
[----:B------:R2:W2:Y:S04]  /*2c890*/  @!P4 LDG.E.U16 R8, desc[UR8][R4.64] ;  /* 0x000000080408c981 */ /* 0x0004a8000c1e1500 */
[----:B----4-:R-:W-:Y:S04]  /*2c8a0*/  STL [R1+0x36a4], R28 ;  /* 0x0036a41c01007387 */ /* 0x010fe80000100800 */
[----:B------:R-:W-:Y:S04]  /*2c8b0*/  STL [R1+0x36a8], R25 ;  /* 0x0036a81901007387 */ /* 0x000fe80000100800 */
[----:B------:R-:W4:Y:S04]  /*2c8c0*/  LDL R10, [R1+0x7d8] ;  /* 0x0007d800010a7983 */ /* 0x000f280000100800 */
[----:B------:R-:W4:Y:S04]  /*2c8d0*/  LDL R9, [R1+0x7dc] ;  /* 0x0007dc0001097983 */ /* 0x000f280000100800 */
[----:B---3--:R0:W-:Y:S04]  /*2c8e0*/  STL [R1+0x36ac], R24 ;  /* 0x0036ac1801007387 */ /* 0x0081e80000100800 */
[----:B------:R-:W3:Y:S04]  /*2c8f0*/  LDL R23, [R1+0x7d4] ;  /* 0x0007d40001177983 */ /* 0x000ee80000100800 */
[----:B0-----:R-:W3:Y:S01]  /*2c900*/  LDL R24, [R1+0x7d0] ;  /* 0x0007d00001187983 */ /* 0x001ee20000100800 */
[----:B------:R-:W-:-:S02]  /*2c910*/  PRMT R7, RZ, 0x7610, R7 ;  /* 0x00007610ff077816 */ /* 0x000fc40000000007 */
[----:B------:R-:W-:Y:S01]  /*2c920*/  PRMT R6, RZ, 0x7610, R6 ;  /* 0x00007610ff067816 */ /* 0x000fe20000000006 */
[----:B--2---:R-:W-:Y:S02]  /*2c930*/  @!P1 IMAD.MOV.U32 R5, RZ, RZ, R11 ;  /* 0x000000ffff059224 */ /* 0x004fe400078e000b */
[----:B------:R-:W-:-:S05]  /*2c940*/  @!P1 IMAD.MOV.U32 R4, RZ, RZ, R2 ;  /* 0x000000ffff049224 */ /* 0x000fca00078e0002 */
[----:B------:R0:W2:Y:S04]  /*2c950*/  @!P1 LDG.E.U16 R7, desc[UR8][R4.64] ;  /* 0x0000000804079981 */ /* 0x0000a8000c1e1500 */
[----:B------:R1:W-:Y:S04]  /*2c960*/  STL [R1+0x36b0], R8 ;  /* 0x0036b00801007387 */ /* 0x0003e80000100800 */
[----:B------:R-:W2:Y:S01]  /*2c970*/  LDL R13, [R1+0x1720] ;  /* 0x00172000010d7983 */ /* 0x000ea20000100800 */
[----:B0-----:R-:W-:-:S03]  /*2c980*/  PRMT R5, RZ, 0x7610, R5 ;  /* 0x00007610ff057816 */ /* 0x001fc60000000005 */
[----:B-1----:R-:W2:Y:S04]  /*2c990*/  LDL R8, [R1+0x172c] ;  /* 0x00172c0001087983 */ /* 0x002ea80000100800 */
[----:B------:R-:W2:Y:S01]  /*2c9a0*/  LDL.LU R2, [R1+0x16c4] ;  /* 0x0016c40001027983 */ /* 0x000ea20000300800 */
[----:B----4-:R-:W-:Y:S02]  /*2c9b0*/  @!P4 IMAD.MOV.U32 R15, RZ, RZ, R10 ;  /* 0x000000ffff0fc224 */ /* 0x010fe400078e000a */
[----:B------:R-:W-:-:S05]  /*2c9c0*/  @!P4 IMAD.MOV.U32 R14, RZ, RZ, R9 ;  /* 0x000000ffff0ec224 */ /* 0x000fca00078e0009 */
[----:B------:R3:W4:Y:S02]  /*2c9d0*/  @!P4 LDG.E.U16 R6, desc[UR8][R14.64] ;  /* 0x000000080e06c981 */ /* 0x000724000c1e1500 */
[----:B---3--:R-:W-:Y:S02]  /*2c9e0*/  @!P1 IMAD.MOV.U32 R14, RZ, RZ, R23 ;  /* 0x000000ffff0e9224 */ /* 0x008fe400078e0017 */
[----:B------:R-:W-:-:S05]  /*2c9f0*/  @!P1 IMAD.MOV.U32 R15, RZ, RZ, R24 ;  /* 0x000000ffff0f9224 */ /* 0x000fca00078e0018 */
[----:B------:R0:W3:Y:S04]  /*2ca00*/  @!P1 LDG.E.U16 R5, desc[UR8][R14.64] ;  /* 0x000000080e059981 */ /* 0x0000e8000c1e1500 */
[----:B--2---:R1:W-:Y:S04]  /*2ca10*/  STL [R1+0x36b4], R7 ;  /* 0x0036b40701007387 */ /* 0x0043e80000100800 */
[----:B------:R-:W2:Y:S04]  /*2ca20*/  LDL R12, [R1+0x1728] ;  /* 0x00172800010c7983 */ /* 0x000ea80000100800 */
[----:B------:R-:W2:Y:S04]  /*2ca30*/  LDL R11, [R1+0x1734] ;  /* 0x00173400010b7983 */ /* 0x000ea80000100800 */
[----:B------:R-:W2:Y:S04]  /*2ca40*/  LDL R10, [R1+0x16c8] ;  /* 0x0016c800010a7983 */ /* 0x000ea80000100800 */
[----:B------:R-:W2:Y:S01]  /*2ca50*/  LDL R9, [R1+0x16cc] ;  /* 0x0016cc0001097983 */ /* 0x000ea20000100800 */
[----:B0-----:R-:W-:-:S03]  /*2ca60*/  @!P4 IMAD.MOV.U32 R14, RZ, RZ, R8 ;  /* 0x000000ffff0ec224 */ /* 0x001fc600078e0008 */
[----:B----4-:R0:W-:Y:S04]  /*2ca70*/  STL [R1+0x36b8], R6 ;  /* 0x0036b80601007387 */ /* 0x0101e80000100800 */
[----:B---3--:R-:W-:Y:S04]  /*2ca80*/  STL [R1+0x36bc], R5 ;  /* 0x0036bc0501007387 */ /* 0x008fe80000100800 */
[----:B------:R-:W3:Y:S01]  /*2ca90*/  LDL R8, [R1+0x16c0] ;  /* 0x0016c00001087983 */ /* 0x000ee20000100800 */
[----:B------:R-:W-:Y:S01]  /*2caa0*/  PRMT R4, RZ, 0x7610, R4 ;  /* 0x00007610ff047816 */ /* 0x000fe20000000004 */
[----:B------:R-:W-:Y:S01]  /*2cab0*/  @!P4 IMAD.MOV.U32 R15, RZ, RZ, R13 ;  /* 0x000000ffff0fc224 */ /* 0x000fe200078e000d */
[----:B------:R-:W-:-:S02]  /*2cac0*/  PRMT R3, RZ, 0x7610, R3 ;  /* 0x00007610ff037816 */ /* 0x000fc40000000003 */
[----:B------:R-:W-:Y:S02]  /*2cad0*/  PRMT R22, RZ, 0x7610, R22 ;  /* 0x00007610ff167816 */ /* 0x000fe40000000016 */
[----:B------:R-:W-:Y:S01]  /*2cae0*/  PRMT R18, RZ, 0x7610, R18 ;  /* 0x00007610ff127816 */ /* 0x000fe20000000012 */
[----:B-1----:R-:W4:Y:S04]  /*2caf0*/  LDL R7, [R1+0x1648] ;  /* 0x0016480001077983 */ /* 0x002f280000100800 */
[----:B------:R2:W4:Y:S04]  /*2cb00*/  @!P4 LDG.E.U16 R4, desc[UR8][R14.64] ;  /* 0x000000080e04c981 */ /* 0x000528000c1e1500 */
[----:B0-----:R-:W4:Y:S01]  /*2cb10*/  LDL R6, [R1+0x164c] ;  /* 0x00164c0001067983 */ /* 0x001f220000100800 */
[----:B--2---:R-:W-:-:S02]  /*2cb20*/  @!P1 IMAD.MOV.U32 R15, RZ, RZ, R12 ;  /* 0x000000ffff0f9224 */ /* 0x004fc400078e000c */
[----:B------:R-:W-:-:S05]  /*2cb30*/  @!P1 IMAD.MOV.U32 R14, RZ, RZ, R11 ;  /* 0x000000ffff0e9224 */ /* 0x000fca00078e000b */
[----:B------:R0:W2:Y:S02]  /*2cb40*/  @!P1 LDG.E.U16 R3, desc[UR8][R14.64] ;  /* 0x000000080e039981 */ /* 0x0000a4000c1e1500 */
[----:B0-----:R-:W-:Y:S02]  /*2cb50*/  @!P4 IMAD.MOV.U32 R14, RZ, RZ, R9 ;  /* 0x000000ffff0ec224 */ /* 0x001fe400078e0009 */
[----:B------:R-:W-:-:S05]  /*2cb60*/  @!P4 IMAD.MOV.U32 R15, RZ, RZ, R10 ;  /* 0x000000ffff0fc224 */ /* 0x000fca00078e000a */
[----:B------:R0:W2:Y:S02]  /*2cb70*/  @!P4 LDG.E.U16 R22, desc[UR8][R14.64] ;  /* 0x000000080e16c981 */ /* 0x0000a4000c1e1500 */
[----:B0-----:R-:W-:Y:S02]  /*2cb80*/  @!P1 IMAD.MOV.U32 R14, RZ, RZ, R2 ;  /* 0x000000ffff0e9224 */ /* 0x001fe400078e0002 */
[----:B---3--:R-:W-:-:S05]  /*2cb90*/  @!P1 IMAD.MOV.U32 R15, RZ, RZ, R8 ;  /* 0x000000ffff0f9224 */ /* 0x008fca00078e0008 */
[----:B------:R0:W3:Y:S04]  /*2cba0*/  @!P1 LDG.E.U16 R18, desc[UR8][R14.64] ;  /* 0x000000080e129981 */ /* 0x0000e8000c1e1500 */
[----:B----4-:R1:W-:Y:S01]  /*2cbb0*/  STL [R1+0x36c0], R4 ;  /* 0x0036c00401007387 */ /* 0x0103e20000100800 */
[----:B------:R-:W-:Y:S01]  /*2cbc0*/  PRMT R16, RZ, 0x7610, R16 ;  /* 0x00007610ff107816 */ /* 0x000fe20000000010 */
[----:B0-----:R-:W-:Y:S02]  /*2cbd0*/  @!P4 IMAD.MOV.U32 R14, RZ, RZ, R6 ;  /* 0x000000ffff0ec224 */ /* 0x001fe400078e0006 */
[----:B------:R-:W-:-:S05]  /*2cbe0*/  @!P4 IMAD.MOV.U32 R15, RZ, RZ, R7 ;  /* 0x000000ffff0fc224 */ /* 0x000fca00078e0007 */
[----:B------:R-:W4:Y:S04]  /*2cbf0*/  @!P4 LDG.E.U16 R16, desc[UR8][R14.64] ;  /* 0x000000080e10c981 */ /* 0x000f28000c1e1500 */
[----:B--2---:R0:W-:Y:S04]  /*2cc00*/  STL [R1+0x36c4], R3 ;  /* 0x0036c40301007387 */ /* 0x0041e80000100800 */
[----:B-1----:R-:W2:Y:S04]  /*2cc10*/  LDL R4, [R1+0x1640] ;  /* 0x0016400001047983 */ /* 0x002ea80000100800 */
[----:B------:R-:W2:Y:S04]  /*2cc20*/  LDL R13, [R1+0x15c8] ;  /* 0x0015c800010d7983 */ /* 0x000ea80000100800 */
[----:B------:R-:W2:Y:S04]  /*2cc30*/  LDL R12, [R1+0x15cc] ;  /* 0x0015cc00010c7983 */ /* 0x000ea80000100800 */
[----:B------:R-:W2:Y:S04]  /*2cc40*/  LDL R10, [R1+0x15c4] ;  /* 0x0015c400010a7983 */ /* 0x000ea80000100800 */
[----:B0-----:R-:W2:Y:S04]  /*2cc50*/  LDL R3, [R1+0x1644] ;  /* 0x0016440001037983 */ /* 0x001ea80000100800 */
[----:B------:R-:W-:Y:S04]  /*2cc60*/  STL [R1+0x36c8], R22 ;  /* 0x0036c81601007387 */ /* 0x000fe80000100800 */
[----:B------:R0:W-:Y:S04]  /*2cc70*/  STL [R1+0x1cec], R2 ;  /* 0x001cec0201007387 */ /* 0x0001e80000100800 */
[----:B---3--:R-:W-:Y:S04]  /*2cc80*/  STL [R1+0x36cc], R18 ;  /* 0x0036cc1201007387 */ /* 0x008fe80000100800 */
[----:B------:R-:W3:Y:S04]  /*2cc90*/  LDL R11, [R1+0x15c0] ;  /* 0x0015c000010b7983 */ /* 0x000ee80000100800 */
[----:B------:R-:W3:Y:S04]  /*2cca0*/  LDL R9, [R1+0x1548] ;  /* 0x0015480001097983 */ /* 0x000ee80000100800 */
[----:B------:R-:W3:Y:S04]  /*2ccb0*/  LDL R8, [R1+0x154c] ;  /* 0x00154c0001087983 */ /* 0x000ee80000100800 */
[----:B------:R-:W3:Y:S04]  /*2ccc0*/  LDL R7, [R1+0x1780] ;  /* 0x0017800001077983 */ /* 0x000ee80000100800 */
[----:B------:R-:W3:Y:S01]  /*2ccd0*/  LDL R6, [R1+0x178c] ;  /* 0x00178c0001067983 */ /* 0x000ee20000100800 */
[----:B------:R-:W-:-:S02]  /*2cce0*/  PRMT R17, RZ, 0x7610, R17 ;  /* 0x00007610ff117816 */ /* 0x000fc40000000011 */
[----:B------:R-:W-:Y:S02]  /*2ccf0*/  PRMT R19, RZ, 0x7610, R19 ;  /* 0x00007610ff137816 */ /* 0x000fe40000000013 */
[----:B------:R-:W-:Y:S02]  /*2cd00*/  PRMT R20, RZ, 0x7610, R20 ;  /* 0x00007610ff147816 */ /* 0x000fe40000000014 */
[----:B------:R-:W-:Y:S02]  /*2cd10*/  PRMT R21, RZ, 0x7610, R21 ;  /* 0x00007610ff157816 */ /* 0x000fe40000000015 */
[----:B------:R-:W-:Y:S01]  /*2cd20*/  PRMT R5, RZ, 0x7610, R5 ;  /* 0x00007610ff057816 */ /* 0x000fe20000000005 */
[----:B----4-:R-:W-:Y:S01]  /*2cd30*/  STL [R1+0x36d0], R16 ;  /* 0x0036d01001007387 */ /* 0x010fe20000100800 */
[----:B--2---:R-:W-:-:S03]  /*2cd40*/  @!P1 IMAD.MOV.U32 R15, RZ, RZ, R4 ;  /* 0x000000ffff0f9224 */ /* 0x004fc600078e0004 */
[----:B------:R-:W2:Y:S01]  /*2cd50*/  LDL R4, [R1+0x1788] ;  /* 0x0017880001047983 */ /* 0x000ea20000100800 */
[----:B------:R-:W-:-:S03]  /*2cd60*/  @!P1 IMAD.MOV.U32 R14, RZ, RZ, R3 ;  /* 0x000000ffff0e9224 */ /* 0x000fc600078e0003 */
[----:B------:R-:W4:Y:S04]  /*2cd70*/  LDL R3, [R1+0x1790] ;  /* 0x0017900001037983 */ /* 0x000f280000100800 */
[----:B------:R1:W2:Y:S02]  /*2cd80*/  @!P1 LDG.E.U16 R17, desc[UR8][R14.64] ;  /* 0x000000080e119981 */ /* 0x0002a4000c1e1500 */
[----:B-1----:R-:W-:Y:S02]  /*2cd90*/  @!P4 IMAD.MOV.U32 R14, RZ, RZ, R12 ;  /* 0x000000ffff0ec224 */ /* 0x002fe400078e000c */
[----:B------:R-:W-:-:S05]  /*2cda0*/  @!P4 IMAD.MOV.U32 R15, RZ, RZ, R13 ;  /* 0x000000ffff0fc224 */ /* 0x000fca00078e000d */
[----:B------:R1:W4:Y:S02]  /*2cdb0*/  @!P4 LDG.E.U16 R19, desc[UR8][R14.64] ;  /* 0x000000080e13c981 */ /* 0x000324000c1e1500 */
[----:B-1----:R-:W-:Y:S02]  /*2cdc0*/  @!P1 IMAD.MOV.U32 R14, RZ, RZ, R10 ;  /* 0x000000ffff0e9224 */ /* 0x002fe400078e000a */
[----:B---3--:R-:W-:-:S05]  /*2cdd0*/  @!P1 IMAD.MOV.U32 R15, RZ, RZ, R11 ;  /* 0x000000ffff0f9224 */ /* 0x008fca00078e000b */
[----:B------:R1:W3:Y:S02]  /*2cde0*/  @!P1 LDG.E.U16 R20, desc[UR8][R14.64] ;  /* 0x000000080e149981 */ /* 0x0002e4000c1e1500 */
[----:B-1----:R-:W-:Y:S02]  /*2cdf0*/  @!P4 IMAD.MOV.U32 R14, RZ, RZ, R8 ;  /* 0x000000ffff0ec224 */ /* 0x002fe400078e0008 */
[----:B------:R-:W-:-:S05]  /*2ce00*/  @!P4 IMAD.MOV.U32 R15, RZ, RZ, R9 ;  /* 0x000000ffff0fc224 */ /* 0x000fca00078e0009 */
[----:B------:R1:W3:Y:S02]  /*2ce10*/  @!P4 LDG.E.U16 R21, desc[UR8][R14.64] ;  /* 0x000000080e15c981 */ /* 0x0002e4000c1e1500 */
[----:B-1----:R-:W-:Y:S02]  /*2ce20*/  @!P4 IMAD.MOV.U32 R14, RZ, RZ, R6 ;  /* 0x000000ffff0ec224 */ /* 0x002fe400078e0006 */
[----:B------:R-:W-:-:S05]  /*2ce30*/  @!P4 IMAD.MOV.U32 R15, RZ, RZ, R7 ;  /* 0x000000ffff0fc224 */ /* 0x000fca00078e0007 */
[----:B------:R4:W3:Y:S01]  /*2ce40*/  @!P4 LDG.E.U16 R5, desc[UR8][R14.64] ;  /* 0x000000080e05c981 */ /* 0x0008e2000c1e1500 */
[----:B0-----:R-:W-:-:S03]  /*2ce50*/  PRMT R2, RZ, 0x7610, R2 ;  /* 0x00007610ff027816 */ /* 0x001fc60000000002 */
[----:B--2---:R-:W-:Y:S01]  /*2ce60*/  STL [R1+0x36d4], R17 ;  /* 0x0036d41101007387 */ /* 0x004fe20000100800 */
[----:B----4-:R-:W-:Y:S02]  /*2ce70*/  @!P1 IMAD.MOV.U32 R14, RZ, RZ, R3 ;  /* 0x000000ffff0e9224 */ /* 0x010fe400078e0003 */
[----:B------:R-:W-:-:S05]  /*2ce80*/  @!P1 IMAD.MOV.U32 R15, RZ, RZ, R4 ;  /* 0x000000ffff0f9224 */ /* 0x000fca00078e0004 */
[----:B------:R-:W2:Y:S04]  /*2ce90*/  @!P1 LDG.E.U16 R2, desc[UR8][R14.64] ;  /* 0x000000080e029981 */ /* 0x000ea8000c1e1500 */
[----:B------:R-:W-:Y:S04]  /*2cea0*/  STL [R1+0x36d8], R19 ;  /* 0x0036d81301007387 */ /* 0x000fe80000100800 */
[----:B---3--:R-:W-:Y:S04]  /*2ceb0*/  STL [R1+0x36dc], R20 ;  /* 0x0036dc1401007387 */ /* 0x008fe80000100800 */
[----:B------:R0:W-:Y:S04]  /*2cec0*/  STL [R1+0x36e0], R21 ;  /* 0x0036e01501007387 */ /* 0x0001e80000100800 */
[----:B0-----:R-:W3:Y:S04]  /*2ced0*/  LDL.LU R21, [R1+0x2c8] ;  /* 0x0002c80001157983 */ /* 0x001ee80000300800 */
        /* <DEDUP_REMOVED lines=8> */
[----:B------:R-:W3:Y:S04]  /*2cf60*/  LDL.LU R9, [R1+0x1f8] ;  /* 0x0001f80001097983 */ /* 0x000ee80000300800 */
[----:B------:R0:W-:Y:S04]  /*2cf70*/  STL [R1+0x790], R5 ;  /* 0x0007900501007387 */ /* 0x0001e80000100800 */
[----:B0-----:R-:W4:Y:S04]  /*2cf80*/  LDL.LU R5, [R1+0x1e8] ;  /* 0x0001e80001057983 */ /* 0x001f280000300800 */
        /* <DEDUP_REMOVED lines=199> */
[----:B0-----:R-:W4:Y:S04]  /*2dc00*/  LDL.LU R15, [R1+0x2d8] ;  /* 0x0002d800010f7983 */ /* 0x001f280000300800 */
        /* <DEDUP_REMOVED lines=157> */
[----:B--2---:R-:W-:Y:S04]  /*2e5e0*/  STL [R1+0x3098], R2 ;  /* 0x0030980201007387 */ /* 0x004fe80000100800 */
[----:B------:R0:W-:Y:S04]  /*2e5f0*/  STL [R1+0x36e8], R2 ;  /* 0x0036e80201007387 */ /* 0x0001e80000100800 */
[----:B0-----:R-:W2:Y:S01]  /*2e600*/  LDL.LU R2, [R1+0x1b8] ;  /* 0x0001b80001027983 */ /* 0x001ea20000300800 */
[----:B------:R-:W0:Y:S02]  /*2e610*/  S2R R0, SR_TID.X ;  /* 0x0000000000007919 */ /* 0x000e240000002100 */
[----:B0-----:R-:W-:-:S05]  /*2e620*/  LOP3.LUT R0, R0, 0x3f, RZ, 0xc0, !PT ;  /* 0x0000003f00007812 */ /* 0x001fca00078ec0ff */
[----:B------:R-:W-:-:S05]  /*2e630*/  IMAD.SHL.U32 R0, R0, 0x2, RZ ;  /* 0x0000000200007824 */ /* 0x000fca00078e00ff */
[----:B---3--:R0:W-:Y:S04]  /*2e640*/  STS.U16 [R0+UR5+0x11800], R9 ;  /* 0x0118000900007988 */ /* 0x0081e80008000405 */
[----:B------:R-:W-:Y:S04]  /*2e650*/  STS.U16 [R0+UR5+0x10600], R21 ;  /* 0x0106001500007988 */ /* 0x000fe80008000405 */
[----:B----4-:R-:W-:Y:S04]  /*2e660*/  STS.U16 [R0+UR5+0x10800], R20 ;  /* 0x0108001400007988 */ /* 0x010fe80008000405 */
[----:B------:R-:W-:Y:S04]  /*2e670*/  STS.U16 [R0+UR5+0x10a00], R19 ;  /* 0x010a001300007988 */ /* 0x000fe80008000405 */
[----:B------:R-:W-:Y:S04]  /*2e680*/  STS.U16 [R0+UR5+0x10c00], R17 ;  /* 0x010c001100007988 */ /* 0x000fe80008000405 */
[----:B------:R-:W-:Y:S04]  /*2e690*/  STS.U16 [R0+UR5+0x10e00], R16 ;  /* 0x010e001000007988 */ /* 0x000fe80008000405 */
[----:B------:R-:W-:Y:S01]  /*2e6a0*/  STS.U16 [R0+UR5+0x11000], R18 ;  /* 0x0110001200007988 */ /* 0x000fe20008000405 */
[----:B0-----:R-:W-:-:S03]  /*2e6b0*/  LOP3.LUT R9, R0, 0x10, RZ, 0x3c, !PT ;  /* 0x0000001000097812 */ /* 0x001fc600078e3cff */
[----:B------:R-:W-:Y:S04]  /*2e6c0*/  STS.U16 [R0+UR5+0x11200], R22 ;  /* 0x0112001600007988 */ /* 0x000fe80008000405 */
[----:B------:R-:W-:Y:S04]  /*2e6d0*/  STS.U16 [R0+UR5+0x11400], R3 ;  /* 0x0114000300007988 */ /* 0x000fe80008000405 */
[----:B------:R-:W-:Y:S04]  /*2e6e0*/  STS.U16 [R0+UR5+0x11600], R4 ;  /* 0x0116000400007988 */ /* 0x000fe80008000405 */
[----:B------:R-:W-:Y:S04]  /*2e6f0*/  STS.U16 [R0+UR5+0x11a00], R5 ;  /* 0x011a000500007988 */ /* 0x000fe80008000405 */
[----:B------:R-:W-:Y:S04]  /*2e700*/  STS.U16 [R0+UR5+0x11c00], R6 ;  /* 0x011c000600007988 */ /* 0x000fe80008000405 */
[----:B------:R-:W-:Y:S04]  /*2e710*/  STS.U16 [R0+UR5+0x11e00], R7 ;  /* 0x011e000700007988 */ /* 0x000fe80008000405 */
[----:B------:R-:W-:Y:S04]  /*2e720*/  STS.U16 [R0+UR5+0x10400], R15 ;  /* 0x0104000f00007988 */ /* 0x000fe80008000405 */
[----:B------:R-:W-:Y:S04]  /*2e730*/  STS.U16 [R0+UR5+0x10200], R14 ;  /* 0x0102000e00007988 */ /* 0x000fe80008000405 */
[----:B--2---:R-:W-:Y:S04]  /*2e740*/  STS.U16 [R0+UR5+0x10000], R2 ;  /* 0x0100000200007988 */ /* 0x004fe80008000405 */
[----:B------:R0:W-:Y:S04]  /*2e750*/  STS.U16 [R9+UR5+0x10080], R27 ;  /* 0x0100801b09007988 */ /* 0x0001e80008000405 */
[----:B0-----:R-:W2:Y:S04]  /*2e760*/  LDL.LU R27, [R1+0x1f4] ;  /* 0x0001f400011b7983 */ /* 0x001ea80000300800 */
[----:B------:R-:W3:Y:S04]  /*2e770*/  LDL.LU R2, [R1+0x1c4] ;  /* 0x0001c40001027983 */ /* 0x000ee80000300800 */
[----:B---3--:R0:W-:Y:S04]  /*2e780*/  STL [R1+0x3754], R2 ;  /* 0x0037540201007387 */ /* 0x0081e80000100800 */
[----:B0-----:R-:W3:Y:S01]  /*2e790*/  LDL.LU R2, [R1+0x1d4] ;  /* 0x0001d40001027983 */ /* 0x001ee20000300800 */
[----:B------:R-:W-:-:S02]  /*2e7a0*/  LOP3.LUT R15, R0, 0x20, RZ, 0x3c, !PT ;  /* 0x00000020000f7812 */ /* 0x000fc400078e3cff */
[----:B------:R-:W0:Y:S01]  /*2e7b0*/  S2R R0, SR_TID.X ;  /* 0x0000000000007919 */ /* 0x000e220000002100 */
        /* <DEDUP_REMOVED lines=8> */
[----:B---3--:R1:W-:Y:S04]  /*2e840*/  STL [R1+0x3758], R2 ;  /* 0x0037580201007387 */ /* 0x0083e80000100800 */
[----:B-1----:R-:W3:Y:S04]  /*2e850*/  LDL.LU R2, [R1+0x1e4] ;  /* 0x0001e40001027983 */ /* 0x002ee80000300800 */
        /* <DEDUP_REMOVED lines=11> */
[----:B0-----:R-:W-:-:S03]  /*2e910*/  LOP3.LUT R0, R0, 0x3f, RZ, 0xc0, !PT ;  /* 0x0000003f00007812 */ /* 0x001fc600078ec0ff */
[----:B------:R-:W4:Y:S04]  /*2e920*/  LDL.LU R6, [R1+0x200] ;  /* 0x0002000001067983 */ /* 0x000f280000300800 */
[----:B------:R-:W4:Y:S04]  /*2e930*/  LDL.LU R7, [R1+0x1f0] ;  /* 0x0001f00001077983 */ /* 0x000f280000300800 */
[----:B------:R-:W4:Y:S04]  /*2e940*/  LDL.LU R8, [R1+0x1e0] ;  /* 0x0001e00001087983 */ /* 0x000f280000300800 */
[----:B------:R-:W-:Y:S04]  /*2e950*/  STS.U16 [R9+UR5+0x11280], R13 ;  /* 0x0112800d09007988 */ /* 0x000fe80008000405 */
[----:B------:R-:W4:Y:S04]  /*2e960*/  LDL.LU R24, [R1+0x1d0] ;  /* 0x0001d00001187983 */ /* 0x000f280000300800 */
[----:B------:R-:W-:Y:S04]  /*2e970*/  STS.U16 [R9+UR5+0x11480], R23 ;  /* 0x0114801709007988 */ /* 0x000fe80008000405 */
[----:B------:R-:W4:Y:S01]  /*2e980*/  LDL.LU R25, [R1+0x1c0] ;  /* 0x0001c00001197983 */ /* 0x000f220000300800 */
[----:B------:R-:W-:-:S03]  /*2e990*/  IMAD.SHL.U32 R0, R0, 0x2, RZ ;  /* 0x0000000200007824 */ /* 0x000fc600078e00ff */
[----:B------:R-:W-:Y:S04]  /*2e9a0*/  STS.U16 [R9+UR5+0x11680], R26 ;  /* 0x0116801a09007988 */ /* 0x000fe80008000405 */
[----:B------:R-:W4:Y:S04]  /*2e9b0*/  LDL.LU R28, [R1+0x2ec] ;  /* 0x0002ec00011c7983 */ /* 0x000f280000300800 */
[----:B--2---:R0:W-:Y:S04]  /*2e9c0*/  STS.U16 [R9+UR5+0x11880], R27 ;  /* 0x0118801b09007988 */ /* 0x0041e80008000405 */
[----:B------:R-:W2:Y:S01]  /*2e9d0*/  LDL.LU R29, [R1+0x2dc] ;  /* 0x0002dc00011d7983 */ /* 0x000ea20000300800 */
[----:B------:R-:W-:-:S03]  /*2e9e0*/  LOP3.LUT R0, R0, 0x10, RZ, 0x3c, !PT ;  /* 0x0000001000007812 */ /* 0x000fc600078e3cff */
        /* <DEDUP_REMOVED lines=8> */
[----:B---3--:R0:W-:Y:S04]  /*2ea70*/  STS.U16 [R0+UR5+0x11a80], R2 ;  /* 0x011a800200007988 */ /* 0x0081e80008000405 */
[----:B0-----:R-:W3:Y:S04]  /*2ea80*/  LDL.LU R2, [R1+0x3758] ;  /* 0x0037580001027983 */ /* 0x001ee80000300800 */
[----:B---3--:R0:W-:Y:S04]  /*2ea90*/  STS.U16 [R0+UR5+0x11c80], R2 ;  /* 0x011c800200007988 */ /* 0x0081e80008000405 */
[----:B0-----:R-:W3:Y:S04]  /*2eaa0*/  LDL.LU R2, [R1+0x3754] ;  /* 0x0037540001027983 */ /* 0x001ee80000300800 */
[----:B------:R-:W-:Y:S04]  /*2eab0*/  STL [R1+0x36ec], R15 ;  /* 0x0036ec0f01007387 */ /* 0x000fe80000100800 */
[----:B---3--:R0:W-:Y:S02]  /*2eac0*/  STS.U16 [R0+UR5+0x11e80], R2 ;  /* 0x011e800200007988 */ /* 0x0081e40008000405 */
[----:B0-----:R-:W0:Y:S02]  /*2ead0*/  S2R R0, SR_TID.X ;  /* 0x0000000000007919 */ /* 0x001e240000002100 */
[----:B0-----:R-:W-:-:S05]  /*2eae0*/  LOP3.LUT R0, R0, 0x3f, RZ, 0xc0, !PT ;  /* 0x0000003f00007812 */ /* 0x001fca00078ec0ff */
[----:B------:R-:W-:-:S05]  /*2eaf0*/  IMAD.SHL.U32 R0, R0, 0x2, RZ ;  /* 0x0000000200007824 */ /* 0x000fca00078e00ff */
[----:B------:R-:W-:Y:S02]  /*2eb00*/  LOP3.LUT R2, R0, 0x30, RZ, 0x3c, !PT ;  /* 0x0000003000027812 */ /* 0x000fe400078e3cff */
[----:B------:R-:W3:Y:S04]  /*2eb10*/  LDL.LU R0, [R1+0x1dc] ;  /* 0x0001dc0001007983 */ /* 0x000ee80000300800 */
[----:B---3--:R0:W-:Y:S04]  /*2eb20*/  STL [R1+0x3748], R0 ;  /* 0x0037480001007387 */ /* 0x0081e80000100800 */
[----:B0-----:R-:W3:Y:S04]  /*2eb30*/  LDL.LU R0, [R1+0x1ec] ;  /* 0x0001ec0001007983 */ /* 0x001ee80000300800 */
[----:B---3--:R0:W-:Y:S04]  /*2eb40*/  STL [R1+0x374c], R0 ;  /* 0x00374c0001007387 */ /* 0x0081e80000100800 */
[----:B0-----:R-:W3:Y:S04]  /*2eb50*/  LDL.LU R0, [R1+0x1fc] ;  /* 0x0001fc0001007983 */ /* 0x001ee80000300800 */
[----:B----4-:R-:W-:Y:S04]  /*2eb60*/  STS.U16 [R15+UR5+0x10100], R14 ;  /* 0x0101000e0f007988 */ /* 0x010fe80008000405 */
        /* <DEDUP_REMOVED lines=33> */
[----:B------:R0:W-:Y:S04]  /*2ed80*/  STS.U16 [R2+UR5+0x10180], R28 ;  /* 0x0101801c02007988 */ /* 0x0001e80008000405 */
[----:B------:R-:W4:Y:S04]  /*2ed90*/  LDL.LU R25, [R1+0x17c] ;  /* 0x00017c0001197983 */ /* 0x000f280000300800 */
[----:B--2---:R1:W-:Y:S04]  /*2eda0*/  STS.U16 [R2+UR5+0x10380], R29 ;  /* 0x0103801d02007988 */ /* 0x0043e80008000405 */
[----:B------:R2:W-:Y:S04]  /*2edb0*/  STS.U16 [R2+UR5+0x10580], R9 ;  /* 0x0105800902007988 */ /* 0x0005e80008000405 */
[----:B------:R2:W-:Y:S04]  /*2edc0*/  STS.U16 [R2+UR5+0x10780], R10 ;  /* 0x0107800a02007988 */ /* 0x0005e80008000405 */
[----:B------:R2:W-:Y:S04]  /*2edd0*/  STS.U16 [R2+UR5+0x10980], R11 ;  /* 0x0109800b02007988 */ /* 0x0005e80008000405 */
[----:B------:R2:W-:Y:S04]  /*2ede0*/  STS.U16 [R2+UR5+0x10b80], R12 ;  /* 0x010b800c02007988 */ /* 0x0005e80008000405 */
[----:B0-----:R-:W4:Y:S04]  /*2edf0*/  LDL.LU R28, [R1+0x178] ;  /* 0x00017800011c7983 */ /* 0x001f280000300800 */
[----:B-1----:R-:W4:Y:S04]  /*2ee00*/  LDL.LU R29, [R1+0x174] ;  /* 0x00017400011d7983 */ /* 0x002f280000300800 */
[----:B--2---:R-:W2:Y:S04]  /*2ee10*/  LDL.LU R9, [R1+0x170] ;  /* 0x0001700001097983 */ /* 0x004ea80000300800 */
[----:B------:R-:W2:Y:S04]  /*2ee20*/  LDL.LU R10, [R1+0x16c] ;  /* 0x00016c00010a7983 */ /* 0x000ea80000300800 */
[----:B------:R-:W2:Y:S04]  /*2ee30*/  LDL.LU R11, [R1+0x168] ;  /* 0x00016800010b7983 */ /* 0x000ea80000300800 */
[----:B------:R0:W-:Y:S04]  /*2ee40*/  STS.U16 [R2+UR5+0x10d80], R13 ;  /* 0x010d800d02007988 */ /* 0x0001e80008000405 */
[----:B------:R-:W2:Y:S04]  /*2ee50*/  LDL.LU R12, [R1+0x164] ;  /* 0x00016400010c7983 */ /* 0x000ea80000300800 */
[----:B------:R1:W-:Y:S04]  /*2ee60*/  STS.U16 [R2+UR5+0x10f80], R23 ;  /* 0x010f801702007988 */ /* 0x0003e80008000405 */
[----:B------:R1:W-:Y:S04]  /*2ee70*/  STS.U16 [R2+UR5+0x11180], R26 ;  /* 0x0111801a02007988 */ /* 0x0003e80008000405 */
[----:B------:R1:W-:Y:S04]  /*2ee80*/  STS.U16 [R2+UR5+0x11380], R27 ;  /* 0x0113801b02007988 */ /* 0x0003e80008000405 */
[----:B0-----:R-:W2:Y:S04]  /*2ee90*/  LDL.LU R13, [R1+0x160] ;  /* 0x00016000010d7983 */ /* 0x001ea80000300800 */
[----:B-1----:R-:W2:Y:S04]  /*2eea0*/  LDL.LU R23, [R1+0x15c] ;  /* 0x00015c0001177983 */ /* 0x002ea80000300800 */
[----:B------:R-:W2:Y:S04]  /*2eeb0*/  LDL.LU R26, [R1+0x158] ;  /* 0x00015800011a7983 */ /* 0x000ea80000300800 */
[----:B------:R-:W2:Y:S04]  /*2eec0*/  LDL.LU R27, [R1+0x154] ;  /* 0x00015400011b7983 */ /* 0x000ea80000300800 */
[----:B---3--:R0:W-:Y:S04]  /*2eed0*/  STS.U16 [R2+UR5+0x11580], R0 ;  /* 0x0115800002007988 */ /* 0x0081e80008000405 */
[----:B0-----:R-:W3:Y:S04]  /*2eee0*/  LDL.LU R0, [R1+0x3750] ;  /* 0x0037500001007983 */ /* 0x001ee80000300800 */
[----:B---3--:R0:W-:Y:S04]  /*2eef0*/  STS.U16 [R2+UR5+0x11780], R0 ;  /* 0x0117800002007988 */ /* 0x0081e80008000405 */
[----:B0-----:R-:W3:Y:S04]  /*2ef00*/  LDL.LU R0, [R1+0x374c] ;  /* 0x00374c0001007983 */ /* 0x001ee80000300800 */
[----:B---3--:R0:W-:Y:S04]  /*2ef10*/  STS.U16 [R2+UR5+0x11980], R0 ;  /* 0x0119800002007988 */ /* 0x0081e80008000405 */
[----:B0-----:R-:W3:Y:S04]  /*2ef20*/  LDL.LU R0, [R1+0x3748] ;  /* 0x0037480001007983 */ /* 0x001ee80000300800 */
[----:B---3--:R0:W-:Y:S02]  /*2ef30*/  STS.U16 [R2+UR5+0x11b80], R0 ;  /* 0x011b800002007988 */ /* 0x0081e40008000405 */
[----:B0-----:R-:W0:Y:S02]  /*2ef40*/  S2R R0, SR_TID.X ;  /* 0x0000000000007919 */ /* 0x001e240000002100 */
[----:B----4-:R-:W-:Y:S04]  /*2ef50*/  STS.U16 [R2+UR5+0x11d80], R15 ;  /* 0x011d800f02007988 */ /* 0x010fe80008000405 */
[----:B------:R-:W-:Y:S01]  /*2ef60*/  STS.U16 [R2+UR5+0x11f80], R14 ;  /* 0x011f800e02007988 */ /* 0x000fe20008000405 */
[----:B0-----:R-:W-:-:S05]  /*2ef70*/  LOP3.LUT R0, R0, 0x3f, RZ, 0xc0, !PT ;  /* 0x0000003f00007812 */ /* 0x001fca00078ec0ff */
[----:B------:R-:W-:-:S05]  /*2ef80*/  IMAD.SHL.U32 R0, R0, 0x2, RZ ;  /* 0x0000000200007824 */ /* 0x000fca00078e00ff */
[----:B--2---:R0:W-:Y:S04]  /*2ef90*/  STS.U16 [R0+UR5+0x4080], R9 ;  /* 0x0040800900007988 */ /* 0x0041e80008000405 */
[----:B0-----:R-:W2:Y:S04]  /*2efa0*/  LDL.LU R9, [R1+0x144] ;  /* 0x0001440001097983 */ /* 0x001ea80000300800 */
[----:B--2---:R0:W-:Y:S04]  /*2efb0*/  STL [R1+0x373c], R9 ;  /* 0x00373c0901007387 */ /* 0x0041e80000100800 */
[----:B0-----:R-:W2:Y:S04]  /*2efc0*/  LDL.LU R9, [R1+0x148] ;  /* 0x0001480001097983 */ /* 0x001ea80000300800 */
[----:B--2---:R0:W-:Y:S04]  /*2efd0*/  STL [R1+0x3740], R9 ;  /* 0x0037400901007387 */ /* 0x0041e80000100800 */
[----:B0-----:R-:W2:Y:S04]  /*2efe0*/  LDL.LU R9, [R1+0x14c] ;  /* 0x00014c0001097983 */ /* 0x001ea80000300800 */
[----:B------:R-:W-:Y:S04]  /*2eff0*/  STS.U16 [R0+UR5+0x4800], R10 ;  /* 0x0048000a00007988 */ /* 0x000fe80008000405 */
[----:B------:R-:W-:Y:S04]  /*2f000*/  STS.U16 [R0+UR5+0x4880], R11 ;  /* 0x0048800b00007988 */ /* 0x000fe80008000405 */
[----:B------:R-:W-:Y:S04]  /*2f010*/  STS.U16 [R0+UR5+0x5000], R12 ;  /* 0x0050000c00007988 */ /* 0x000fe80008000405 */
[----:B------:R-:W-:Y:S04]  /*2f020*/  STS.U16 [R0+UR5+0x5080], R13 ;  /* 0x0050800d00007988 */ /* 0x000fe80008000405 */
[----:B------:R-:W-:Y:S04]  /*2f030*/  STS.U16 [R0+UR5+0x5800], R23 ;  /* 0x0058001700007988 */ /* 0x000fe80008000405 */
[----:B------:R-:W-:Y:S04]  /*2f040*/  STS.U16 [R0+UR5+0x5880], R26 ;  /* 0x0058801a00007988 */ /* 0x000fe80008000405 */
[----:B------:R-:W-:Y:S04]  /*2f050*/  STS.U16 [R0+UR5+0x6000], R27 ;  /* 0x0060001b00007988 */ /* 0x000fe80008000405 */
[----:B------:R-:W-:Y:S04]  /*2f060*/  STS.U16 [R0+UR5], R21 ;  /* 0x0000001500007988 */ /* 0x000fe80008000405 */
[----:B------:R-:W-:Y:S04]  /*2f070*/  STS.U16 [R0+UR5+0x80], R20 ;  /* 0x0000801400007988 */ /* 0x000fe80008000405 */
[----:B------:R-:W-:Y:S04]  /*2f080*/  STS.U16 [R0+UR5+0x800], R19 ;  /* 0x0008001300007988 */ /* 0x000fe80008000405 */
[----:B------:R-:W-:Y:S04]  /*2f090*/  STS.U16 [R0+UR5+0x880], R17 ;  /* 0x0008801100007988 */ /* 0x000fe80008000405 */
[----:B------:R-:W-:Y:S04]  /*2f0a0*/  STS.U16 [R0+UR5+0x1000], R16 ;  /* 0x0010001000007988 */ /* 0x000fe80008000405 */
[----:B--2---:R0:W-:Y:S04]  /*2f0b0*/  STL [R1+0x3744], R9 ;  /* 0x0037440901007387 */ /* 0x0041e80000100800 */
[----:B0-----:R-:W2:Y:S04]  /*2f0c0*/  LDL.LU R9, [R1+0x150] ;  /* 0x0001500001097983 */ /* 0x001ea80000300800 */
[----:B------:R-:W3:Y:S04]  /*2f0d0*/  LDL.LU R10, [R1+0x140] ;  /* 0x00014000010a7983 */ /* 0x000ee80000300800 */
        /* <DEDUP_REMOVED lines=15> */
[----:B------:R1:W-:Y:S04]  /*2f1d0*/  STS.U16 [R0+UR5+0x1800], R22 ;  /* 0x0018001600007988 */ /* 0x0003e80008000405 */
[----:B------:R1:W-:Y:S04]  /*2f1e0*/  STS.U16 [R0+UR5+0x1880], R3 ;  /* 0x0018800300007988 */ /* 0x0003e80008000405 */
[----:B------:R1:W-:Y:S04]  /*2f1f0*/  STS.U16 [R0+UR5+0x2000], R4 ;  /* 0x0020000400007988 */ /* 0x0003e80008000405 */
[----:B------:R1:W-:Y:S04]  /*2f200*/  STS.U16 [R0+UR5+0x2080], R5 ;  /* 0x0020800500007988 */ /* 0x0003e80008000405 */
[----:B------:R1:W-:Y:S04]  /*2f210*/  STS.U16 [R0+UR5+0x2800], R6 ;  /* 0x0028000600007988 */ /* 0x0003e80008000405 */
[----:B0-----:R-:W4:Y:S04]  /*2f220*/  LDL.LU R18, [R1+0x104] ;  /* 0x0001040001127983 */ /* 0x001f280000300800 */
[----:B-1----:R-:W4:Y:S04]  /*2f230*/  LDL.LU R22, [R1+0x100] ;  /* 0x0001000001167983 */ /* 0x002f280000300800 */
        /* <DEDUP_REMOVED lines=15> */
[----:B------:R-:W4:Y:S04]  /*2f330*/  LDL.LU R29, [R1+0xd8] ;  /* 0x0000d800011d7983 */ /* 0x000f280000300800 */
[----:B--2---:R0:W-:Y:S04]  /*2f340*/  STS.U16 [R0+UR5+0x6080], R9 ;  /* 0x0060800900007988 */ /* 0x0041e80008000405 */
[----:B0-----:R-:W2:Y:S04]  /*2f350*/  LDL.LU R9, [R1+0x3744] ;  /* 0x0037440001097983 */ /* 0x001ea80000300800 */
[----:B--2---:R0:W-:Y:S04]  /*2f360*/  STS.U16 [R0+UR5+0x6800], R9 ;  /* 0x0068000900007988 */ /* 0x0041e80008000405 */
[----:B0-----:R-:W2:Y:S04]  /*2f370*/  LDL.LU R9, [R1+0x3740] ;  /* 0x0037400001097983 */ /* 0x001ea80000300800 */
[----:B--2---:R0:W-:Y:S04]  /*2f380*/  STS.U16 [R0+UR5+0x6880], R9 ;  /* 0x0068800900007988 */ /* 0x0041e80008000405 */
[----:B0-----:R-:W2:Y:S04]  /*2f390*/  LDL.LU R9, [R1+0x373c] ;  /* 0x00373c0001097983 */ /* 0x001ea80000300800 */
[----:B---3--:R-:W-:Y:S04]  /*2f3a0*/  STS.U16 [R0+UR5+0x7080], R10 ;  /* 0x0070800a00007988 */ /* 0x008fe80008000405 */
        /* <DEDUP_REMOVED lines=9> */
[----:B--2---:R0:W-:Y:S04]  /*2f440*/  STS.U16 [R0+UR5+0x7000], R9 ;  /* 0x0070000900007988 */ /* 0x0041e80008000405 */
[----:B0-----:R-:W2:Y:S04]  /*2f450*/  LDL.LU R9, [R1+0x3738] ;  /* 0x0037380001097983 */ /* 0x001ea80000300800 */
[----:B------:R-:W3:Y:S04]  /*2f460*/  LDL.LU R10, [R1+0x3734] ;  /* 0x00373400010a7983 */ /* 0x000ee80000300800 */
[----:B------:R-:W4:Y:S04]  /*2f470*/  LDL.LU R11, [R1+0x3730] ;  /* 0x00373000010b7983 */ /* 0x000f280000300800 */
[----:B------:R-:W3:Y:S04]  /*2f480*/  LDL.LU R12, [R1+0x372c] ;  /* 0x00372c00010c7983 */ /* 0x000ee80000300800 */
[----:B------:R-:W4:Y:S04]  /*2f490*/  LDL.LU R13, [R1+0x3728] ;  /* 0x00372800010d7983 */ /* 0x000f280000300800 */
[----:B------:R-:W2:Y:S04]  /*2f4a0*/  LDL.LU R23, [R1+0x3724] ;  /* 0x0037240001177983 */ /* 0x000ea80000300800 */
[----:B------:R-:W3:Y:S04]  /*2f4b0*/  LDL.LU R26, [R1+0x3720] ;  /* 0x00372000011a7983 */ /* 0x000ee80000300800 */
[----:B------:R-:W4:Y:S04]  /*2f4c0*/  LDL.LU R27, [R1+0x371c] ;  /* 0x00371c00011b7983 */ /* 0x000f280000300800 */
[----:B------:R-:W2:Y:S04]  /*2f4d0*/  LDL.LU R15, [R1+0xc8] ;  /* 0x0000c800010f7983 */ /* 0x000ea80000300800 */
[----:B------:R-:W2:Y:S04]  /*2f4e0*/  LDL.LU R2, [R1+0xc4] ;  /* 0x0000c40001027983 */ /* 0x000ea80000300800 */
[----:B------:R0:W-:Y:S04]  /*2f4f0*/  STS.U16 [R0+UR5+0x9880], R21 ;  /* 0x0098801500007988 */ /* 0x0001e80008000405 */
[----:B------:R-:W2:Y:S04]  /*2f500*/  LDL.LU R14, [R1+0xc0] ;  /* 0x0000c000010e7983 */ /* 0x000ea80000300800 */
[----:B------:R1:W-:Y:S04]  /*2f510*/  STS.U16 [R0+UR5+0xa000], R20 ;  /* 0x00a0001400007988 */ /* 0x0003e80008000405 */
[----:B------:R1:W-:Y:S04]  /*2f520*/  STS.U16 [R0+UR5+0xa080], R19 ;  /* 0x00a0801300007988 */ /* 0x0003e80008000405 */
[----:B------:R1:W-:Y:S04]  /*2f530*/  STS.U16 [R0+UR5+0xa800], R17 ;  /* 0x00a8001100007988 */ /* 0x0003e80008000405 */
[----:B------:R1:W-:Y:S04]  /*2f540*/  STS.U16 [R0+UR5+0xa880], R16 ;  /* 0x00a8801000007988 */ /* 0x0003e80008000405 */
[----:B------:R1:W-:Y:S04]  /*2f550*/  STS.U16 [R0+UR5+0xb000], R18 ;  /* 0x00b0001200007988 */ /* 0x0003e80008000405 */
[----:B0-----:R-:W2:Y:S04]  /*2f560*/  LDL.LU R21, [R1+0xbc] ;  /* 0x0000bc0001157983 */ /* 0x001ea80000300800 */
[----:B-1----:R-:W2:Y:S04]  /*2f570*/  LDL.LU R20, [R1+0xb8] ;  /* 0x0000b80001147983 */ /* 0x002ea80000300800 */
[----:B------:R-:W2:Y:S04]  /*2f580*/  LDL.LU R19, [R1+0xb4] ;  /* 0x0000b40001137983 */ /* 0x000ea80000300800 */
        /* <DEDUP_REMOVED lines=25> */
[----:B----4-:R-:W-:Y:S04]  /*2f720*/  STS.U16 [R0+UR5+0xe000], R27 ;  /* 0x00e0001b00007988 */ /* 0x010fe80008000405 */
[----:B------:R0:W-:Y:S04]  /*2f730*/  STL [R1+0x36f0], R27 ;  /* 0x0036f01b01007387 */ /* 0x0001e80000100800 */
[----:B---3--:R-:W-:Y:S04]  /*2f740*/  STS.U16 [R0+UR5+0xe080], R26 ;  /* 0x00e0801a00007988 */ /* 0x008fe80008000405 */
[----:B--2---:R-:W-:Y:S04]  /*2f750*/  STS.U16 [R0+UR5+0xe800], R23 ;  /* 0x00e8001700007988 */ /* 0x004fe80008000405 */
[----:B0-----:R-:W2:Y:S04]  /*2f760*/  LDL.LU R27, [R1+0xcc] ;  /* 0x0000cc00011b7983 */ /* 0x001ea80000300800 */
[----:B------:R0:W-:Y:S04]  /*2f770*/  STL [R1+0x36f4], R26 ;  /* 0x0036f41a01007387 */ /* 0x0001e80000100800 */
[----:B------:R-:W-:Y:S04]  /*2f780*/  STS.U16 [R0+UR5+0xf880], R9 ;  /* 0x00f8800900007988 */ /* 0x000fe80008000405 */
[----:B0-----:R-:W3:Y:S04]  /*2f790*/  LDL.LU R26, [R1+0xd0] ;  /* 0x0000d000011a7983 */ /* 0x001ee80000300800 */
[----:B------:R0:W-:Y:S04]  /*2f7a0*/  STL [R1+0x36f8], R23 ;  /* 0x0036f81701007387 */ /* 0x0001e80000100800 */
[----:B0-----:R-:W4:Y:S04]  /*2f7b0*/  LDL.LU R23, [R1+0xd4] ;  /* 0x0000d40001177983 */ /* 0x001f280000300800 */
[----:B------:R-:W-:Y:S04]  /*2f7c0*/  STL [R1+0x36fc], R13 ;  /* 0x0036fc0d01007387 */ /* 0x000fe80000100800 */
[----:B------:R-:W-:Y:S04]  /*2f7d0*/  STL [R1+0x3700], R12 ;  /* 0x0037000c01007387 */ /* 0x000fe80000100800 */
[----:B------:R-:W-:Y:S04]  /*2f7e0*/  STL [R1+0x3704], R11 ;  /* 0x0037040b01007387 */ /* 0x000fe80000100800 */
[----:B------:R-:W-:Y:S04]  /*2f7f0*/  STL [R1+0x3708], R10 ;  /* 0x0037080a01007387 */ /* 0x000fe80000100800 */
[----:B------:R0:W-:Y:S04]  /*2f800*/  STL [R1+0x370c], R9 ;  /* 0x00370c0901007387 */ /* 0x0001e80000100800 */
[----:B0-----:R-:W2:Y:S04]  /*2f810*/  LDL.LU R9, [R1+0x6c] ;  /* 0x00006c0001097983 */ /* 0x001ea80000300800 */
[----:B--2---:R0:W-:Y:S04]  /*2f820*/  STL [R1+0x3710], R9 ;  /* 0x0037100901007387 */ /* 0x0041e80000100800 */
[----:B0-----:R-:W2:Y:S04]  /*2f830*/  LDL.LU R9, [R1+0x70] ;  /* 0x0000700001097983 */ /* 0x001ea80000300800 */
[----:B--2---:R0:W-:Y:S04]  /*2f840*/  STL [R1+0x3714], R9 ;  /* 0x0037140901007387 */ /* 0x0041e80000100800 */
[----:B0-----:R-:W2:Y:S04]  /*2f850*/  LDL.LU R9, [R1+0x74] ;  /* 0x0000740001097983 */ /* 0x001ea80000300800 */
[----:B------:R0:W-:Y:S02]  /*2f860*/  STS.U16 [R0+UR5+0xe880], R13 ;  /* 0x00e8800d00007988 */ /* 0x0001e40008000405 */
[----:B0-----:R-:W0:Y:S02]  /*2f870*/  S2R R13, SR_TID.X ;  /* 0x00000000000d7919 */ /* 0x001e240000002100 */
[----:B------:R-:W-:Y:S04]  /*2f880*/  STS.U16 [R0+UR5+0xf000], R12 ;  /* 0x00f0000c00007988 */ /* 0x000fe80008000405 */
[----:B------:R-:W-:Y:S04]  /*2f890*/  STS.U16 [R0+UR5+0xf080], R11 ;  /* 0x00f0800b00007988 */ /* 0x000fe80008000405 */
[----:B------:R-:W-:Y:S04]  /*2f8a0*/  STS.U16 [R0+UR5+0xf800], R10 ;  /* 0x00f8000a00007988 */ /* 0x000fe80008000405 */
[----:B--2---:R1:W-:Y:S04]  /*2f8b0*/  STL [R1+0x3718], R9 ;  /* 0x0037180901007387 */ /* 0x0043e80000100800 */
[----:B-1----:R-:W2:Y:S01]  /*2f8c0*/  LDL.LU R9, [R1+0x78] ;  /* 0x0000780001097983 */ /* 0x002ea20000300800 */
[----:B0-----:R-:W-:-:S03]  /*2f8d0*/  LOP3.LUT R13, R13, 0x3f, RZ, 0xc0, !PT ;  /* 0x0000003f0d0d7812 */ /* 0x001fc600078ec0ff */
[----:B------:R-:W2:Y:S04]  /*2f8e0*/  LDL.LU R10, [R1+0x68] ;  /* 0x00006800010a7983 */ /* 0x000ea80000300800 */
[----:B------:R-:W2:Y:S01]  /*2f8f0*/  LDL.LU R11, [R1+0x64] ;  /* 0x00006400010b7983 */ /* 0x000ea20000300800 */
[----:B------:R-:W-:-:S03]  /*2f900*/  IMAD.SHL.U32 R0, R13, 0x2, RZ ;  /* 0x000000020d007824 */ /* 0x000fc600078e00ff */
[----:B------:R-:W2:Y:S04]  /*2f910*/  LDL.LU R12, [R1+0x60] ;  /* 0x00006000010c7983 */ /* 0x000ea80000300800 */
[----:B------:R-:W2:Y:S01]  /*2f920*/  LDL.LU R13, [R1+0x5c] ;  /* 0x00005c00010d7983 */ /* 0x000ea20000300800 */
[----:B------:R-:W-:-:S05]  /*2f930*/  LOP3.LUT R0, R0, 0x10, RZ, 0x3c, !PT ;  /* 0x0000001000007812 */ /* 0x000fca00078e3cff */
[----:B----4-:R0:W-:Y:S04]  /*2f940*/  STS.U16 [R0+UR5+0x100], R23 ;  /* 0x0001001700007988 */ /* 0x0101e80008000405 */
[----:B---3--:R1:W-:Y:S04]  /*2f950*/  STS.U16 [R0+UR5+0x180], R26 ;  /* 0x0001801a00007988 */ /* 0x0083e80008000405 */
[----:B------:R3:W-:Y:S04]  /*2f960*/  STS.U16 [R0+UR5+0x900], R27 ;  /* 0x0009001b00007988 */ /* 0x0007e80008000405 */
[----:B------:R4:W-:Y:S04]  /*2f970*/  STS.U16 [R0+UR5+0x980], R15 ;  /* 0x0009800f00007988 */ /* 0x0009e80008000405 */
[----:B------:R4:W-:Y:S04]  /*2f980*/  STS.U16 [R0+UR5+0x1100], R2 ;  /* 0x0011000200007988 */ /* 0x0009e80008000405 */
[----:B------:R4:W-:Y:S04]  /*2f990*/  STS.U16 [R0+UR5+0x1180], R14 ;  /* 0x0011800e00007988 */ /* 0x0009e80008000405 */
[----:B0-----:R-:W2:Y:S04]  /*2f9a0*/  LDL.LU R23, [R1+0x58] ;  /* 0x0000580001177983 */ /* 0x001ea80000300800 */
[----:B-1----:R-:W2:Y:S04]  /*2f9b0*/  LDL.LU R26, [R1+0x54] ;  /* 0x00005400011a7983 */ /* 0x002ea80000300800 */
[----:B---3--:R-:W3:Y:S04]  /*2f9c0*/  LDL.LU R27, [R1+0x50] ;  /* 0x00005000011b7983 */ /* 0x008ee80000300800 */
[----:B----4-:R-:W4:Y:S04]  /*2f9d0*/  LDL.LU R15, [R1+0x4c] ;  /* 0x00004c00010f7983 */ /* 0x010f280000300800 */
        /* <DEDUP_REMOVED lines=35> */
[----:B------:R-:W4:Y:S04]  /*2fc10*/  LDL.LU R29, [R1] ;  /* 0x00000000011d7983 */ /* 0x000f280000300800 */
[----:B--2---:R0:W-:Y:S04]  /*2fc20*/  STS.U16 [R0+UR5+0x5980], R9 ;  /* 0x0059800900007988 */ /* 0x0041e80008000405 */
[----:B0-----:R-:W2:Y:S04]  /*2fc30*/  LDL.LU R9, [R1+0x3718] ;  /* 0x0037180001097983 */ /* 0x001ea80000300800 */
[----:B--2---:R0:W-:Y:S04]  /*2fc40*/  STS.U16 [R0+UR5+0x6100], R9 ;  /* 0x0061000900007988 */ /* 0x0041e80008000405 */
[----:B0-----:R-:W2:Y:S04]  /*2fc50*/  LDL.LU R9, [R1+0x3714] ;  /* 0x0037140001097983 */ /* 0x001ea80000300800 */
[----:B--2---:R0:W-:Y:S04]  /*2fc60*/  STS.U16 [R0+UR5+0x6180], R9 ;  /* 0x0061800900007988 */ /* 0x0041e80008000405 */
[----:B0-----:R-:W2:Y:S04]  /*2fc70*/  LDL.LU R9, [R1+0x3710] ;  /* 0x0037100001097983 */ /* 0x001ea80000300800 */
[----:B--2---:R0:W-:Y:S04]  /*2fc80*/  STS.U16 [R0+UR5+0x6900], R9 ;  /* 0x0069000900007988 */ /* 0x0041e80008000405 */
[----:B------:R1:W-:Y:S04]  /*2fc90*/  STS.U16 [R0+UR5+0x6980], R10 ;  /* 0x0069800a00007988 */ /* 0x0003e80008000405 */
[----:B------:R2:W-:Y:S04]  /*2fca0*/  STS.U16 [R0+UR5+0x7100], R11 ;  /* 0x0071000b00007988 */ /* 0x0005e80008000405 */
[----:B------:R3:W-:Y:S04]  /*2fcb0*/  STS.U16 [R0+UR5+0x7180], R12 ;  /* 0x0071800c00007988 */ /* 0x0007e80008000405 */
[----:B------:R4:W-:Y:S04]  /*2fcc0*/  STS.U16 [R0+UR5+0x7900], R13 ;  /* 0x0079000d00007988 */ /* 0x0009e80008000405 */
[----:B------:R4:W-:Y:S04]  /*2fcd0*/  STS.U16 [R0+UR5+0x7980], R23 ;  /* 0x0079801700007988 */ /* 0x0009e80008000405 */
[----:B0-----:R-:W4:Y:S04]  /*2fce0*/  LDL.LU R9, [R1+0x370c] ;  /* 0x00370c0001097983 */ /* 0x001f280000300800 */
[----:B-1----:R-:W4:Y:S04]  /*2fcf0*/  LDL.LU R10, [R1+0x3708] ;  /* 0x00370800010a7983 */ /* 0x002f280000300800 */
[----:B--2---:R-:W2:Y:S04]  /*2fd00*/  LDL.LU R11, [R1+0x3704] ;  /* 0x00370400010b7983 */ /* 0x004ea80000300800 */
[----:B---3--:R-:W3:Y:S04]  /*2fd10*/  LDL.LU R12, [R1+0x3700] ;  /* 0x00370000010c7983 */ /* 0x008ee80000300800 */
[----:B----4-:R-:W4:Y:S04]  /*2fd20*/  LDL.LU R13, [R1+0x36fc] ;  /* 0x0036fc00010d7983 */ /* 0x010f280000300800 */
[----:B------:R-:W2:Y:S04]  /*2fd30*/  LDL.LU R23, [R1+0x36f8] ;  /* 0x0036f80001177983 */ /* 0x000ea80000300800 */
[----:B------:R0:W-:Y:S04]  /*2fd40*/  STS.U16 [R0+UR5+0x8100], R26 ;  /* 0x0081001a00007988 */ /* 0x0001e80008000405 */
[----:B------:R1:W-:Y:S04]  /*2fd50*/  STS.U16 [R0+UR5+0x8180], R27 ;  /* 0x0081801b00007988 */ /* 0x0003e80008000405 */
[----:B------:R1:W-:Y:S04]  /*2fd60*/  STS.U16 [R0+UR5+0x8900], R15 ;  /* 0x0089000f00007988 */ /* 0x0003e80008000405 */
[----:B------:R1:W-:Y:S04]  /*2fd70*/  STS.U16 [R0+UR5+0x8980], R2 ;  /* 0x0089800200007988 */ /* 0x0003e80008000405 */
[----:B------:R1:W-:Y:S04]  /*2fd80*/  STS.U16 [R0+UR5+0x9100], R14 ;  /* 0x0091000e00007988 */ /* 0x0003e80008000405 */
[----:B------:R1:W-:Y:S04]  /*2fd90*/  STS.U16 [R0+UR5+0x9180], R21 ;  /* 0x0091801500007988 */ /* 0x0003e80008000405 */
[----:B0-----:R-:W3:Y:S04]  /*2fda0*/  LDL.LU R26, [R1+0x36f4] ;  /* 0x0036f400011a7983 */ /* 0x001ee80000300800 */
[----:B-1----:R-:W2:Y:S04]  /*2fdb0*/  LDL.LU R27, [R1+0x36f0] ;  /* 0x0036f000011b7983 */ /* 0x002ea80000300800 */
[----:B------:R-:W4:Y:S04]  /*2fdc0*/  LDL.LU R15, [R1+0x36ec] ;  /* 0x0036ec00010f7983 */ /* 0x000f280000300800 */
[----:B------:R-:W3:Y:S04]  /*2fdd0*/  LDL.LU R2, [R1+0x36e8] ;  /* 0x0036e80001027983 */ /* 0x000ee80000300800 */
[----:B------:R-:W2:Y:S04]  /*2fde0*/  LDL.LU R14, [R1+0x36e4] ;  /* 0x0036e400010e7983 */ /* 0x000ea80000300800 */
[----:B------:R-:W3:Y:S04]  /*2fdf0*/  LDL.LU R21, [R1+0x36e0] ;  /* 0x0036e00001157983 */ /* 0x000ee80000300800 */
[----:B------:R0:W-:Y:S04]  /*2fe00*/  STS.U16 [R0+UR5+0x9900], R20 ;  /* 0x0099001400007988 */ /* 0x0001e80008000405 */
[----:B------:R1:W-:Y:S04]  /*2fe10*/  STS.U16 [R0+UR5+0x9980], R19 ;  /* 0x0099801300007988 */ /* 0x0003e80008000405 */
[----:B------:R1:W-:Y:S04]  /*2fe20*/  STS.U16 [R0+UR5+0xa100], R17 ;  /* 0x00a1001100007988 */ /* 0x0003e80008000405 */
[----:B------:R1:W-:Y:S04]  /*2fe30*/  STS.U16 [R0+UR5+0xa180], R16 ;  /* 0x00a1801000007988 */ /* 0x0003e80008000405 */
[----:B------:R1:W-:Y:S04]  /*2fe40*/  STS.U16 [R0+UR5+0xa900], R18 ;  /* 0x00a9001200007988 */ /* 0x0003e80008000405 */
[----:B------:R1:W-:Y:S04]  /*2fe50*/  STS.U16 [R0+UR5+0xa980], R22 ;  /* 0x00a9801600007988 */ /* 0x0003e80008000405 */
[----:B0-----:R-:W3:Y:S04]  /*2fe60*/  LDL.LU R20, [R1+0x36dc] ;  /* 0x0036dc0001147983 */ /* 0x001ee80000300800 */
[----:B-1----:R-:W3:Y:S04]  /*2fe70*/  LDL.LU R19, [R1+0x36d8] ;  /* 0x0036d80001137983 */ /* 0x002ee80000300800 */
[----:B------:R-:W3:Y:S04]  /*2fe80*/  LDL.LU R17, [R1+0x36d4] ;  /* 0x0036d40001117983 */ /* 0x000ee80000300800 */
[----:B------:R-:W3:Y:S04]  /*2fe90*/  LDL.LU R16, [R1+0x36d0] ;  /* 0x0036d00001107983 */ /* 0x000ee80000300800 */
[----:B------:R-:W3:Y:S04]  /*2fea0*/  LDL.LU R18, [R1+0x36cc] ;  /* 0x0036cc0001127983 */ /* 0x000ee80000300800 */
[----:B------:R-:W4:Y:S04]  /*2feb0*/  LDL.LU R22, [R1+0x36c8] ;  /* 0x0036c80001167983 */ /* 0x000f280000300800 */
        /* <DEDUP_REMOVED lines=11> */
[----:B------:R-:W4:Y:S04]  /*2ff70*/  LDL.LU R8, [R1+0x36b0] ;  /* 0x0036b00001087983 */ /* 0x000f280000300800 */
        /* <DEDUP_REMOVED lines=8> */
[----:B---3--:R-:W-:Y:S04]  /*30000*/  STS.U16 [R0+UR5+0xd900], R29 ;  /* 0x00d9001d00007988 */ /* 0x008fe80008000405 */
[----:B----4-:R-:W-:Y:S04]  /*30010*/  STS.U16 [R0+UR5+0xd980], R28 ;  /* 0x00d9801c00007988 */ /* 0x010fe80008000405 */
[----:B--2---:R-:W-:Y:S04]  /*30020*/  STS.U16 [R0+UR5+0xe100], R25 ;  /* 0x00e1001900007988 */ /* 0x004fe80008000405 */
[----:B------:R-:W-:Y:S04]  /*30030*/  STS.U16 [R0+UR5+0xe180], R24 ;  /* 0x00e1801800007988 */ /* 0x000fe80008000405 */
[----:B------:R-:W-:Y:S04]  /*30040*/  STS.U16 [R0+UR5+0xe900], R8 ;  /* 0x00e9000800007988 */ /* 0x000fe80008000405 */
[----:B------:R-:W-:Y:S04]  /*30050*/  STS.U16 [R0+UR5+0xe980], R7 ;  /* 0x00e9800700007988 */ /* 0x000fe80008000405 */
[----:B------:R-:W-:Y:S04]  /*30060*/  STS.U16 [R0+UR5+0xf100], R6 ;  /* 0x00f1000600007988 */ /* 0x000fe80008000405 */
[----:B------:R0:W-:Y:S04]  /*30070*/  STS.U16 [R0+UR5+0xf180], R5 ;  /* 0x00f1800500007988 */ /* 0x0001e80008000405 */
[----:B------:R1:W-:Y:S04]  /*30080*/  STS.U16 [R0+UR5+0xf900], R4 ;  /* 0x00f9000400007988 */ /* 0x0003e80008000405 */
[----:B0-----:R-:W2:Y:S04]  /*30090*/  LDL R5, [R1+0x16bc] ;  /* 0x0016bc0001057983 */ /* 0x001ea80000100800 */
[----:B-1----:R-:W2:Y:S01]  /*300a0*/  LDL R4, [R1+0x16b8] ;  /* 0x0016b80001047983 */ /* 0x002ea20000100800 */
[----:B------:R-:W-:-:S02]  /*300b0*/  PRMT R14, RZ, 0x7610, R14 ;  /* 0x00007610ff0e7816 */ /* 0x000fc4000000000e */
[----:B--2---:R-:W-:-:S04]  /*300c0*/  @!P4 LOP3.LUT R5, R5, R4, RZ, 0x3c, !PT ;  /* 0x000000040505c212 */ /* 0x004fc800078e3cff */
[----:B------:R-:W-:-:S04]  /*300d0*/  @!P4 LOP3.LUT R4, R5, R4, RZ, 0x3c, !PT ;  /* 0x000000040504c212 */ /* 0x000fc800078e3cff */
[----:B------:R-:W-:-:S05]  /*300e0*/  @!P4 LOP3.LUT R5, R5, R4, RZ, 0x3c, !PT ;  /* 0x000000040505c212 */ /* 0x000fca00078e3cff */
[----:B------:R-:W2:Y:S04]  /*300f0*/  @!P4 LDG.E.U16 R14, desc[UR8][R4.64] ;  /* 0x00000008040ec981 */ /* 0x000ea8000c1e1500 */
[----:B------:R0:W-:Y:S04]  /*30100*/  STS.U16 [R0+UR5+0xf980], R3 ;  /* 0x00f9800300007988 */ /* 0x0001e80008000405 */
[----:B------:R-:W-:Y:S04]  /*30110*/  STS.U16 [R15+UR5+0x200], R22 ;  /* 0x000200160f007988 */ /* 0x000fe80008000405 */
[----:B------:R-:W-:Y:S04]  /*30120*/  STS.U16 [R15+UR5+0x280], R18 ;  /* 0x000280120f007988 */ /* 0x000fe80008000405 */
[----:B------:R-:W-:Y:S04]  /*30130*/  STS.U16 [R15+UR5+0xa00], R16 ;  /* 0x000a00100f007988 */ /* 0x000fe80008000405 */
[----:B------:R-:W-:Y:S04]  /*30140*/  STS.U16 [R15+UR5+0xa80], R17 ;  /* 0x000a80110f007988 */ /* 0x000fe80008000405 */
[----:B------:R-:W-:Y:S04]  /*30150*/  STS.U16 [R15+UR5+0x1200], R19 ;  /* 0x001200130f007988 */ /* 0x000fe80008000405 */
[----:B------:R-:W-:Y:S04]  /*30160*/  STS.U16 [R15+UR5+0x1280], R20 ;  /* 0x001280140f007988 */ /* 0x000fe80008000405 */
[----:B------:R1:W-:Y:S04]  /*30170*/  STS.U16 [R15+UR5+0x1a00], R21 ;  /* 0x001a00150f007988 */ /* 0x0003e80008000405 */
[----:B0-----:R-:W3:Y:S04]  /*30180*/  LDL.LU R0, [R1+0x1778] ;  /* 0x0017780001007983 */ /* 0x001ee80000300800 */
[----:B-1----:R-:W4:Y:S04]  /*30190*/  LDL.LU R15, [R1+0x369c] ;  /* 0x00369c00010f7983 */ /* 0x002f280000300800 */
        /* <DEDUP_REMOVED lines=2460> */
[----:B------:R-:W4:Y:S02]  /*39b60*/  LDL R5, [R1+0xb24] ;  /* 0x000b240001057983 */ /* 0x000f240000100800 */
[----:B----4-:R-:W-:-:S02]  /*39b70*/  @!P1 LOP3.LUT R5, R5, R4, RZ, 0x3c, !PT ;  /* 0x0000000405059212 */ /* 0x010fc400078e3cff */
[----:B---3--:R-:W-:Y:S02]  /*39b80*/  PRMT R15, RZ, 0x7610, R15 ;  /* 0x00007610ff0f7816 */ /* 0x008fe4000000000f */
        /* <DEDUP_REMOVED lines=374> */
[----:B---3--:R-:W-:Y:S02]  /*3b2f0*/  PRMT R15, RZ, 0x7610, R15 ;  /* 0x00007610ff0f7816 */ /* 0x008fe4000000000f */
[----:B0-----:R-:W-:-:S04]  /*3b300*/  @!P1 LOP3.LUT R5, R5, R4, RZ, 0x3c, !PT ;  /* 0x0000000405059212 */ /* 0x001fc800078e3cff */
[----:B------:R-:W-:-:S04]  /*3b310*/  @!P1 LOP3.LUT R4, R5, R4, RZ, 0x3c, !PT ;  /* 0x0000000405049212 */ /* 0x000fc800078e3cff */
[----:B------:R-:W-:-:S05]  /*3b320*/  @!P1 LOP3.LUT R5, R5, R4, RZ, 0x3c, !PT ;  /* 0x0000000405059212 */ /* 0x000fca00078e3cff */
[----:B------:R-:W3:Y:S04]  /*3b330*/  @!P1 LDG.E.U16 R15, desc[UR8][R4.64] ;  /* 0x00000008040f9981 */ /* 0x000ee8000c1e1500 */
[----:B----4-:R-:W-:Y:S04]  /*3b340*/  STL [R1+0x309c], R2 ;  /* 0x00309c0201007387 */ /* 0x010fe80000100800 */
        /* <DEDUP_REMOVED lines=53> */
[----:B------:R0:W3:Y:S04]  /*3b6a0*/  @!P1 LDG.E.U16 R15, desc[UR8][R4.64] ;  /* 0x00000008040f9981 */ /* 0x0000e8000c1e1500 */
[----:B------:R-:W0:Y:S04]  /*3b6b0*/  LDL R4, [R1+0x918] ;  /* 0x0009180001047983 */ /* 0x000e280000100800 */
[----:B------:R-:W0:Y:S01]  /*3b6c0*/  LDL R5, [R1+0x91c] ;  /* 0x00091c0001057983 */ /* 0x000e220000100800 */
[----:B--2---:R-:W-:Y:S02]  /*3b6d0*/  PRMT R14, RZ, 0x7610, R14 ;  /* 0x00007610ff0e7816 */ /* 0x004fe4000000000e */
[----:B0-----:R-:W-:-:S04]  /*3b6e0*/  @!P4 LOP3.LUT R5, R5, R4, RZ, 0x3c, !PT ;  /* 0x000000040505c212 */ /* 0x001fc800078e3cff */
[----:B------:R-:W-:-:S04]  /*3b6f0*/  @!P4 LOP3.LUT R4, R5, R4, RZ, 0x3c, !PT ;  /* 0x000000040504c212 */ /* 0x000fc800078e3cff */
[----:B------:R-:W-:-:S05]  /*3b700*/  @!P4 LOP3.LUT R5, R5, R4, RZ, 0x3c, !PT ;  /* 0x000000040505c212 */ /* 0x000fca00078e3cff */
[----:B------:R-:W2:Y:S04]  /*3b710*/  @!P4 LDG.E.U16 R14, desc[UR8][R4.64] ;  /* 0x00000008040ec981 */ /* 0x000ea8000c1e1500 */
[----:B---3--:R0:W-:Y:S04]  /*3b720*/  STL [R1+0x6c], R15 ;  /* 0x00006c0f01007387 */ /* 0x0081e80000100800 */
[----:B0-----:R-:W3:Y:S04]  /*3b730*/  LDL R15, [R1+0x84c] ;  /* 0x00084c00010f7983 */ /* 0x001ee80000100800 */
[----:B--2---:R0:W-:Y:S04]  /*3b740*/  STL [R1+0x68], R14 ;  /* 0x0000680e01007387 */ /* 0x0041e80000100800 */
[----:B0-----:R-:W2:Y:S04]  /*3b750*/  LDL.LU R14, [R1+0x3194] ;  /* 0x00319400010e7983 */ /* 0x001ea80000300800 */
[----:B------:R-:W4:Y:S04]  /*3b760*/  LDL R4, [R1+0x910] ;  /* 0x0009100001047983 */ /* 0x000f280000100800 */
[----:B------:R-:W4:Y:S02]  /*3b770*/  LDL R5, [R1+0x914] ;  /* 0x0009140001057983 */ /* 0x000f240000100800 */
[----:B----4-:R-:W-:-:S02]  /*3b780*/  @!P1 LOP3.LUT R5, R5, R4, RZ, 0x3c, !PT ;  /* 0x0000000405059212 */ /* 0x010fc400078e3cff */
[----:B--2---:R-:W-:Y:S02]  /*3b790*/  PRMT R14, RZ, 0x7610, R14 ;  /* 0x00007610ff0e7816 */ /* 0x004fe4000000000e */
[----:B------:R-:W-:-:S04]  /*3b7a0*/  @!P1 LOP3.LUT R4, R5, R4, RZ, 0x3c, !PT ;  /* 0x0000000405049212 */ /* 0x000fc800078e3cff */
[----:B------:R-:W-:-:S05]  /*3b7b0*/  @!P1 LOP3.LUT R5, R5, R4, RZ, 0x3c, !PT ;  /* 0x0000000405059212 */ /* 0x000fca00078e3cff */
[----:B------:R-:W2:Y:S04]  /*3b7c0*/  @!P1 LDG.E.U16 R14, desc[UR8][R4.64] ;  /* 0x00000008040e9981 */ /* 0x000ea8000c1e1500 */
        /* <DEDUP_REMOVED lines=29> */
[----:B------:R-:W4:Y:S01]  /*3b9a0*/  LDL R5, [R1+0x848] ;  /* 0x0008480001057983 */ /* 0x000f220000100800 */
[----:B---3--:R-:W-:-:S03]  /*3b9b0*/  @!P4 IMAD.MOV.U32 R4, RZ, RZ, R15 ;  /* 0x000000ffff04c224 */ /* 0x008fc600078e000f */
[----:B------:R-:W3:Y:S01]  /*3b9c0*/  LDL R15, [R1+0x1744] ;  /* 0x00174400010f7983 */ /* 0x000ee20000100800 */
[----:B--2---:R-:W-:-:S06]  /*3b9d0*/  PRMT R14, RZ, 0x7610, R14 ;  /* 0x00007610ff0e7816 */ /* 0x004fcc000000000e */
[----:B----4-:R-:W2:Y:S04]  /*3b9e0*/  @!P4 LDG.E.U16 R14, desc[UR8][R4.64] ;  /* 0x00000008040ec981 */ /* 0x010ea8000c1e1500 */
        /* <DEDUP_REMOVED lines=32> */
[----:B------:R-:W-:Y:S01]  /*3bbf0*/  @!P4 LOP3.LUT R5, R5, R4, RZ, 0x3c, !PT ;  /* 0x000000040505c212 */ /* 0x000fe200078e3cff */
[----:B----4-:R-:W-:Y:S04]  /*3bc00*/  STL [R1+0x313c], R26 ;  /* 0x00313c1a01007387 */ /* 0x010fe80000100800 */
[----:B------:R3:W4:Y:S04]  /*3bc10*/  @!P4 LDG.E.U16 R13, desc[UR8][R4.64] ;  /* 0x00000008040dc981 */ /* 0x000728000c1e1500 */
[----:B------:R-:W2:Y:S01]  /*3bc20*/  LDL R5, [R1+0x1738] ;  /* 0x0017380001057983 */ /* 0x000ea20000100800 */
[----:B------:R-:W-:Y:S01]  /*3bc30*/  PRMT R12, RZ, 0x7610, R12 ;  /* 0x00007610ff0c7816 */ /* 0x000fe2000000000c */
[----:B---3--:R-:W-:-:S02]  /*3bc40*/  @!P1 IMAD.MOV.U32 R4, RZ, RZ, R15 ;  /* 0x000000ffff049224 */ /* 0x008fc400078e000f */
[----:B----4-:R-:W-:Y:S01]  /*3bc50*/  STL [R1+0x3140], R13 ;  /* 0x0031400d01007387 */ /* 0x010fe20000100800 */
[----:B--2---:R-:W-:-:S03]  /*3bc60*/  PRMT R14, RZ, 0x7610, R14 ;  /* 0x00007610ff0e7816 */ /* 0x004fc6000000000e */
[----:B------:R-:W2:Y:S04]  /*3bc70*/  LDL R15, [R1+0x83c] ;  /* 0x00083c00010f7983 */ /* 0x000ea80000100800 */
[----:B------:R0:W3:Y:S04]  /*3bc80*/  @!P1 LDG.E.U16 R12, desc[UR8][R4.64] ;  /* 0x00000008040c9981 */ /* 0x0000e8000c1e1500 */
[----:B------:R-:W0:Y:S04]  /*3bc90*/  LDL R4, [R1+0x900] ;  /* 0x0009000001047983 */ /* 0x000e280000100800 */
[----:B------:R-:W0:Y:S02]  /*3bca0*/  LDL R5, [R1+0x904] ;  /* 0x0009040001057983 */ /* 0x000e240000100800 */
[----:B0-----:R-:W-:-:S04]  /*3bcb0*/  @!P1 LOP3.LUT R5, R5, R4, RZ, 0x3c, !PT ;  /* 0x0000000405059212 */ /* 0x001fc800078e3cff */
[----:B------:R-:W-:-:S04]  /*3bcc0*/  @!P1 LOP3.LUT R4, R5, R4, RZ, 0x3c, !PT ;  /* 0x0000000405049212 */ /* 0x000fc800078e3cff */
[----:B------:R-:W-:-:S05]  /*3bcd0*/  @!P1 LOP3.LUT R5, R5, R4, RZ, 0x3c, !PT ;  /* 0x0000000405059212 */ /* 0x000fca00078e3cff */
[----:B------:R-:W4:Y:S04]  /*3bce0*/  @!P1 LDG.E.U16 R14, desc[UR8][R4.64] ;  /* 0x00000008040e9981 */ /* 0x000f28000c1e1500 */
[----:B---3--:R-:W-:Y:S04]  /*3bcf0*/  STL [R1+0x3144], R12 ;  /* 0x0031440c01007387 */ /* 0x008fe80000100800 */
[----:B----4-:R0:W-:Y:S04]  /*3bd00*/  STL [R1+0x5c], R14 ;  /* 0x00005c0e01007387 */ /* 0x0101e80000100800 */
        /* <DEDUP_REMOVED lines=34> */
[----:B------:R-:W3:Y:S01]  /*3bf30*/  @!P1 LDG.E.U16 R14, desc[UR8][R4.64] ;  /* 0x00000008040e9981 */ /* 0x000ee2000c1e1500 */
[----:B------:R-:W-:-:S03]  /*3bf40*/  PRMT R12, RZ, 0x7610, R12 ;  /* 0x00007610ff0c7816 */ /* 0x000fc6000000000c */
[----:B---3--:R0:W-:Y:S04]  /*3bf50*/  STL [R1+0x44], R14 ;  /* 0x0000440e01007387 */ /* 0x0081e80000100800 */
[----:B0-----:R-:W3:Y:S04]  /*3bf60*/  LDL.LU R14, [R1+0x3164] ;  /* 0x00316400010e7983 */ /* 0x001ee80000300800 */
[----:B------:R-:W4:Y:S01]  /*3bf70*/  LDL R5, [R1+0x838] ;  /* 0x0008380001057983 */ /* 0x000f220000100800 */
[----:B--2---:R-:W-:-:S03]  /*3bf80*/  @!P4 IMAD.MOV.U32 R4, RZ, RZ, R15 ;  /* 0x000000ffff04c224 */ /* 0x004fc600078e000f */
[----:B------:R-:W2:Y:S04]  /*3bf90*/  LDL R15, [R1+0x1748] ;  /* 0x00174800010f7983 */ /* 0x000ea80000100800 */
[----:B----4-:R0:W4:Y:S04]  /*3bfa0*/  @!P4 LDG.E.U16 R12, desc[UR8][R4.64] ;  /* 0x00000008040cc981 */ /* 0x010128000c1e1500 */
[----:B------:R-:W0:Y:S04]  /*3bfb0*/  LDL R4, [R1+0x830] ;  /* 0x0008300001047983 */ /* 0x000e280000100800 */
[----:B------:R-:W0:Y:S01]  /*3bfc0*/  LDL R5, [R1+0x834] ;  /* 0x0008340001057983 */ /* 0x000e220000100800 */
[----:B---3--:R-:W-:-:S02]  /*3bfd0*/  PRMT R14, RZ, 0x7610, R14 ;  /* 0x00007610ff0e7816 */ /* 0x008fc4000000000e */
        /* <DEDUP_REMOVED lines=15> */
[----:B------:R-:W4:Y:S04]  /*3c0d0*/  LDL R4, [R1+0x7b0] ;  /* 0x0007b00001047983 */ /* 0x000f280000100800 */
[----:B------:R-:W4:Y:S01]  /*3c0e0*/  LDL R5, [R1+0x7b4] ;  /* 0x0007b40001057983 */ /* 0x000f220000100800 */
[----:B------:R-:W-:-:S03]  /*3c0f0*/  PRMT R22, RZ, 0x7610, R22 ;  /* 0x00007610ff167816 */ /* 0x000fc60000000016 */
[----:B--2---:R0:W-:Y:S04]  /*3c100*/  STL [R1+0x311c], R24 ;  /* 0x00311c1801007387 */ /* 0x0041e80000100800 */
[----:B0-----:R-:W2:Y:S01]  /*3c110*/  LDL R24, [R1+0x174c] ;  /* 0x00174c0001187983 */ /* 0x001ea20000100800 */
[----:B----4-:R-:W-:-:S04]  /*3c120*/  @!P1 LOP3.LUT R5, R5, R4, RZ, 0x3c, !PT ;  /* 0x0000000405059212 */ /* 0x010fc800078e3cff */
[----:B------:R-:W-:-:S04]  /*3c130*/  @!P1 LOP3.LUT R4, R5, R4, RZ, 0x3c, !PT ;  /* 0x0000000405049212 */ /* 0x000fc800078e3cff */
[----:B------:R-:W-:-:S05]  /*3c140*/  @!P1 LOP3.LUT R5, R5, R4, RZ, 0x3c, !PT ;  /* 0x0000000405059212 */ /* 0x000fca00078e3cff */
[----:B------:R2:W4:Y:S04]  /*3c150*/  @!P1 LDG.E.U16 R22, desc[UR8][R4.64] ;  /* 0x0000000804169981 */ /* 0x000528000c1e1500 */
[----:B------:R-:W3:Y:S01]  /*3c160*/  LDL R5, [R1+0x1740] ;  /* 0x0017400001057983 */ /* 0x000ee20000100800 */
[----:B------:R-:W-:Y:S01]  /*3c170*/  PRMT R11, RZ, 0x7610, R11 ;  /* 0x00007610ff0b7816 */ /* 0x000fe2000000000b */
[----:B--2---:R-:W-:-:S05]  /*3c180*/  @!P4 IMAD.MOV.U32 R4, RZ, RZ, R24 ;  /* 0x000000ffff04c224 */ /* 0x004fca00078e0018 */
[----:B---3--:R0:W2:Y:S01]  /*3c190*/  @!P4 LDG.E.U16 R11, desc[UR8][R4.64] ;  /* 0x00000008040bc981 */ /* 0x0080a2000c1e1500 */
[----:B------:R-:W-:-:S03]  /*3c1a0*/  PRMT R10, RZ, 0x7610, R10 ;  /* 0x00007610ff0a7816 */ /* 0x000fc6000000000a */
[----:B----4-:R-:W-:Y:S04]  /*3c1b0*/  STL [R1+0x3120], R22 ;  /* 0x0031201601007387 */ /* 0x010fe80000100800 */
[----:B------:R-:W3:Y:S01]  /*3c1c0*/  LDL R24, [R1+0x894] ;  /* 0x0008940001187983 */ /* 0x000ee20000100800 */
[----:B0-----:R-:W-:Y:S02]  /*3c1d0*/  @!P1 IMAD.MOV.U32 R4, RZ, RZ, R12 ;  /* 0x000000ffff049224 */ /* 0x001fe400078e000c */
[----:B------:R-:W-:-:S05]  /*3c1e0*/  @!P1 IMAD.MOV.U32 R5, RZ, RZ, R15 ;  /* 0x000000ffff059224 */ /* 0x000fca00078e000f */
[----:B------:R-:W4:Y:S04]  /*3c1f0*/  @!P1 LDG.E.U16 R10, desc[UR8][R4.64] ;  /* 0x00000008040a9981 */ /* 0x000f28000c1e1500 */
[----:B--2---:R0:W-:Y:S04]  /*3c200*/  STL [R1+0x3124], R11 ;  /* 0x0031240b01007387 */ /* 0x0041e80000100800 */
[----:B------:R-:W2:Y:S04]  /*3c210*/  LDL R4, [R1+0x8a8] ;  /* 0x0008a80001047983 */ /* 0x000ea80000100800 */
[----:B------:R-:W2:Y:S04]  /*3c220*/  LDL R5, [R1+0x8ac] ;  /* 0x0008ac0001057983 */ /* 0x000ea80000100800 */
[----:B------:R-:W3:Y:S04]  /*3c230*/  LDL R15, [R1+0x828] ;  /* 0x00082800010f7983 */ /* 0x000ee80000100800 */
[----:B------:R-:W3:Y:S01]  /*3c240*/  LDL R12, [R1+0x82c] ;  /* 0x00082c00010c7983 */ /* 0x000ee20000100800 */
[----:B0-----:R-:W-:-:S03]  /*3c250*/  PRMT R11, RZ, 0x7610, R11 ;  /* 0x00007610ff0b7816 */ /* 0x001fc6000000000b */
[----:B----4-:R-:W-:Y:S01]  /*3c260*/  STL [R1+0x3128], R10 ;  /* 0x0031280a01007387 */ /* 0x010fe20000100800 */
        /* <DEDUP_REMOVED lines=16> */
[----:B------:R-:W3:Y:S02]  /*3c370*/  LDL R5, [R1+0x89c] ;  /* 0x00089c0001057983 */ /* 0x000ee40000100800 */
[----:B---3--:R-:W-:-:S02]  /*3c380*/  @!P4 LOP3.LUT R5, R5, R4, RZ, 0x3c, !PT ;  /* 0x000000040505c212 */ /* 0x008fc400078e3cff */
[----:B----4-:R-:W-:Y:S02]  /*3c390*/  PRMT R14, RZ, 0x7610, R14 ;  /* 0x00007610ff0e7816 */ /* 0x010fe4000000000e */
[----:B------:R-:W-:-:S04]  /*3c3a0*/  @!P4 LOP3.LUT R4, R5, R4, RZ, 0x3c, !PT ;  /* 0x000000040504c212 */ /* 0x000fc800078e3cff */
[----:B------:R-:W-:-:S05]  /*3c3b0*/  @!P4 LOP3.LUT R5, R5, R4, RZ, 0x3c, !PT ;  /* 0x000000040505c212 */ /* 0x000fca00078e3cff */
[----:B------:R-:W3:Y:S04]  /*3c3c0*/  @!P4 LDG.E.U16 R14, desc[UR8][R4.64] ;  /* 0x00000008040ec981 */ /* 0x000ee8000c1e1500 */
[----:B---3--:R0:W-:Y:S04]  /*3c3d0*/  STL [R1+0x2c], R14 ;  /* 0x00002c0e01007387 */ /* 0x0081e80000100800 */
[----:B0-----:R-:W3:Y:S04]  /*3c3e0*/  LDL.LU R14, [R1+0x3158] ;  /* 0x00315800010e7983 */ /* 0x001ee80000300800 */
[----:B------:R-:W4:Y:S01]  /*3c3f0*/  LDL R5, [R1+0x890] ;  /* 0x0008900001057983 */ /* 0x000f220000100800 */
[----:B------:R-:W-:-:S03]  /*3c400*/  @!P1 IMAD.MOV.U32 R4, RZ, RZ, R24 ;  /* 0x000000ffff049224 */ /* 0x000fc600078e0018 */
[----:B------:R-:W2:Y:S01]  /*3c410*/  LDL R24, [R1+0x7a4] ;  /* 0x0007a40001187983 */ /* 0x000ea20000100800 */
[----:B---3--:R-:W-:-:S06]  /*3c420*/  PRMT R14, RZ, 0x7610, R14 ;  /* 0x00007610ff0e7816 */ /* 0x008fcc000000000e */
[----:B----4-:R-:W3:Y:S04]  /*3c430*/  @!P1 LDG.E.U16 R14, desc[UR8][R4.64] ;  /* 0x00000008040e9981 */ /* 0x010ee8000c1e1500 */
[----:B---3--:R0:W-:Y:S04]  /*3c440*/  STL [R1+0x28], R14 ;  /* 0x0000280e01007387 */ /* 0x0081e80000100800 */
[----:B0-----:R-:W3:Y:S01]  /*3c450*/  LDL.LU R14, [R1+0x3154] ;  /* 0x00315400010e7983 */ /* 0x001ee20000300800 */
[----:B------:R-:W-:Y:S02]  /*3c460*/  @!P4 IMAD.MOV.U32 R4, RZ, RZ, R12 ;  /* 0x000000ffff04c224 */ /* 0x000fe400078e000c */
[----:B------:R-:W-:Y:S01]  /*3c470*/  @!P4 IMAD.MOV.U32 R5, RZ, RZ, R15 ;  /* 0x000000ffff05c224 */ /* 0x000fe200078e000f */
[----:B------:R-:W4:Y:S04]  /*3c480*/  LDL R12, [R1+0x175c] ;  /* 0x00175c00010c7983 */ /* 0x000f280000100800 */
[----:B------:R-:W4:Y:S01]  /*3c490*/  LDL R15, [R1+0x1750] ;  /* 0x00175000010f7983 */ /* 0x000f220000100800 */
[----:B---3--:R-:W-:-:S06]  /*3c4a0*/  PRMT R14, RZ, 0x7610, R14 ;  /* 0x00007610ff0e7816 */ /* 0x008fcc000000000e */
[----:B------:R-:W3:Y:S01]  /*3c4b0*/  @!P4 LDG.E.U16 R14, desc[UR8][R4.64] ;  /* 0x00000008040ec981 */ /* 0x000ee2000c1e1500 */
[----:B------:R-:W-:-:S03]  /*3c4c0*/  PRMT R10, RZ, 0x7610, R10 ;  /* 0x00007610ff0a7816 */ /* 0x000fc6000000000a */
[----:B---3--:R0:W-:Y:S04]  /*3c4d0*/  STL [R1+0x20], R14 ;  /* 0x0000200e01007387 */ /* 0x0081e80000100800 */
[----:B0-----:R-:W3:Y:S04]  /*3c4e0*/  LDL.LU R14, [R1+0x3150] ;  /* 0x00315000010e7983 */ /* 0x001ee80000300800 */
[----:B------:R-:W4:Y:S01]  /*3c4f0*/  LDL R5, [R1+0x820] ;  /* 0x0008200001057983 */ /* 0x000f220000100800 */
[----:B--2---:R-:W-:Y:S01]  /*3c500*/  @!P1 IMAD.MOV.U32 R4, RZ, RZ, R11 ;  /* 0x000000ffff049224 */ /* 0x004fe200078e000b */
[----:B------:R-:W-:-:S02]  /*3c510*/  PRMT R20, RZ, 0x7610, R20 ;  /* 0x00007610ff147816 */ /* 0x000fc40000000014 */
[----:B------:R-:W2:Y:S04]  /*3c520*/  LDL R11, [R1+0x1758] ;  /* 0x00175800010b7983 */ /* 0x000ea80000100800 */
[----:B----4-:R0:W4:Y:S04]  /*3c530*/  @!P1 LDG.E.U16 R10, desc[UR8][R4.64] ;  /* 0x00000008040a9981 */ /* 0x010128000c1e1500 */
[----:B------:R-:W0:Y:S04]  /*3c540*/  LDL R4, [R1+0x7a8] ;  /* 0x0007a80001047983 */ /* 0x000e280000100800 */
[----:B------:R-:W0:Y:S02]  /*3c550*/  LDL R5, [R1+0x7ac] ;  /* 0x0007ac0001057983 */ /* 0x000e240000100800 */
[----:B0-----:R-:W-:-:S04]  /*3c560*/  @!P4 LOP3.LUT R5, R5, R4, RZ, 0x3c, !PT ;  /* 0x000000040505c212 */ /* 0x001fc800078e3cff */
[----:B------:R-:W-:-:S04]  /*3c570*/  @!P4 LOP3.LUT R4, R5, R4, RZ, 0x3c, !PT ;  /* 0x000000040504c212 */ /* 0x000fc800078e3cff */
[----:B------:R-:W-:Y:S01]  /*3c580*/  @!P4 LOP3.LUT R5, R5, R4, RZ, 0x3c, !PT ;  /* 0x000000040505c212 */ /* 0x000fe200078e3cff */
[----:B----4-:R0:W-:Y:S04]  /*3c590*/  STL [R1+0x1c], R10 ;  /* 0x00001c0a01007387 */ /* 0x0101e80000100800 */
[----:B------:R1:W4:Y:S01]  /*3c5a0*/  @!P4 LDG.E.U16 R20, desc[UR8][R4.64] ;  /* 0x000000080414c981 */ /* 0x000322000c1e1500 */
[----:B------:R-:W-:Y:S02]  /*3c5b0*/  PRMT R9, RZ, 0x7610, R9 ;  /* 0x00007610ff097816 */ /* 0x000fe40000000009 */
[----:B------:R-:W-:Y:S01]  /*3c5c0*/  PRMT R8, RZ, 0x7610, R8 ;  /* 0x00007610ff087816 */ /* 0x000fe20000000008 */
[----:B0-----:R-:W3:Y:S04]  /*3c5d0*/  LDL R10, [R1+0x1764] ;  /* 0x00176400010a7983 */ /* 0x001ee80000100800 */
[----:B------:R-:W2:Y:S01]  /*3c5e0*/  LDL R5, [R1+0x7a0] ;  /* 0x0007a00001057983 */ /* 0x000ea20000100800 */
[----:B-1----:R-:W-:-:S05]  /*3c5f0*/  @!P1 IMAD.MOV.U32 R4, RZ, RZ, R24 ;  /* 0x000000ffff049224 */ /* 0x002fca00078e0018 */
[----:B--2---:R0:W2:Y:S02]  /*3c600*/  @!P1 LDG.E.U16 R9, desc[UR8][R4.64] ;  /* 0x0000000804099981 */ /* 0x0040a4000c1e1500 */
[----:B0-----:R-:W-:Y:S02]  /*3c610*/  @!P4 IMAD.MOV.U32 R4, RZ, RZ, R12 ;  /* 0x000000ffff04c224 */ /* 0x001fe400078e000c */
[----:B------:R-:W-:-:S05]  /*3c620*/  @!P4 IMAD.MOV.U32 R5, RZ, RZ, R15 ;  /* 0x000000ffff05c224 */ /* 0x000fca00078e000f */
[----:B------:R3:W2:Y:S04]  /*3c630*/  @!P4 LDG.E.U16 R8, desc[UR8][R4.64] ;  /* 0x000000080408c981 */ /* 0x0006a8000c1e1500 */
[----:B----4-:R-:W-:Y:S01]  /*3c640*/  STL [R1+0x30fc], R20 ;  /* 0x0030fc1401007387 */ /* 0x010fe20000100800 */
[----:B------:R-:W-:Y:S01]  /*3c650*/  PRMT R7, RZ, 0x7610, R7 ;  /* 0x00007610ff077816 */ /* 0x000fe20000000007 */
[----:B---3--:R-:W-:Y:S02]  /*3c660*/  @!P1 IMAD.MOV.U32 R4, RZ, RZ, R10 ;  /* 0x000000ffff049224 */ /* 0x008fe400078e000a */
[----:B------:R-:W-:-:S05]  /*3c670*/  @!P1 IMAD.MOV.U32 R5, RZ, RZ, R11 ;  /* 0x000000ffff059224 */ /* 0x000fca00078e000b */
[----:B------:R-:W3:Y:S04]  /*3c680*/  @!P1 LDG.E.U16 R7, desc[UR8][R4.64] ;  /* 0x0000000804079981 */ /* 0x000ee8000c1e1500 */
[----:B--2---:R0:W-:Y:S04]  /*3c690*/  STL [R1+0x3100], R9 ;  /* 0x0031000901007387 */ /* 0x0041e80000100800 */
[----:B------:R-:W2:Y:S04]  /*3c6a0*/  LDL R24, [R1+0x880] ;  /* 0x0008800001187983 */ /* 0x000ea80000100800 */
[----:B------:R-:W4:Y:S04]  /*3c6b0*/  LDL R12, [R1+0x884] ;  /* 0x00088400010c7983 */ /* 0x000f280000100800 */
[----:B0-----:R-:W2:Y:S04]  /*3c6c0*/  LDL R9, [R1+0x88c] ;  /* 0x00088c0001097983 */ /* 0x001ea80000100800 */
[----:B------:R0:W-:Y:S01]  /*3c6d0*/  STL [R1+0x3104], R8 ;  /* 0x0031040801007387 */ /* 0x0001e20000100800 */
[----:B------:R-:W-:-:S03]  /*3c6e0*/  PRMT R26, RZ, 0x7610, R26 ;  /* 0x00007610ff1a7816 */ /* 0x000fc6000000001a */
[----:B------:R-:W4:Y:S04]  /*3c6f0*/  LDL R11, [R1+0x878] ;  /* 0x00087800010b7983 */ /* 0x000f280000100800 */
[----:B------:R-:W4:Y:S01]  /*3c700*/  LDL R10, [R1+0x87c] ;  /* 0x00087c00010a7983 */ /* 0x000f220000100800 */
[----:B------:R-:W-:-:S03]  /*3c710*/  PRMT R2, RZ, 0x7610, R2 ;  /* 0x00007610ff027816 */ /* 0x000fc60000000002 */
[----:B------:R-:W4:Y:S04]  /*3c720*/  LDL R20, [R1+0x870] ;  /* 0x0008700001147983 */ /* 0x000f280000100800 */
[----:B------:R-:W4:Y:S04]  /*3c730*/  LDL R15, [R1+0x874] ;  /* 0x00087400010f7983 */ /* 0x000f280000100800 */
[----:B0-----:R-:W4:Y:S04]  /*3c740*/  LDL R8, [R1+0x888] ;  /* 0x0008880001087983 */ /* 0x001f280000100800 */
[----:B---3--:R0:W-:Y:S04]  /*3c750*/  STL [R1+0x3108], R7 ;  /* 0x0031080701007387 */ /* 0x0081e80000100800 */
[----:B0-----:R-:W3:Y:S01]  /*3c760*/  LDL R7, [R1+0x814] ;  /* 0x0008140001077983 */ /* 0x001ee20000100800 */
[----:B--2---:R-:W-:-:S03]  /*3c770*/  @!P4 IMAD.MOV.U32 R4, RZ, RZ, R9 ;  /* 0x000000ffff04c224 */ /* 0x004fc600078e0009 */
[----:B------:R-:W2:Y:S01]  /*3c780*/  LDL R9, [R1+0x818] ;  /* 0x0008180001097983 */ /* 0x000ea20000100800 */
[----:B----4-:R-:W-:-:S03]  /*3c790*/  @!P4 IMAD.MOV.U32 R5, RZ, RZ, R8 ;  /* 0x000000ffff05c224 */ /* 0x010fc600078e0008 */
[----:B------:R-:W4:Y:S04]  /*3c7a0*/  LDL R8, [R1+0x81c] ;  /* 0x00081c0001087983 */ /* 0x000f280000100800 */
[----:B------:R0:W3:Y:S02]  /*3c7b0*/  @!P4 LDG.E.U16 R26, desc[UR8][R4.64] ;  /* 0x00000008041ac981 */ /* 0x0000e4000c1e1500 */
[----:B0-----:R-:W-:Y:S02]  /*3c7c0*/  @!P1 IMAD.MOV.U32 R4, RZ, RZ, R12 ;  /* 0x000000ffff049224 */ /* 0x001fe400078e000c */
[----:B------:R-:W-:Y:S01]  /*3c7d0*/  @!P1 IMAD.MOV.U32 R5, RZ, RZ, R24 ;  /* 0x000000ffff059224 */ /* 0x000fe200078e0018 */
[----:B------:R-:W3:Y:S04]  /*3c7e0*/  LDL R12, [R1+0x810] ;  /* 0x00081000010c7983 */ /* 0x000ee80000100800 */
[----:B------:R0:W3:Y:S01]  /*3c7f0*/  @!P1 LDG.E.U16 R2, desc[UR8][R4.64] ;  /* 0x0000000804029981 */ /* 0x0000e2000c1e1500 */
[----:B------:R-:W-:-:S02]  /*3c800*/  PRMT R22, RZ, 0x7610, R22 ;  /* 0x00007610ff167816 */ /* 0x000fc40000000016 */
[----:B------:R-:W-:Y:S01]  /*3c810*/  PRMT R14, RZ, 0x7610, R14 ;  /* 0x00007610ff0e7816 */ /* 0x000fe2000000000e */
[----:B0-----:R-:W-:Y:S02]  /*3c820*/  @!P4 IMAD.MOV.U32 R4, RZ, RZ, R10 ;  /* 0x000000ffff04c224 */ /* 0x001fe400078e000a */
[----:B------:R-:W-:-:S05]  /*3c830*/  @!P4 IMAD.MOV.U32 R5, RZ, RZ, R11 ;  /* 0x000000ffff05c224 */ /* 0x000fca00078e000b */
[----:B------:R0:W3:Y:S01]  /*3c840*/  @!P4 LDG.E.U16 R22, desc[UR8][R4.64] ;  /* 0x000000080416c981 */ /* 0x0000e2000c1e1500 */
[----:B------:R-:W-:Y:S01]  /*3c850*/  PRMT R13, RZ, 0x7610, R13 ;  /* 0x00007610ff0d7816 */ /* 0x000fe2000000000d */
[----:B0-----:R-:W-:Y:S02]  /*3c860*/  @!P1 IMAD.MOV.U32 R4, RZ, RZ, R15 ;  /* 0x000000ffff049224 */ /* 0x001fe400078e000f */
[----:B------:R-:W-:-:S05]  /*3c870*/  @!P1 IMAD.MOV.U32 R5, RZ, RZ, R20 ;  /* 0x000000ffff059224 */ /* 0x000fca00078e0014 */
[----:B------:R2:W3:Y:S02]  /*3c880*/  @!P1 LDG.E.U16 R14, desc[UR8][R4.64] ;  /* 0x00000008040e9981 */ /* 0x0004e4000c1e1500 */
[----:B--2---:R-:W-:Y:S02]  /*3c890*/  @!P4 IMAD.MOV.U32 R5, RZ, RZ, R9 ;  /* 0x000000ffff05c224 */ /* 0x004fe400078e0009 */
[----:B----4-:R-:W-:-:S05]  /*3c8a0*/  @!P4 IMAD.MOV.U32 R4, RZ, RZ, R8 ;  /* 0x000000ffff04c224 */ /* 0x010fca00078e0008 */
[----:B------:R0:W2:Y:S04]  /*3c8b0*/  @!P4 LDG.E.U16 R13, desc[UR8][R4.64] ;  /* 0x00000008040dc981 */ /* 0x0000a8000c1e1500 */
[----:B---3--:R1:W-:Y:S04]  /*3c8c0*/  STL [R1+0x30b0], R2 ;  /* 0x0030b00201007387 */ /* 0x0083e80000100800 */
[----:B------:R-:W3:Y:S04]  /*3c8d0*/  LDL R11, [R1+0x808] ;  /* 0x00080800010b7983 */ /* 0x000ee80000100800 */
[----:B------:R-:W4:Y:S04]  /*3c8e0*/  LDL R10, [R1+0x80c] ;  /* 0x00080c00010a7983 */ /* 0x000f280000100800 */
[----:B------:R-:W4:Y:S04]  /*3c8f0*/  LDL R9, [R1+0x798] ;  /* 0x0007980001097983 */ /* 0x000f280000100800 */
[----:B------:R-:W4:Y:S01]  /*3c900*/  LDL R8, [R1+0x79c] ;  /* 0x00079c0001087983 */ /* 0x000f220000100800 */
[----:B0-----:R-:W-:-:S02]  /*3c910*/  @!P1 IMAD.MOV.U32 R4, RZ, RZ, R7 ;  /* 0x000000ffff049224 */ /* 0x001fc400078e0007 */
[----:B------:R-:W-:Y:S01]  /*3c920*/  @!P1 IMAD.MOV.U32 R5, RZ, RZ, R12 ;  /* 0x000000ffff059224 */ /* 0x000fe200078e000c */
[----:B-1----:R-:W-:-:S06]  /*3c930*/  PRMT R2, RZ, 0x7610, R2 ;  /* 0x00007610ff027816 */ /* 0x002fcc0000000002 */
[----:B------:R3:W4:Y:S01]  /*3c940*/  @!P1 LDG.E.U16 R2, desc[UR8][R4.64] ;  /* 0x0000000804029981 */ /* 0x000722000c1e1500 */
[----:B------:R-:W-:Y:S02]  /*3c950*/  PRMT R28, RZ, 0x7610, R28 ;  /* 0x00007610ff1c7816 */ /* 0x000fe4000000001c */
[----:B------:R-:W-:Y:S01]  /*3c960*/  PRMT R6, RZ, 0x7610, R6 ;  /* 0x00007610ff067816 */ /* 0x000fe20000000006 */
[----:B--2---:R0:W-:Y:S04]  /*3c970*/  STL [R1+0x4], R13 ;  /* 0x0000040d01007387 */ /* 0x0041e80000100800 */
[----:B------:R-:W2:Y:S04]  /*3c980*/  LDL R7, [R1+0x16f4] ;  /* 0x0016f40001077983 */ /* 0x000ea80000100800 */
[----:B0-----:R-:W2:Y:S01]  /*3c990*/  LDL R13, [R1+0x794] ;  /* 0x00079400010d7983 */ /* 0x001ea20000100800 */
[----:B---3--:R-:W-:-:S02]  /*3c9a0*/  @!P4 IMAD.MOV.U32 R5, RZ, RZ, R11 ;  /* 0x000000ffff05c224 */ /* 0x008fc400078e000b */
[----:B----4-:R-:W-:-:S05]  /*3c9b0*/  @!P4 IMAD.MOV.U32 R4, RZ, RZ, R10 ;  /* 0x000000ffff04c224 */ /* 0x010fca00078e000a */
[----:B------:R0:W3:Y:S02]  /*3c9c0*/  @!P4 LDG.E.U16 R28, desc[UR8][R4.64] ;  /* 0x00000008041cc981 */ /* 0x0000e4000c1e1500 */
[----:B0-----:R-:W-:Y:S02]  /*3c9d0*/  @!P4 IMAD.MOV.U32 R4, RZ, RZ, R8 ;  /* 0x000000ffff04c224 */ /* 0x001fe400078e0008 */
[----:B------:R-:W-:-:S05]  /*3c9e0*/  @!P4 IMAD.MOV.U32 R5, RZ, RZ, R9 ;  /* 0x000000ffff05c224 */ /* 0x000fca00078e0009 */
[----:B------:R0:W4:Y:S04]  /*3c9f0*/  @!P4 LDG.E.U16 R6, desc[UR8][R4.64] ;  /* 0x000000080406c981 */ /* 0x000128000c1e1500 */
[----:B------:R1:W-:Y:S04]  /*3ca00*/  STL [R1+0x30e0], R2 ;  /* 0x0030e00201007387 */ /* 0x0003e80000100800 */
[----:B------:R-:W4:Y:S04]  /*3ca10*/  LDL R12, [R1+0x1760] ;  /* 0x00176000010c7983 */ /* 0x000f280000100800 */
[----:B------:R-:W4:Y:S04]  /*3ca20*/  LDL R11, [R1+0x176c] ;  /* 0x00176c00010b7983 */ /* 0x000f280000100800 */
[----:B------:R-:W4:Y:S04]  /*3ca30*/  LDL R10, [R1+0x1768] ;  /* 0x00176800010a7983 */ /* 0x000f280000100800 */
[----:B------:R-:W-:Y:S04]  /*3ca40*/  STL [R1+0x14], R26 ;  /* 0x0000141a01007387 */ /* 0x000fe80000100800 */
[----:B-1----:R-:W4:Y:S01]  /*3ca50*/  LDL R2, [R1+0x1774] ;  /* 0x0017740001027983 */ /* 0x002f220000100800 */
[----:B0-----:R-:W-:-:S02]  /*3ca60*/  PRMT R5, RZ, 0x7610, R5 ;  /* 0x00007610ff057816 */ /* 0x001fc40000000005 */
[----:B------:R-:W-:Y:S01]  /*3ca70*/  PRMT R4, RZ, 0x7610, R4 ;  /* 0x00007610ff047816 */ /* 0x000fe20000000004 */
[----:B--2---:R-:W-:Y:S01]  /*3ca80*/  @!P1 IMAD.MOV.U32 R15, RZ, RZ, R13 ;  /* 0x000000ffff0f9224 */ /* 0x004fe200078e000d */
[----:B---3--:R-:W-:Y:S04]  /*3ca90*/  STL [R1+0x30b4], R28 ;  /* 0x0030b41c01007387 */ /* 0x008fe80000100800 */
[----:B------:R-:W2:Y:S04]  /*3caa0*/  LDL R9, [R1+0x800] ;  /* 0x0008000001097983 */ /* 0x000ea80000100800 */
[----:B------:R-:W3:Y:S04]  /*3cab0*/  LDL R8, [R1+0x804] ;  /* 0x0008040001087983 */ /* 0x000ee80000100800 */
[----:B----4-:R0:W-:Y:S04]  /*3cac0*/  STL [R1+0x30e4], R6 ;  /* 0x0030e40601007387 */ /* 0x0101e80000100800 */
[----:B------:R1:W-:Y:S04]  /*3cad0*/  STL [R1+0x8], R14 ;  /* 0x0000080e01007387 */ /* 0x0003e80000100800 */
[----:B------:R-:W-:Y:S04]  /*3cae0*/  STL [R1+0xc], R22 ;  /* 0x00000c1601007387 */ /* 0x000fe80000100800 */
[----:B0-----:R-:W4:Y:S01]  /*3caf0*/  LDL R6, [R1+0x7fc] ;  /* 0x0007fc0001067983 */ /* 0x001f220000100800 */
[----:B-1----:R-:W-:-:S03]  /*3cb00*/  @!P1 IMAD.MOV.U32 R14, RZ, RZ, R7 ;  /* 0x000000ffff0e9224 */ /* 0x002fc600078e0007 */
[----:B------:R-:W4:Y:S04]  /*3cb10*/  LDL R7, [R1+0x7f8] ;  /* 0x0007f80001077983 */ /* 0x000f280000100800 */
[----:B------:R0:W4:Y:S02]  /*3cb20*/  @!P1 LDG.E.U16 R5, desc[UR8][R14.64] ;  /* 0x000000080e059981 */ /* 0x000124000c1e1500 */
[----:B0-----:R-:W-:Y:S02]  /*3cb30*/  @!P4 IMAD.MOV.U32 R14, RZ, RZ, R11 ;  /* 0x000000ffff0ec224 */ /* 0x001fe400078e000b */
[----:B------:R-:W-:-:S05]  /*3cb40*/  @!P4 IMAD.MOV.U32 R15, RZ, RZ, R12 ;  /* 0x000000ffff0fc224 */ /* 0x000fca00078e000c */
[----:B------:R0:W4:Y:S01]  /*3cb50*/  @!P4 LDG.E.U16 R4, desc[UR8][R14.64] ;  /* 0x000000080e04c981 */ /* 0x000122000c1e1500 */
[----:B------:R-:W-:Y:S02]  /*3cb60*/  PRMT R3, RZ, 0x7610, R3 ;  /* 0x00007610ff037816 */ /* 0x000fe40000000003 */
[----:B------:R-:W-:Y:S01]  /*3cb70*/  PRMT R18, RZ, 0x7610, R18 ;  /* 0x00007610ff127816 */ /* 0x000fe20000000012 */
[----:B0-----:R-:W-:Y:S02]  /*3cb80*/  @!P1 IMAD.MOV.U32 R14, RZ, RZ, R2 ;  /* 0x000000ffff0e9224 */ /* 0x001fe400078e0002 */
[----:B------:R-:W-:-:S05]  /*3cb90*/  @!P1 IMAD.MOV.U32 R15, RZ, RZ, R10 ;  /* 0x000000ffff0f9224 */ /* 0x000fca00078e000a */
[----:B------:R2:W4:Y:S01]  /*3cba0*/  @!P1 LDG.E.U16 R3, desc[UR8][R14.64] ;  /* 0x000000080e039981 */ /* 0x000522000c1e1500 */
[----:B------:R-:W-:Y:S01]  /*3cbb0*/  PRMT R16, RZ, 0x7610, R16 ;  /* 0x00007610ff107816 */ /* 0x000fe20000000010 */
[----:B--2---:R-:W-:Y:S02]  /*3cbc0*/  @!P1 IMAD.MOV.U32 R15, RZ, RZ, R9 ;  /* 0x000000ffff0f9224 */ /* 0x004fe400078e0009 */
[----:B---3--:R-:W-:-:S05]  /*3cbd0*/  @!P1 IMAD.MOV.U32 R14, RZ, RZ, R8 ;  /* 0x000000ffff0e9224 */ /* 0x008fca00078e0008 */
[----:B------:R4:W2:Y:S02]  /*3cbe0*/  @!P1 LDG.E.U16 R18, desc[UR8][R14.64] ;  /* 0x000000080e129981 */ /* 0x0008a4000c1e1500 */
[----:B----4-:R-:W-:Y:S02]  /*3cbf0*/  @!P4 IMAD.MOV.U32 R14, RZ, RZ, R6 ;  /* 0x000000ffff0ec224 */ /* 0x010fe400078e0006 */
[----:B------:R-:W-:Y:S01]  /*3cc00*/  @!P4 IMAD.MOV.U32 R15, RZ, RZ, R7 ;  /* 0x000000ffff0fc224 */ /* 0x000fe200078e0007 */
[----:B------:R0:W-:Y:S04]  /*3cc10*/  STL [R1+0x30e8], R5 ;  /* 0x0030e80501007387 */ /* 0x0001e80000100800 */
[----:B------:R-:W3:Y:S04]  /*3cc20*/  @!P4 LDG.E.U16 R16, desc[UR8][R14.64] ;  /* 0x000000080e10c981 */ /* 0x000ee8000c1e1500 */
[----:B------:R1:W-:Y:S04]  /*3cc30*/  STL [R1+0x30ec], R4 ;  /* 0x0030ec0401007387 */ /* 0x0003e80000100800 */
[----:B0-----:R-:W4:Y:S04]  /*3cc40*/  LDL R5, [R1+0x7f0] ;  /* 0x0007f00001057983 */ /* 0x001f280000100800 */
[----:B------:R-:W4:Y:S04]  /*3cc50*/  LDL R2, [R1+0x7f4] ;  /* 0x0007f40001027983 */ /* 0x000f280000100800 */
[----:B------:R0:W-:Y:S04]  /*3cc60*/  STL [R1+0x30dc], R3 ;  /* 0x0030dc0301007387 */ /* 0x0001e80000100800 */
[----:B------:R-:W4:Y:S04]  /*3cc70*/  LDL R11, [R1+0x16f0] ;  /* 0x0016f000010b7983 */ /* 0x000f280000100800 */
[----:B------:R-:W4:Y:S04]  /*3cc80*/  LDL R10, [R1+0x16fc] ;  /* 0x0016fc00010a7983 */ /* 0x000f280000100800 */
[----:B--2---:R-:W-:Y:S04]  /*3cc90*/  STL [R1+0x30b8], R18 ;  /* 0x0030b81201007387 */ /* 0x004fe80000100800 */
[----:B------:R-:W2:Y:S04]  /*3cca0*/  LDL R9, [R1+0x16f8] ;  /* 0x0016f80001097983 */ /* 0x000ea80000100800 */
[----:B------:R-:W2:Y:S04]  /*3ccb0*/  LDL R8, [R1+0x1704] ;  /* 0x0017040001087983 */ /* 0x000ea80000100800 */
[----:B------:R-:W2:Y:S04]  /*3ccc0*/  LDL R7, [R1+0x1700] ;  /* 0x0017000001077983 */ /* 0x000ea80000100800 */
[----:B------:R-:W2:Y:S04]  /*3ccd0*/  LDL R6, [R1+0x170c] ;  /* 0x00170c0001067983 */ /* 0x000ea80000100800 */
[----:B-1----:R-:W2:Y:S04]  /*3cce0*/  LDL R4, [R1+0x1714] ;  /* 0x0017140001047983 */ /* 0x002ea80000100800 */
[----:B---3--:R-:W-:Y:S01]  /*3ccf0*/  STL [R1+0x30a0], R16 ;  /* 0x0030a01001007387 */ /* 0x008fe20000100800 */
[----:B------:R-:W-:-:S02]  /*3cd00*/  PRMT R17, RZ, 0x7610, R17 ;  /* 0x00007610ff117816 */ /* 0x000fc40000000011 */
[----:B------:R-:W-:Y:S02]  /*3cd10*/  PRMT R19, RZ, 0x7610, R19 ;  /* 0x00007610ff137816 */ /* 0x000fe40000000013 */
[----:B------:R-:W-:Y:S02]  /*3cd20*/  PRMT R21, RZ, 0x7610, R21 ;  /* 0x00007610ff157816 */ /* 0x000fe40000000015 */
[----:B------:R-:W-:Y:S02]  /*3cd30*/  PRMT R23, RZ, 0x7610, R23 ;  /* 0x00007610ff177816 */ /* 0x000fe40000000017 */
[----:B------:R-:W-:Y:S01]  /*3cd40*/  PRMT R25, RZ, 0x7610, R25 ;  /* 0x00007610ff197816 */ /* 0x000fe20000000019 */
[----:B0-----:R-:W3:Y:S01]  /*3cd50*/  LDL R3, [R1+0x1770] ;  /* 0x0017700001037983 */ /* 0x001ee20000100800 */
[----:B----4-:R-:W-:-:S03]  /*3cd60*/  @!P1 IMAD.MOV.U32 R15, RZ, RZ, R5 ;  /* 0x000000ffff0f9224 */ /* 0x010fc600078e0005 */
[----:B------:R-:W4:Y:S01]  /*3cd70*/  LDL R5, [R1+0x1708] ;  /* 0x0017080001057983 */ /* 0x000f220000100800 */
[----:B------:R-:W-:-:S03]  /*3cd80*/  @!P1 IMAD.MOV.U32 R14, RZ, RZ, R2 ;  /* 0x000000ffff0e9224 */ /* 0x000fc600078e0002 */
[----:B------:R-:W3:Y:S04]  /*3cd90*/  LDL R2, [R1+0x177c] ;  /* 0x00177c0001027983 */ /* 0x000ee80000100800 */
[----:B------:R0:W3:Y:S02]  /*3cda0*/  @!P1 LDG.E.U16 R17, desc[UR8][R14.64] ;  /* 0x000000080e119981 */ /* 0x0000e4000c1e1500 */
[----:B0-----:R-:W-:Y:S02]  /*3cdb0*/  @!P4 IMAD.MOV.U32 R14, RZ, RZ, R10 ;  /* 0x000000ffff0ec224 */ /* 0x001fe400078e000a */
[----:B------:R-:W-:-:S05]  /*3cdc0*/  @!P4 IMAD.MOV.U32 R15, RZ, RZ, R11 ;  /* 0x000000ffff0fc224 */ /* 0x000fca00078e000b */
[----:B------:R2:W3:Y:S02]  /*3cdd0*/  @!P4 LDG.E.U16 R19, desc[UR8][R14.64] ;  /* 0x000000080e13c981 */ /* 0x0004e4000c1e1500 */
[----:B--2---:R-:W-:Y:S02]  /*3cde0*/  @!P1 IMAD.MOV.U32 R15, RZ, RZ, R9 ;  /* 0x000000ffff0f9224 */ /* 0x004fe400078e0009 */
[----:B------:R-:W-:-:S05]  /*3cdf0*/  @!P1 IMAD.MOV.U32 R14, RZ, RZ, R8 ;  /* 0x000000ffff0e9224 */ /* 0x000fca00078e0008 */
[----:B------:R0:W2:Y:S02]  /*3ce00*/  @!P1 LDG.E.U16 R21, desc[UR8][R14.64] ;  /* 0x000000080e159981 */ /* 0x0000a4000c1e1500 */
[----:B0-----:R-:W-:Y:S02]  /*3ce10*/  @!P4 IMAD.MOV.U32 R14, RZ, RZ, R6 ;  /* 0x000000ffff0ec224 */ /* 0x001fe400078e0006 */
[----:B------:R-:W-:-:S05]  /*3ce20*/  @!P4 IMAD.MOV.U32 R15, RZ, RZ, R7 ;  /* 0x000000ffff0fc224 */ /* 0x000fca00078e0007 */
[----:B------:R0:W2:Y:S02]  /*3ce30*/  @!P4 LDG.E.U16 R23, desc[UR8][R14.64] ;  /* 0x000000080e17c981 */ /* 0x0000a4000c1e1500 */
[----:B0-----:R-:W-:Y:S02]  /*3ce40*/  @!P1 IMAD.MOV.U32 R14, RZ, RZ, R4 ;  /* 0x000000ffff0e9224 */ /* 0x001fe400078e0004 */
[----:B----4-:R-:W-:-:S05]  /*3ce50*/  @!P1 IMAD.MOV.U32 R15, RZ, RZ, R5 ;  /* 0x000000ffff0f9224 */ /* 0x010fca00078e0005 */
[----:B------:R0:W4:Y:S04]  /*3ce60*/  @!P1 LDG.E.U16 R25, desc[UR8][R14.64] ;  /* 0x000000080e199981 */ /* 0x000128000c1e1500 */
[----:B---3--:R-:W-:Y:S04]  /*3ce70*/  STL [R1+0x30a4], R17 ;  /* 0x0030a41101007387 */ /* 0x008fe80000100800 */
[----:B------:R-:W-:Y:S01]  /*3ce80*/  STL [R1+0x30bc], R19 ;  /* 0x0030bc1301007387 */ /* 0x000fe20000100800 */
[----:B0-----:R-:W-:Y:S02]  /*3ce90*/  @!P4 IMAD.MOV.U32 R15, RZ, RZ, R3 ;  /* 0x000000ffff0fc224 */ /* 0x001fe400078e0003 */
[----:B------:R-:W-:Y:S01]  /*3cea0*/  @!P4 IMAD.MOV.U32 R14, RZ, RZ, R2 ;  /* 0x000000ffff0ec224 */ /* 0x000fe200078e0002 */
[----:B------:R-:W-:-:S06]  /*3ceb0*/  PRMT R27, RZ, 0x7610, R27 ;  /* 0x00007610ff1b7816 */ /* 0x000fcc000000001b */
[----:B------:R0:W3:Y:S04]  /*3cec0*/  @!P4 LDG.E.U16 R27, desc[UR8][R14.64] ;  /* 0x000000080e1bc981 */ /* 0x0000e8000c1e1500 */
[----:B--2---:R-:W-:Y:S04]  /*3ced0*/  STL [R1+0x30c0], R21 ;  /* 0x0030c01501007387 */ /* 0x004fe80000100800 */
[----:B------:R-:W-:Y:S04]  /*3cee0*/  STL [R1+0x30a8], R23 ;  /* 0x0030a81701007387 */ /* 0x000fe80000100800 */
[----:B----4-:R1:W-:Y:S04]  /*3cef0*/  STL [R1+0x30ac], R25 ;  /* 0x0030ac1901007387 */ /* 0x0103e80000100800 */
[----:B-1----:R-:W2:Y:S04]  /*3cf00*/  LDL.LU R25, [R1+0x710] ;  /* 0x0007100001197983 */ /* 0x002ea80000300800 */
[----:B------:R-:W4:Y:S04]  /*3cf10*/  LDL.LU R23, [R1+0x6e0] ;  /* 0x0006e00001177983 */ /* 0x000f280000300800 */
        /* <DEDUP_REMOVED lines=21> */
[----:B------:R-:W0:Y:S01]  /*3d070*/  LDL R15, [R1+0x1784] ;  /* 0x00178400010f7983 */ /* 0x000e220000100800 */
[----:B------:R-:W-:Y:S01]  /*3d080*/  PRMT R29, RZ, 0x7610, R29 ;  /* 0x00007610ff1d7816 */ /* 0x000fe2000000001d */
[----:B------:R-:W1:Y:S01]  /*3d090*/  S2R R11, SR_TID.X ;  /* 0x00000000000b7919 */ /* 0x000e620000002100 */
[----:B0-----:R-:W-:-:S02]  /*3d0a0*/  @!P1 IMAD.MOV.U32 R14, RZ, RZ, R15 ;  /* 0x000000ffff0e9224 */ /* 0x001fc400078e000f */
[----:B------:R-:W-:-:S05]  /*3d0b0*/  @!P1 IMAD.MOV.U32 R15, RZ, RZ, R0 ;  /* 0x000000ffff0f9224 */ /* 0x000fca00078e0000 */
[----:B------:R-:W3:Y:S01]  /*3d0c0*/  @!P1 LDG.E.U16 R29, desc[UR8][R14.64] ;  /* 0x000000080e1d9981 */ /* 0x000ee2000c1e1500 */
[----:B-1----:R-:W-:-:S05]  /*3d0d0*/  LOP3.LUT R11, R11, 0x3f, RZ, 0xc0, !PT ;  /* 0x0000003f0b0b7812 */ /* 0x002fca00078ec0ff */
[----:B------:R-:W-:-:S05]  /*3d0e0*/  IMAD.SHL.U32 R11, R11, 0x2, RZ ;  /* 0x000000020b0b7824 */ /* 0x000fca00078e00ff */
[----:B------:R-:W-:-:S05]  /*3d0f0*/  LOP3.LUT R11, R11, 0x20, RZ, 0x3c, !PT ;  /* 0x000000200b0b7812 */ /* 0x000fca00078e3cff */
[----:B--2---:R-:W-:Y:S04]  /*3d100*/  STS.U16 [R11+UR5+0x1a80], R25 ;  /* 0x001a80190b007988 */ /* 0x004fe80008000405 */
[----:B----4-:R-:W-:Y:S04]  /*3d110*/  STS.U16 [R11+UR5+0x2200], R23 ;  /* 0x002200170b007988 */ /* 0x010fe80008000405 */
[----:B---3--:R-:W-:Y:S04]  /*3d120*/  STS.U16 [R11+UR5+0x2280], R21 ;  /* 0x002280150b007988 */ /* 0x008fe80008000405 */
        /* <DEDUP_REMOVED lines=14> */
[----:B------:R-:W-:Y:S04]  /*3d210*/  STL [R1+0x30c4], R27 ;  /* 0x0030c41b01007387 */ /* 0x000fe80000100800 */
[----:B------:R-:W-:Y:S04]  /*3d220*/  STS.U16 [R11+UR5+0x6200], R10 ;  /* 0x0062000a0b007988 */ /* 0x000fe80008000405 */
[----:B------:R-:W-:Y:S04]  /*3d230*/  STL [R1+0x1abc], R0 ;  /* 0x001abc0001007387 */ /* 0x000fe80000100800 */
[----:B------:R0:W-:Y:S04]  /*3d240*/  STS.U16 [R11+UR5+0x6280], R22 ;  /* 0x006280160b007988 */ /* 0x0001e80008000405 */
[----:B------:R-:W-:Y:S04]  /*3d250*/  STS.U16 [R11+UR5+0x6a00], R24 ;  /* 0x006a00180b007988 */ /* 0x000fe80008000405 */
[----:B------:R1:W-:Y:S04]  /*3d260*/  STS.U16 [R11+UR5+0x6a80], R12 ;  /* 0x006a800c0b007988 */ /* 0x0003e80008000405 */
[----:B------:R-:W-:Y:S04]  /*3d270*/  STL [R1+0x30c8], R29 ;  /* 0x0030c81d01007387 */ /* 0x000fe80000100800 */
[----:B0-----:R-:W2:Y:S04]  /*3d280*/  LDL.LU R22, [R1+0x300] ;  /* 0x0003000001167983 */ /* 0x001ea80000300800 */
[----:B-1----:R-:W3:Y:S04]  /*3d290*/  LDL.LU R12, [R1+0x2cc] ;  /* 0x0002cc00010c7983 */ /* 0x002ee80000300800 */
[----:B---3--:R0:W-:Y:S04]  /*3d2a0*/  STL [R1+0x3148], R12 ;  /* 0x0031480c01007387 */ /* 0x0081e80000100800 */
[----:B0-----:R-:W3:Y:S04]  /*3d2b0*/  LDL.LU R12, [R1+0x2d0] ;  /* 0x0002d000010c7983 */ /* 0x001ee80000300800 */
        /* <DEDUP_REMOVED lines=29> */
[----:B--2---:R0:W-:Y:S04]  /*3d490*/  STS.U16 [R11+UR5+0x7a00], R22 ;  /* 0x007a00160b007988 */ /* 0x0041e80008000405 */
[----:B------:R-:W2:Y:S04]  /*3d4a0*/  LDL.LU R10, [R1+0x3c] ;  /* 0x00003c00010a7983 */ /* 0x000ea80000300800 */
[----:B0-----:R-:W2:Y:S04]  /*3d4b0*/  LDL.LU R22, [R1+0x18] ;  /* 0x0000180001167983 */ /* 0x001ea80000300800 */
[----:B---3--:R0:W-:Y:S04]  /*3d4c0*/  STS.U16 [R11+UR5+0x7a80], R12 ;  /* 0x007a800c0b007988 */ /* 0x0081e80008000405 */
[----:B0-----:R-:W3:Y:S04]  /*3d4d0*/  LDL.LU R12, [R1+0x314c] ;  /* 0x00314c00010c7983 */ /* 0x001ee80000300800 */
[----:B---3--:R0:W-:Y:S04]  /*3d4e0*/  STS.U16 [R11+UR5+0x8200], R12 ;  /* 0x0082000c0b007988 */ /* 0x0081e80008000405 */
[----:B0-----:R-:W3:Y:S04]  /*3d4f0*/  LDL.LU R12, [R1+0x3148] ;  /* 0x00314800010c7983 */ /* 0x001ee80000300800 */
[----:B---3--:R0:W-:Y:S04]  /*3d500*/  STS.U16 [R11+UR5+0x8280], R12 ;  /* 0x0082800c0b007988 */ /* 0x0081e80008000405 */
[----:B----4-:R1:W-:Y:S04]  /*3d510*/  STS.U16 [R11+UR5+0x8a00], R13 ;  /* 0x008a000d0b007988 */ /* 0x0103e80008000405 */
[----:B------:R3:W-:Y:S04]  /*3d520*/  STS.U16 [R11+UR5+0x8a80], R26 ;  /* 0x008a801a0b007988 */ /* 0x0007e80008000405 */
[----:B------:R4:W-:Y:S04]  /*3d530*/  STS.U16 [R11+UR5+0x9200], R29 ;  /* 0x0092001d0b007988 */ /* 0x0009e80008000405 */
[----:B0-----:R-:W2:Y:S04]  /*3d540*/  LDL.LU R12, [R1+0x3144] ;  /* 0x00314400010c7983 */ /* 0x001ea80000300800 */
[----:B-1----:R-:W2:Y:S04]  /*3d550*/  LDL.LU R13, [R1+0x3140] ;  /* 0x00314000010d7983 */ /* 0x002ea80000300800 */
[----:B---3--:R-:W3:Y:S04]  /*3d560*/  LDL.LU R26, [R1+0x313c] ;  /* 0x00313c00011a7983 */ /* 0x008ee80000300800 */
[----:B----4-:R-:W4:Y:S04]  /*3d570*/  LDL.LU R29, [R1+0x738] ;  /* 0x00073800011d7983 */ /* 0x010f280000300800 */
        /* <DEDUP_REMOVED lines=18> */
[----:B----4-:R0:W-:Y:S04]  /*3d6a0*/  STL [R1+0x3134], R29 ;  /* 0x0031341d01007387 */ /* 0x0101e80000100800 */
[----:B0-----:R-:W4:Y:S01]  /*3d6b0*/  LDL.LU R29, [R1+0x788] ;  /* 0x00078800011d7983 */ /* 0x001f220000300800 */
[----:B------:R-:W0:Y:S03]  /*3d6c0*/  S2R R24, SR_TID.X ;  /* 0x0000000000187919 */ /* 0x000e260000002100 */
[----:B------:R-:W-:Y:S04]  /*3d6d0*/  STS.U16 [R11+UR5+0xda80], R7 ;  /* 0x00da80070b007988 */ /* 0x000fe80008000405 */
[----:B------:R-:W-:Y:S04]  /*3d6e0*/  STS.U16 [R11+UR5+0xe200], R8 ;  /* 0x00e200080b007988 */ /* 0x000fe80008000405 */
[----:B------:R1:W-:Y:S04]  /*3d6f0*/  STS.U16 [R11+UR5+0xe280], R9 ;  /* 0x00e280090b007988 */ /* 0x0003e80008000405 */
[----:B------:R-:W-:Y:S04]  /*3d700*/  STS.U16 [R11+UR5+0xea00], R20 ;  /* 0x00ea00140b007988 */ /* 0x000fe80008000405 */
[----:B--2---:R-:W-:Y:S04]  /*3d710*/  STS.U16 [R11+UR5+0xea80], R10 ;  /* 0x00ea800a0b007988 */ /* 0x004fe80008000405 */
[----:B------:R-:W-:Y:S01]  /*3d720*/  STS.U16 [R11+UR5+0xf200], R22 ;  /* 0x00f200160b007988 */ /* 0x000fe20008000405 */
[----:B0-----:R-:W-:-:S05]  /*3d730*/  LOP3.LUT R24, R24, 0x3f, RZ, 0xc0, !PT ;  /* 0x0000003f18187812 */ /* 0x001fca00078ec0ff */
[C---:B-1----:R-:W-:Y:S01]  /*3d740*/  IMAD.SHL.U32 R9, R24.reuse, 0x2, RZ ;  /* 0x0000000218097824 */ /* 0x042fe200078e00ff */
[----:B----4-:R0:W-:Y:S04]  /*3d750*/  STL [R1+0x3138], R29 ;  /* 0x0031381d01007387 */ /* 0x0101e80000100800 */
[----:B------:R-:W2:Y:S04]  /*3d760*/  LDL.LU R14, [R1+0x734] ;  /* 0x00073400010e7983 */ /* 0x000ea80000300800 */
        /* <DEDUP_REMOVED lines=13> */
[----:B0-----:R-:W-:-:S03]  /*3d840*/  IMAD.SHL.U32 R29, R24, 0x2, RZ ;  /* 0x00000002181d7824 */ /* 0x001fc600078e00ff */
[----:B------:R-:W4:Y:S04]  /*3d850*/  LDL.LU R6, [R1+0x5e0] ;  /* 0x0005e00001067983 */ /* 0x000f280000300800 */
[----:B------:R-:W4:Y:S04]  /*3d860*/  LDL.LU R28, [R1+0x5b4] ;  /* 0x0005b400011c7983 */ /* 0x000f280000300800 */
[----:B------:R-:W4:Y:S04]  /*3d870*/  LDL.LU R2, [R1+0x5b0] ;  /* 0x0005b00001027983 */ /* 0x000f280000300800 */
[----:B------:R-:W4:Y:S04]  /*3d880*/  LDL.LU R7, [R1+0x584] ;  /* 0x0005840001077983 */ /* 0x000f280000300800 */
[----:B------:R-:W4:Y:S01]  /*3d890*/  LDL.LU R8, [R1+0x580] ;  /* 0x0005800001087983 */ /* 0x000f220000300800 */
[----:B------:R-:W-:-:S03]  /*3d8a0*/  LOP3.LUT R29, R29, 0x20, RZ, 0x3c, !PT ;  /* 0x000000201d1d7812 */ /* 0x000fc600078e3cff */
[----:B------:R-:W4:Y:S04]  /*3d8b0*/  LDL.LU R20, [R1+0x554] ;  /* 0x0005540001147983 */ /* 0x000f280000300800 */
[----:B------:R-:W4:Y:S04]  /*3d8c0*/  LDL.LU R10, [R1+0x550] ;  /* 0x00055000010a7983 */ /* 0x000f280000300800 */
[----:B------:R-:W4:Y:S04]  /*3d8d0*/  LDL.LU R11, [R1+0x524] ;  /* 0x00052400010b7983 */ /* 0x000f280000300800 */
[----:B------:R-:W4:Y:S04]  /*3d8e0*/  LDL.LU R22, [R1+0x520] ;  /* 0x0005200001167983 */ /* 0x000f280000300800 */
[----:B------:R-:W4:Y:S04]  /*3d8f0*/  LDL.LU R24, [R1+0x328] ;  /* 0x0003280001187983 */ /* 0x000f280000300800 */
[----:B---3--:R0:W-:Y:S04]  /*3d900*/  STS.U16 [R29+UR5+0xf280], R26 ;  /* 0x00f2801a1d007988 */ /* 0x0081e80008000405 */
[----:B------:R1:W-:Y:S04]  /*3d910*/  STS.U16 [R29+UR5+0xfa00], R13 ;  /* 0x00fa000d1d007988 */ /* 0x0003e80008000405 */
[----:B------:R3:W-:Y:S04]  /*3d920*/  STS.U16 [R29+UR5+0xfa80], R12 ;  /* 0x00fa800c1d007988 */ /* 0x0007e80008000405 */
[----:B0-----:R-:W2:Y:S04]  /*3d930*/  LDL.LU R26, [R1+0x75c] ;  /* 0x00075c00011a7983 */ /* 0x001ea80000300800 */
[----:B-1----:R-:W4:Y:S04]  /*3d940*/  LDL.LU R13, [R1+0x760] ;  /* 0x00076000010d7983 */ /* 0x002f280000300800 */
[----:B---3--:R-:W3:Y:S01]  /*3d950*/  LDL.LU R29, [R1+0x3138] ;  /* 0x00313800011d7983 */ /* 0x008ee20000300800 */
[----:B------:R-:W-:-:S03]  /*3d960*/  LOP3.LUT R9, R9, 0x30, RZ, 0x3c, !PT ;  /* 0x0000003009097812 */ /* 0x000fc600078e3cff */
[----:B------:R-:W2:Y:S04]  /*3d970*/  LDL.LU R12, [R1+0x784] ;  /* 0x00078400010c7983 */ /* 0x000ea80000300800 */
[----:B---3--:R0:W-:Y:S04]  /*3d980*/  STS.U16 [R9+UR5+0x300], R29 ;  /* 0x0003001d09007988 */ /* 0x0081e80008000405 */
[----:B0-----:R-:W3:Y:S04]  /*3d990*/  LDL.LU R29, [R1+0x3134] ;  /* 0x00313400011d7983 */ /* 0x001ee80000300800 */
[----:B--2---:R-:W-:Y:S04]  /*3d9a0*/  STS.U16 [R9+UR5+0x380], R12 ;  /* 0x0003800c09007988 */ /* 0x004fe80008000405 */
[----:B----4-:R-:W-:Y:S04]  /*3d9b0*/  STS.U16 [R9+UR5+0xb00], R13 ;  /* 0x000b000d09007988 */ /* 0x010fe80008000405 */
[----:B------:R-:W-:Y:S04]  /*3d9c0*/  STS.U16 [R9+UR5+0xb80], R26 ;  /* 0x000b801a09007988 */ /* 0x000fe80008000405 */
        /* <DEDUP_REMOVED lines=19> */
[----:B------:R0:W-:Y:S04]  /*3db00*/  STS.U16 [R9+UR5+0x5b80], R8 ;  /* 0x005b800809007988 */ /* 0x0001e80008000405 */
[----:B------:R-:W-:Y:S04]  /*3db10*/  STS.U16 [R9+UR5+0x6300], R20 ;  /* 0x0063001409007988 */ /* 0x000fe80008000405 */
[----:B------:R1:W-:Y:S04]  /*3db20*/  STS.U16 [R9+UR5+0x6380], R10 ;  /* 0x0063800a09007988 */ /* 0x0003e80008000405 */
[----:B0-----:R-:W2:Y:S04]  /*3db30*/  LDL.LU R8, [R1+0x324] ;  /* 0x0003240001087983 */ /* 0x001ea80000300800 */
[----:B-1----:R-:W3:Y:S04]  /*3db40*/  LDL.LU R10, [R1+0x2c8] ;  /* 0x0002c800010a7983 */ /* 0x002ee80000300800 */
[----:B---3--:R0:W-:Y:S04]  /*3db50*/  STL [R1+0x312c], R10 ;  /* 0x00312c0a01007387 */ /* 0x0081e80000100800 */
[----:B0-----:R-:W3:Y:S04]  /*3db60*/  LDL.LU R10, [R1+0x2f4] ;  /* 0x0002f400010a7983 */ /* 0x001ee80000300800 */
        /* <DEDUP_REMOVED lines=68> */
[----:B------:R-:W-:Y:S04]  /*3dfb0*/  STS.U16 [R9+UR5+0xeb80], R8 ;  /* 0x00eb800809007988 */ /* 0x000fe80008000405 */
[----:B----4-:R0:W-:Y:S04]  /*3dfc0*/  STS.U16 [R9+UR5+0xf300], R24 ;  /* 0x00f3001809007988 */ /* 0x0101e80008000405 */
[----:B0-----:R-:W2:Y:S01]  /*3dfd0*/  LDL.LU R24, [R1+0x730] ;  /* 0x0007300001187983 */ /* 0x001ea20000300800 */
[----:B------:R-:W0:Y:S03]  /*3dfe0*/  S2R R20, SR_TID.X ;  /* 0x0000000000147919 */ /* 0x000e260000002100 */
[----:B--2---:R1:W-:Y:S04]  /*3dff0*/  STL [R1+0x3114], R24 ;  /* 0x0031141801007387 */ /* 0x0043e80000100800 */
[----:B-1----:R-:W2:Y:S01]  /*3e000*/  LDL.LU R24, [R1+0x780] ;  /* 0x0007800001187983 */ /* 0x002ea20000300800 */
[----:B0-----:R-:W-:-:S05]  /*3e010*/  LOP3.LUT R20, R20, 0x3f, RZ, 0xc0, !PT ;  /* 0x0000003f14147812 */ /* 0x001fca00078ec0ff */
[C---:B------:R-:W-:Y:S01]  /*3e020*/  IMAD.SHL.U32 R0, R20.reuse, 0x2, RZ ;  /* 0x0000000214007824 */ /* 0x040fe200078e00ff */
[----:B--2---:R0:W-:Y:S04]  /*3e030*/  STL [R1+0x3118], R24 ;  /* 0x0031181801007387 */ /* 0x0041e80000100800 */
        /* <DEDUP_REMOVED lines=136> */
[----:B------:R-:W0:Y:S02]  /*3e8c0*/  S2R R2, SR_TID.X ;  /* 0x0000000000027919 */ /* 0x000e240000002100 */
        /* <DEDUP_REMOVED lines=34> */
[----:B---3--:R-:W3:Y:S04]  /*3eaf0*/  LDL.LU R20, [R1+0x30f8] ;  /* 0x0030f80001147983 */ /* 0x008ee80000300800 */
[----:B------:R-:W2:Y:S01]  /*3eb00*/  LDL.LU R7, [R1+0x778] ;  /* 0x0007780001077983 */ /* 0x000ea20000300800 */
[----:B------:R-:W-:-:S05]  /*3eb10*/  LOP3.LUT R3, R3, 0x50, RZ, 0x3c, !PT ;  /* 0x0000005003037812 */ /* 0x000fca00078e3cff */
        /* <DEDUP_REMOVED lines=26> */
[----:B0-----:R-:W2:Y:S04]  /*3ecc0*/  LDL.LU R28, [R1+0x318] ;  /* 0x00031800011c7983 */ /* 0x001ea80000300800 */
[----:B------:R-:W3:Y:S04]  /*3ecd0*/  LDL.LU R4, [R1+0x2e4] ;  /* 0x0002e40001047983 */ /* 0x000ee80000300800 */
        /* <DEDUP_REMOVED lines=46> */
[----:B------:R0:W-:Y:S04]  /*3efc0*/  STS.U16 [R3+UR5+0x8d80], R7 ;  /* 0x008d800703007988 */ /* 0x0001e80008000405 */
        /* <DEDUP_REMOVED lines=20> */
[----:B-1----:R-:W3:Y:S04]  /*3f110*/  LDL.LU R8, [R1+0x720] ;  /* 0x0007200001087983 */ /* 0x002ee80000300800 */
[----:B------:R-:W3:Y:S04]  /*3f120*/  LDL.LU R9, [R1+0x71c] ;  /* 0x00071c0001097983 */ /* 0x000ee80000300800 */
[----:B------:R-:W3:Y:S04]  /*3f130*/  LDL.LU R20, [R1+0x6f0] ;  /* 0x0006f00001147983 */ /* 0x000ee80000300800 */
[----:B------:R-:W3:Y:S04]  /*3f140*/  LDL.LU R10, [R1+0x6ec] ;  /* 0x0006ec00010a7983 */ /* 0x000ee80000300800 */
[----:B------:R-:W3:Y:S04]  /*3f150*/  LDL.LU R11, [R1+0x6bc] ;  /* 0x0006bc00010b7983 */ /* 0x000ee80000300800 */
[----:B------:R-:W3:Y:S04]  /*3f160*/  LDL.LU R22, [R1+0x6b8] ;  /* 0x0006b80001167983 */ /* 0x000ee80000300800 */
[----:B------:R-:W3:Y:S04]  /*3f170*/  LDL.LU R24, [R1+0x68c] ;  /* 0x00068c0001187983 */ /* 0x000ee80000300800 */
[----:B------:R-:W3:Y:S01]  /*3f180*/  LDL.LU R12, [R1+0x688] ;  /* 0x00068800010c7983 */ /* 0x000ee20000300800 */
[----:B------:R-:W0:Y:S03]  /*3f190*/  S2R R18, SR_TID.X ;  /* 0x0000000000127919 */ /* 0x000e260000002100 */
[----:B------:R-:W3:Y:S04]  /*3f1a0*/  LDL.LU R13, [R1+0x65c] ;  /* 0x00065c00010d7983 */ /* 0x000ee80000300800 */
[----:B------:R-:W3:Y:S04]  /*3f1b0*/  LDL.LU R26, [R1+0x658] ;  /* 0x00065800011a7983 */ /* 0x000ee80000300800 */
[----:B------:R-:W3:Y:S04]  /*3f1c0*/  LDL.LU R29, [R1+0x62c] ;  /* 0x00062c00011d7983 */ /* 0x000ee80000300800 */
[----:B------:R-:W3:Y:S04]  /*3f1d0*/  LDL.LU R14, [R1+0x628] ;  /* 0x00062800010e7983 */ /* 0x000ee80000300800 */
[----:B------:R-:W3:Y:S04]  /*3f1e0*/  LDL.LU R15, [R1+0x5fc] ;  /* 0x0005fc00010f7983 */ /* 0x000ee80000300800 */
[----:B------:R-:W3:Y:S04]  /*3f1f0*/  LDL.LU R0, [R1+0x5f8] ;  /* 0x0005f80001007983 */ /* 0x000ee80000300800 */
[----:B------:R-:W3:Y:S04]  /*3f200*/  LDL.LU R27, [R1+0x5cc] ;  /* 0x0005cc00011b7983 */ /* 0x000ee80000300800 */
[----:B------:R1:W-:Y:S04]  /*3f210*/  STS.U16 [R3+UR5+0xdd80], R19 ;  /* 0x00dd801303007988 */ /* 0x0003e80008000405 */
[----:B------:R-:W3:Y:S04]  /*3f220*/  LDL.LU R23, [R1+0x5c8] ;  /* 0x0005c80001177983 */ /* 0x000ee80000300800 */
[----:B------:R0:W-:Y:S04]  /*3f230*/  STS.U16 [R3+UR5+0xe500], R17 ;  /* 0x00e5001103007988 */ /* 0x0001e80008000405 */
[----:B------:R-:W3:Y:S04]  /*3f240*/  LDL.LU R21, [R1+0x59c] ;  /* 0x00059c0001157983 */ /* 0x000ee80000300800 */
[----:B--2---:R2:W-:Y:S04]  /*3f250*/  STS.U16 [R3+UR5+0xe580], R16 ;  /* 0x00e5801003007988 */ /* 0x0045e80008000405 */
[----:B------:R2:W-:Y:S04]  /*3f260*/  STS.U16 [R3+UR5+0xed00], R28 ;  /* 0x00ed001c03007988 */ /* 0x0005e80008000405 */
[----:B-1----:R-:W3:Y:S04]  /*3f270*/  LDL.LU R19, [R1+0x598] ;  /* 0x0005980001137983 */ /* 0x002ee80000300800 */
[----:B0-----:R-:W3:Y:S01]  /*3f280*/  LDL.LU R17, [R1+0x56c] ;  /* 0x00056c0001117983 */ /* 0x001ee20000300800 */
[----:B--2---:R-:W-:-:S03]  /*3f290*/  LOP3.LUT R16, R18, 0x3f, RZ, 0xc0, !PT ;  /* 0x0000003f12107812 */ /* 0x004fc600078ec0ff */
[----:B------:R-:W2:Y:S04]  /*3f2a0*/  LDL.LU R18, [R1+0x568] ;  /* 0x0005680001127983 */ /* 0x000ea80000300800 */
[----:B------:R-:W2:Y:S01]  /*3f2b0*/  LDL.LU R28, [R1+0x53c] ;  /* 0x00053c00011c7983 */ /* 0x000ea20000300800 */
[----:B------:R-:W-:-:S03]  /*3f2c0*/  IMAD.SHL.U32 R25, R16, 0x2, RZ ;  /* 0x0000000210197824 */ /* 0x000fc600078e00ff */
[----:B----4-:R0:W-:Y:S04]  /*3f2d0*/  STS.U16 [R3+UR5+0xed80], R2 ;  /* 0x00ed800203007988 */ /* 0x0101e80008000405 */
[----:B---3--:R1:W-:Y:S04]  /*3f2e0*/  STS.U16 [R3+UR5+0xf500], R6 ;  /* 0x00f5000603007988 */ /* 0x0083e80008000405 */
[----:B------:R-:W-:Y:S04]  /*3f2f0*/  STS.U16 [R3+UR5+0xf580], R5 ;  /* 0x00f5800503007988 */ /* 0x000fe80008000405 */
[----:B------:R-:W-:Y:S04]  /*3f300*/  STS.U16 [R3+UR5+0xfd00], R4 ;  /* 0x00fd000403007988 */ /* 0x000fe80008000405 */
[----:B0-----:R-:W3:Y:S04]  /*3f310*/  LDL.LU R2, [R1+0x538] ;  /* 0x0005380001027983 */ /* 0x001ee80000300800 */
[----:B-1----:R-:W4:Y:S04]  /*3f320*/  LDL.LU R6, [R1+0x748] ;  /* 0x0007480001067983 */ /* 0x002f280000300800 */
[----:B------:R0:W-:Y:S04]  /*3f330*/  STL [R1+0x30cc], R16 ;  /* 0x0030cc1001007387 */ /* 0x0001e80000100800 */
[----:B0-----:R-:W2:Y:S04]  /*3f340*/  LDL.LU R16, [R1+0x76c] ;  /* 0x00076c0001107983 */ /* 0x001ea80000300800 */
[----:B------:R-:W3:Y:S04]  /*3f350*/  LDL.LU R5, [R1+0x770] ;  /* 0x0007700001057983 */ /* 0x000ee80000300800 */
[----:B------:R-:W4:Y:S01]  /*3f360*/  LDL.LU R3, [R1+0x30dc] ;  /* 0x0030dc0001037983 */ /* 0x000f220000300800 */
[----:B------:R-:W0:Y:S01]  /*3f370*/  S2R R4, SR_TID.X ;  /* 0x0000000000047919 */ /* 0x000e220000002100 */
[----:B------:R-:W-:-:S02]  /*3f380*/  LOP3.LUT R25, R25, 0x60, RZ, 0x3c, !PT ;  /* 0x0000006019197812 */ /* 0x000fc400078e3cff */
[----:B0-----:R-:W-:-:S05]  /*3f390*/  LOP3.LUT R4, R4, 0x3f, RZ, 0xc0, !PT ;  /* 0x0000003f04047812 */ /* 0x001fca00078ec0ff */
[----:B------:R-:W-:-:S05]  /*3f3a0*/  IMAD.SHL.U32 R4, R4, 0x2, RZ ;  /* 0x0000000204047824 */ /* 0x000fca00078e00ff */
[----:B------:R-:W-:-:S05]  /*3f3b0*/  LOP3.LUT R4, R4, 0x50, RZ, 0x3c, !PT ;  /* 0x0000005004047812 */ /* 0x000fca00078e3cff */
[----:B----4-:R-:W-:Y:S04]  /*3f3c0*/  STS.U16 [R4+UR5+0xfd80], R3 ;  /* 0x00fd800304007988 */ /* 0x010fe80008000405 */
[----:B---3--:R-:W-:Y:S04]  /*3f3d0*/  STS.U16 [R25+UR5+0x600], R5 ;  /* 0x0006000519007988 */ /* 0x008fe80008000405 */
        /* <DEDUP_REMOVED lines=34> */
[----:B------:R0:W-:Y:S04]  /*3f600*/  STS.U16 [R25+UR5+0x6600], R28 ;  /* 0x0066001c19007988 */ /* 0x0001e80008000405 */
[----:B------:R-:W4:Y:S04]  /*3f610*/  LDL.LU R18, [R1+0x240] ;  /* 0x0002400001127983 */ /* 0x000f280000300800 */
[----:B------:R1:W-:Y:S04]  /*3f620*/  STS.U16 [R25+UR5+0x6680], R2 ;  /* 0x0066800219007988 */ /* 0x0003e80008000405 */
[----:B0-----:R-:W4:Y:S04]  /*3f630*/  LDL.LU R28, [R1+0x23c] ;  /* 0x00023c00011c7983 */ /* 0x001f280000300800 */
        /* <DEDUP_REMOVED lines=27> */
[----:B--2---:R0:W-:Y:S04]  /*3f7f0*/  STS.U16 [R25+UR5+0x7680], R16 ;  /* 0x0076801019007988 */ /* 0x0041e80008000405 */
[----:B---3--:R1:W-:Y:S04]  /*3f800*/  STS.U16 [R25+UR5+0x7e00], R29 ;  /* 0x007e001d19007988 */ /* 0x0083e80008000405 */
[----:B----4-:R2:W-:Y:S04]  /*3f810*/  STS.U16 [R25+UR5+0x7e80], R27 ;  /* 0x007e801b19007988 */ /* 0x0105e80008000405 */
        /* <DEDUP_REMOVED lines=11> */
[----:B0-----:R-:W3:Y:S04]  /*3f8d0*/  LDL.LU R28, [R1+0x30b4] ;  /* 0x0030b400011c7983 */ /* 0x001ee80000300800 */
[----:B-1----:R-:W4:Y:S04]  /*3f8e0*/  LDL.LU R2, [R1+0x30b0] ;  /* 0x0030b00001027983 */ /* 0x002f280000300800 */
        /* <DEDUP_REMOVED lines=20> */
[----:B----4-:R0:W-:Y:S04]  /*3fa30*/  STS.U16 [R25+UR5+0xe680], R2 ;  /* 0x00e6800219007988 */ /* 0x0101e80008000405 */
[----:B---3--:R-:W-:Y:S04]  /*3fa40*/  STS.U16 [R25+UR5+0xee00], R28 ;  /* 0x00ee001c19007988 */ /* 0x008fe80008000405 */
[----:B--2---:R-:W-:Y:S04]  /*3fa50*/  STS.U16 [R25+UR5+0xee80], R18 ;  /* 0x00ee801219007988 */ /* 0x004fe80008000405 */
[----:B------:R1:W-:Y:S04]  /*3fa60*/  STS.U16 [R25+UR5+0xf600], R19 ;  /* 0x00f6001319007988 */ /* 0x0003e80008000405 */
[----:B0-----:R-:W2:Y:S04]  /*3fa70*/  LDL.LU R2, [R1+0x740] ;  /* 0x0007400001027983 */ /* 0x001ea80000300800 */
        /* <DEDUP_REMOVED lines=21> */
[----:B------:R-:W-:-:S03]  /*3fbd0*/  IMAD.SHL.U32 R0, R16, 0x2, RZ ;  /* 0x0000000210007824 */ /* 0x000fc600078e00ff */
[----:B------:R-:W4:Y:S04]  /*3fbe0*/  LDL.LU R17, [R1+0x534] ;  /* 0x0005340001117983 */ /* 0x000f280000300800 */
[----:B------:R-:W4:Y:S04]  /*3fbf0*/  LDL.LU R16, [R1+0x530] ;  /* 0x0005300001107983 */ /* 0x000f280000300800 */
[----:B------:R0:W-:Y:S04]  /*3fc00*/  STS.U16 [R25+UR5+0xf680], R21 ;  /* 0x00f6801519007988 */ /* 0x0001e80008000405 */
[----:B------:R1:W-:Y:S04]  /*3fc10*/  STS.U16 [R25+UR5+0xfe00], R27 ;  /* 0x00fe001b19007988 */ /* 0x0003e80008000405 */
[----:B0-----:R-:W2:Y:S04]  /*3fc20*/  LDL.LU R21, [R1+0x764] ;  /* 0x0007640001157983 */ /* 0x001ea80000300800 */
[----:B-1----:R-:W3:Y:S01]  /*3fc30*/  LDL.LU R27, [R1+0x768] ;  /* 0x00076800011b7983 */ /* 0x002ee20000300800 */
[----:B------:R-:W-:-:S03]  /*3fc40*/  LOP3.LUT R0, R0, 0x70, RZ, 0x3c, !PT ;  /* 0x0000007000007812 */ /* 0x000fc600078e3cff */
[----:B------:R0:W-:Y:S04]  /*3fc50*/  STS.U16 [R25+UR5+0xfe80], R29 ;  /* 0x00fe801d19007988 */ /* 0x0001e80008000405 */
[----:B0-----:R-:W4:Y:S04]  /*3fc60*/  LDL.LU R25, [R1+0x30ac] ;  /* 0x0030ac0001197983 */ /* 0x001f280000300800 */
[----:B---3--:R-:W-:Y:S04]  /*3fc70*/  STS.U16 [R0+UR5+0x700], R27 ;  /* 0x0007001b00007988 */ /* 0x008fe80008000405 */
[----:B--2---:R-:W-:Y:S04]  /*3fc80*/  STS.U16 [R0+UR5+0x780], R21 ;  /* 0x0007801500007988 */ /* 0x004fe80008000405 */
[----:B------:R0:W-:Y:S04]  /*3fc90*/  STS.U16 [R0+UR5+0xf00], R2 ;  /* 0x000f000200007988 */ /* 0x0001e80008000405 */
[----:B0-----:R-:W2:Y:S04]  /*3fca0*/  LDL.LU R2, [R1+0x338] ;  /* 0x0003380001027983 */ /* 0x001ea80000300800 */
[----:B------:R-:W-:Y:S04]  /*3fcb0*/  STS.U16 [R0+UR5+0xf80], R19 ;  /* 0x000f801300007988 */ /* 0x000fe80008000405 */
        /* <DEDUP_REMOVED lines=15> */
[----:B------:R1:W-:Y:S04]  /*3fdb0*/  STS.U16 [R0+UR5+0x4f80], R26 ;  /* 0x004f801a00007988 */ /* 0x0003e80008000405 */
[----:B------:R3:W-:Y:S04]  /*3fdc0*/  STS.U16 [R0+UR5+0x5700], R14 ;  /* 0x0057000e00007988 */ /* 0x0007e80008000405 */
[----:B------:R-:W-:Y:S04]  /*3fdd0*/  STS.U16 [R0+UR5+0x5780], R12 ;  /* 0x0057800c00007988 */ /* 0x000fe80008000405 */
[----:B------:R-:W-:Y:S04]  /*3fde0*/  STS.U16 [R0+UR5+0x5f00], R15 ;  /* 0x005f000f00007988 */ /* 0x000fe80008000405 */
[----:B------:R4:W-:Y:S04]  /*3fdf0*/  STS.U16 [R0+UR5+0x5f80], R23 ;  /* 0x005f801700007988 */ /* 0x0009e80008000405 */
[----:B------:R4:W-:Y:S04]  /*3fe00*/  STS.U16 [R0+UR5+0x6700], R17 ;  /* 0x0067001100007988 */ /* 0x0009e80008000405 */
[----:B0-----:R-:W2:Y:S04]  /*3fe10*/  LDL.LU R13, [R1+0x334] ;  /* 0x00033400010d7983 */ /* 0x001ea80000300800 */
[----:B-1----:R-:W2:Y:S04]  /*3fe20*/  LDL.LU R26, [R1+0x308] ;  /* 0x00030800011a7983 */ /* 0x002ea80000300800 */
[----:B---3--:R-:W3:Y:S04]  /*3fe30*/  LDL.LU R14, [R1+0x304] ;  /* 0x00030400010e7983 */ /* 0x008ee80000300800 */
[----:B------:R0:W-:Y:S04]  /*3fe40*/  STS.U16 [R0+UR5+0x6780], R16 ;  /* 0x0067801000007988 */ /* 0x0001e80008000405 */
[----:B----4-:R-:W4:Y:S04]  /*3fe50*/  LDL.LU R23, [R1+0x2d8] ;  /* 0x0002d80001177983 */ /* 0x010f280000300800 */
[----:B------:R-:W4:Y:S04]  /*3fe60*/  LDL.LU R17, [R1+0x2d4] ;  /* 0x0002d40001117983 */ /* 0x000f280000300800 */
[----:B0-----:R-:W4:Y:S04]  /*3fe70*/  LDL.LU R16, [R1+0x268] ;  /* 0x0002680001107983 */ /* 0x001f280000300800 */
[----:B------:R-:W4:Y:S04]  /*3fe80*/  LDL.LU R15, [R1+0x264] ;  /* 0x00026400010f7983 */ /* 0x000f280000300800 */
[----:B--2---:R0:W-:Y:S04]  /*3fe90*/  STS.U16 [R0+UR5+0x6f00], R2 ;  /* 0x006f000200007988 */ /* 0x0041e80008000405 */
        /* <DEDUP_REMOVED lines=19> */
[----:B------:R0:W-:Y:S04]  /*3ffd0*/  STS.U16 [R0+UR5+0x6f80], R13 ;  /* 0x006f800d00007988 */ /* 0x0001e80008000405 */
[----:B------:R-:W2:Y:S04]  /*3ffe0*/  LDL.LU R12, [R1+0x58] ;  /* 0x00005800010c7983 */ /* 0x000ea80000300800 */
[----:B------:R1:W-:Y:S04]  /*3fff0*/  STS.U16 [R0+UR5+0x7700], R26 ;  /* 0x0077001a00007988 */ /* 0x0003e80008000405 */
[----:B---3--:R3:W-:Y:S04]  /*40000*/  STS.U16 [R0+UR5+0x7780], R14 ;  /* 0x0077800e00007988 */ /* 0x0087e80008000405 */
[----:B----4-:R4:W-:Y:S04]  /*40010*/  STS.U16 [R0+UR5+0x7f00], R23 ;  /* 0x007f001700007988 */ /* 0x0109e80008000405 */
[----:B------:R4:W-:Y:S04]  /*40020*/  STS.U16 [R0+UR5+0x7f80], R17 ;  /* 0x007f801100007988 */ /* 0x0009e80008000405 */
[----:B0-----:R-:W2:Y:S04]  /*40030*/  LDL.LU R13, [R1+0x54] ;  /* 0x00005400010d7983 */ /* 0x001ea80000300800 */
[----:B-1----:R-:W2:Y:S04]  /*40040*/  LDL.LU R26, [R1+0xc] ;  /* 0x00000c00011a7983 */ /* 0x002ea80000300800 */
[----:B---3--:R-:W3:Y:S04]  /*40050*/  LDL.LU R14, [R1+0x8] ;  /* 0x00000800010e7983 */ /* 0x008ee80000300800 */
[----:B------:R0:W-:Y:S04]  /*40060*/  STS.U16 [R0+UR5+0x8700], R16 ;  /* 0x0087001000007988 */ /* 0x0001e80008000405 */
[----:B----4-:R-:W4:Y:S04]  /*40070*/  LDL.LU R23, [R1+0x30a8] ;  /* 0x0030a80001177983 */ /* 0x010f280000300800 */
[----:B------:R-:W4:Y:S04]  /*40080*/  LDL.LU R17, [R1+0x30a4] ;  /* 0x0030a40001117983 */ /* 0x000f280000300800 */
[----:B------:R1:W-:Y:S04]  /*40090*/  STS.U16 [R0+UR5+0x8780], R15 ;  /* 0x0087800f00007988 */ /* 0x0003e80008000405 */
[----:B0-----:R-:W4:Y:S04]  /*400a0*/  LDL.LU R16, [R1+0x30a0] ;  /* 0x0030a00001107983 */ /* 0x001f280000300800 */
[----:B-1----:R-:W4:Y:S04]  /*400b0*/  LDL.LU R15, [R1+0x790] ;  /* 0x00079000010f7983 */ /* 0x002f280000300800 */
[----:B--2---:R0:W-:Y:S04]  /*400c0*/  STS.U16 [R0+UR5+0x8f00], R2 ;  /* 0x008f000200007988 */ /* 0x0041e80008000405 */
[----:B0-----:R-:W2:Y:S04]  /*400d0*/  LDL.LU R2, [R1+0x309c] ;  /* 0x00309c0001027983 */ /* 0x001ea80000300800 */
        /* <DEDUP_REMOVED lines=17> */
[----:B0-----:R-:W4:Y:S04]  /*401f0*/  LDL R3, [R1+0x708] ;  /* 0x0007080001037983 */ /* 0x001f280000100800 */
[----:B-1----:R-:W4:Y:S04]  /*40200*/  LDL R10, [R1+0x484] ;  /* 0x00048400010a7983 */ /* 0x002f280000100800 */
[----:B--2---:R0:W-:Y:S04]  /*40210*/  STS.U16 [R0+UR5+0xd700], R2 ;  /* 0x00d7000200007988 */ /* 0x0041e80008000405 */
[----:B0-----:R-:W2:Y:S04]  /*40220*/  LDL.LU R2, [R1+0x3098] ;  /* 0x0030980001027983 */ /* 0x001ea80000300800 */
[----:B------:R-:W-:Y:S04]  /*40230*/  STS.U16 [R0+UR5+0xd780], R24 ;  /* 0x00d7801800007988 */ /* 0x000fe80008000405 */
[----:B------:R-:W-:Y:S04]  /*40240*/  STS.U16 [R0+UR5+0xdf00], R12 ;  /* 0x00df000c00007988 */ /* 0x000fe80008000405 */
[----:B------:R-:W-:Y:S04]  /*40250*/  STS.U16 [R0+UR5+0xdf80], R13 ;  /* 0x00df800d00007988 */ /* 0x000fe80008000405 */
[----:B------:R-:W-:Y:S04]  /*40260*/  STS.U16 [R0+UR5+0xe700], R26 ;  /* 0x00e7001a00007988 */ /* 0x000fe80008000405 */
[----:B---3--:R-:W-:Y:S04]  /*40270*/  STS.U16 [R0+UR5+0xe780], R14 ;  /* 0x00e7800e00007988 */ /* 0x008fe80008000405 */
[----:B----4-:R0:W-:Y:S04]  /*40280*/  STS.U16 [R0+UR5+0xef00], R16 ;  /* 0x00ef001000007988 */ /* 0x0101e80008000405 */
[----:B------:R-:W-:Y:S04]  /*40290*/  STS.U16 [R0+UR5+0xef80], R17 ;  /* 0x00ef801100007988 */ /* 0x000fe80008000405 */
[----:B------:R-:W-:Y:S04]  /*402a0*/  STS.U16 [R0+UR5+0xf700], R23 ;  /* 0x00f7001700007988 */ /* 0x000fe80008000405 */
[----:B------:R-:W-:Y:S04]  /*402b0*/  STS.U16 [R0+UR5+0xf780], R25 ;  /* 0x00f7801900007988 */ /* 0x000fe80008000405 */
[----:B------:R-:W-:Y:S04]  /*402c0*/  STS.U16 [R0+UR5+0xff00], R15 ;  /* 0x00ff000f00007988 */ /* 0x000fe80008000405 */
[----:B0-----:R-:W3:Y:S04]  /*402d0*/  LDL R16, [R1+0x6d0] ;  /* 0x0006d00001107983 */ /* 0x001ee80000100800 */
[----:B--2---:R-:W-:Y:S01]  /*402e0*/  STS.U16 [R0+UR5+0xff80], R2 ;  /* 0x00ff800200007988 */ /* 0x004fe20008000405 */
[----:B------:R-:W-:Y:S06]  /*402f0*/  BAR.SYNC.DEFER_BLOCKING 0x0 ;  /* 0x0000000000007b1d */ /* 0x000fec0000010000 */
[----:B------:R-:W0:Y:S04]  /*40300*/  LDSM.16.M88.4 R20, [R10+UR5] ;  /* 0x000000050a14783b */ /* 0x000e280008000200 */
[----:B------:R-:W1:Y:S04]  /*40310*/  LDSM.16.M88.4 R24, [R10+UR5+0x2000] ;  /* 0x002000050a18783b */ /* 0x000e680008000200 */
[----:B------:R-:W-:Y:S04]  /*40320*/  LDSM.16.M88.4 R12, [R10+UR5+0x1000] ;  /* 0x001000050a0c783b */ /* 0x000fe80008000200 */
[----:B------:R-:W-:Y:S04]  /*40330*/  LDSM.16.MT88.4 R4, [R3+UR5+0x10000] ;  /* 0x010000050304783b */ /* 0x000fe80008004200 */
[----:B0-----:R-:W-:Y:S04]  /*40340*/  STL.64 [R1+0x30], R20 ;  /* 0x0000301401007387 */ /* 0x001fe80000100a00 */
[----:B------:R-:W-:Y:S04]  /*40350*/  STL.64 [R1+0x38], R22 ;  /* 0x0000381601007387 */ /* 0x000fe80000100a00 */
[----:B------:R-:W0:Y:S04]  /*40360*/  LDSM.16.M88.4 R20, [R10+UR5+0x3000] ;  /* 0x003000050a14783b */ /* 0x000e280008000200 */
[----:B-1----:R-:W-:Y:S04]  /*40370*/  STL.64 [R1+0x10], R24 ;  /* 0x0000101801007387 */ /* 0x002fe80000100a00 */
[----:B------:R-:W-:Y:S04]  /*40380*/  STL.64 [R1+0x18], R26 ;  /* 0x0000181a01007387 */ /* 0x000fe80000100a00 */
[----:B------:R-:W1:Y:S04]  /*40390*/  LDSM.16.M88.4 R24, [R10+UR5+0x4000] ;  /* 0x004000050a18783b */ /* 0x000e680008000200 */
[----:B0-----:R-:W-:Y:S01]  /*403a0*/  STL.64 [R1], R20 ;  /* 0x0000001401007387 */ /* 0x001fe20000100a00 */
[----:B------:R-:W-:-:S03]  /*403b0*/  IMAD.MOV.U32 R9, RZ, RZ, R20 ;  /* 0x000000ffff097224 */ /* 0x000fc600078e0014 */
[----:B------:R-:W-:Y:S01]  /*403c0*/  STL.64 [R1+0x8], R22 ;  /* 0x0000081601007387 */ /* 0x000fe20000100a00 */
[----:B------:R-:W-:-:S03]  /*403d0*/  IMAD.MOV.U32 R8, RZ, RZ, R21 ;  /* 0x000000ffff087224 */ /* 0x000fc600078e0015 */
[----:B------:R-:W0:Y:S04]  /*403e0*/  LDSM.16.M88.4 R20, [R10+UR5+0x5000] ;  /* 0x005000050a14783b */ /* 0x000e280008000200 */
[----:B------:R-:W-:Y:S04]  /*403f0*/  STL.64 [R1+0x20], R12 ;  /* 0x0000200c01007387 */ /* 0x000fe80000100a00 */
[----:B------:R-:W-:Y:S04]  /*40400*/  STL.64 [R1+0x28], R14 ;  /* 0x0000280e01007387 */ /* 0x000fe80000100a00 */
[----:B------:R2:W-:Y:S04]  /*40410*/  STL.64 [R1+0x3090], R12 ;  /* 0x0030900c01007387 */ /* 0x0005e80000100a00 */
[----:B--2---:R-:W2:Y:S04]  /*40420*/  LDL.LU.64 R12, [R1+0x30] ;  /* 0x00003000010c7983 */ /* 0x004ea80000300a00 */
[----:B-1----:R-:W-:Y:S04]  /*40430*/  STL [R1+0x2e74], R26 ;  /* 0x002e741a01007387 */ /* 0x002fe80000100800 */
[----:B------:R-:W-:Y:S04]  /*40440*/  STL [R1+0x2e70], R27 ;  /* 0x002e701b01007387 */ /* 0x000fe80000100800 */
[----:B------:R-:W-:Y:S04]  /*40450*/  STL.64 [R1+0x3070], R24 ;  /* 0x0030701801007387 */ /* 0x000fe80000100a00 */
[----:B------:R-:W1:Y:S04]  /*40460*/  LDSM.16.M88.4 R24, [R10+UR5+0x6000] ;  /* 0x006000050a18783b */ /* 0x000e680008000200 */
[----:B0-----:R-:W-:Y:S04]  /*40470*/  STL [R1+0x2f64], R22 ;  /* 0x002f641601007387 */ /* 0x001fe80000100800 */
[----:B------:R-:W-:Y:S04]  /*40480*/  STL [R1+0x2f60], R23 ;  /* 0x002f601701007387 */ /* 0x000fe80000100800 */
[----:B------:R0:W-:Y:S04]  /*40490*/  STL.64 [R1+0x3068], R20 ;  /* 0x0030681401007387 */ /* 0x0001e80000100a00 */
[----:B0-----:R-:W4:Y:S01]  /*404a0*/  LDL.LU.64 R20, [R1+0x10] ;  /* 0x0000100001147983 */ /* 0x001f220000300a00 */
[----:B-1----:R-:W-:-:S02]  /*404b0*/  IMAD.MOV.U32 R2, RZ, RZ, R24 ;  /* 0x000000ffff027224 */ /* 0x002fc400078e0018 */
[----:B------:R-:W-:Y:S01]  /*404c0*/  IMAD.MOV.U32 R0, RZ, RZ, R25 ;  /* 0x000000ffff007224 */ /* 0x000fe200078e0019 */
[----:B----4-:R-:W-:Y:S04]  /*404d0*/  STL.64 [R1+0x3088], R20 ;  /* 0x0030881401007387 */ /* 0x010fe80000100a00 */
[----:B------:R-:W0:Y:S04]  /*404e0*/  LDSM.16.M88.4 R20, [R10+UR5+0x7000] ;  /* 0x007000050a14783b */ /* 0x000e280008000200 */
[----:B------:R-:W-:Y:S04]  /*404f0*/  STL.64 [R1+0x50], R24 ;  /* 0x0000501801007387 */ /* 0x000fe80000100a00 */
[----:B------:R-:W-:Y:S04]  /*40500*/  STL.64 [R1+0x58], R26 ;  /* 0x0000581a01007387 */ /* 0x000fe80000100a00 */
[----:B------:R-:W1:Y:S04]  /*40510*/  LDSM.16.M88.4 R24, [R10+UR5+0x8000] ;  /* 0x008000050a18783b */ /* 0x000e680008000200 */
[----:B0-----:R-:W-:Y:S04]  /*40520*/  STL.64 [R1+0x40], R20 ;  /* 0x0000401401007387 */ /* 0x001fe80000100a00 */
[----:B------:R-:W-:Y:S04]  /*40530*/  STL.64 [R1+0x48], R22 ;  /* 0x0000481601007387 */ /* 0x000fe80000100a00 */
[----:B------:R-:W0:Y:S04]  /*40540*/  LDSM.16.M88.4 R20, [R10+UR5+0x9000] ;  /* 0x009000050a14783b */ /* 0x000e280008000200 */
[----:B-1----:R-:W-:Y:S04]  /*40550*/  STL.64 [R1+0xd0], R24 ;  /* 0x0000d01801007387 */ /* 0x002fe80000100a00 */
[----:B------:R-:W-:Y:S04]  /*40560*/  STL.64 [R1+0xd8], R26 ;  /* 0x0000d81a01007387 */ /* 0x000fe80000100a00 */
[----:B------:R-:W1:Y:S04]  /*40570*/  LDSM.16.M88.4 R24, [R10+UR5+0xa000] ;  /* 0x00a000050a18783b */ /* 0x000e680008000200 */
[----:B0-----:R0:W-:Y:S04]  /*40580*/  STL.64 [R1+0xc0], R20 ;  /* 0x0000c01401007387 */ /* 0x0011e80000100a00 */
[----:B------:R4:W-:Y:S04]  /*40590*/  STL.64 [R1+0xc8], R22 ;  /* 0x0000c81601007387 */ /* 0x0009e80000100a00 */
[----:B0-----:R-:W2:Y:S04]  /*405a0*/  LDL.LU.64 R20, [R1+0x4f0] ;  /* 0x0004f00001147983 */ /* 0x001ea80000300a00 */
[----:B----4-:R-:W4:Y:S04]  /*405b0*/  LDL.LU.64 R22, [R1+0x4f8] ;  /* 0x0004f80001167983 */ /* 0x010f280000300a00 */
[----:B-1----:R-:W-:Y:S04]  /*405c0*/  STL.64 [R1+0xb0], R24 ;  /* 0x0000b01801007387 */ /* 0x002fe80000100a00 */
[----:B------:R-:W-:Y:S04]  /*405d0*/  STL.64 [R1+0xb8], R26 ;  /* 0x0000b81a01007387 */ /* 0x000fe80000100a00 */
[----:B------:R-:W0:Y:S04]  /*405e0*/  LDSM.16.M88.4 R24, [R10+UR5+0xb000] ;  /* 0x00b000050a18783b */ /* 0x000e280008000200 */
[----:B0-----:R-:W-:Y:S04]  /*405f0*/  STL.64 [R1+0xa0], R24 ;  /* 0x0000a01801007387 */ /* 0x001fe80000100a00 */
        /* <DEDUP_REMOVED lines=11> */
[----:B0-----:R0:W-:Y:S02]  /*406b0*/  STL.64 [R1+0x60], R24 ;  /* 0x0000601801007387 */ /* 0x0011e40000100a00 */
[----:B0-----:R-:W-:-:S02]  /*406c0*/  IMAD.MOV.U32 R24, RZ, RZ, R9 ;  /* 0x000000ffff187224 */ /* 0x001fc400078e0009 */
[----:B------:R-:W-:Y:S02]  /*406d0*/  IMAD.MOV.U32 R25, RZ, RZ, R8 ;  /* 0x000000ffff197224 */ /* 0x000fe400078e0008 */
[----:B---3--:R-:W0:Y:S04]  /*406e0*/  LDSM.16.MT88.4 R8, [R16+UR5+0x10000] ;  /* 0x010000051008783b */ /* 0x008e280008004200 */
[----:B------:R-:W-:Y:S04]  /*406f0*/  STL.64 [R1+0x68], R26 ;  /* 0x0000681a01007387 */ /* 0x000fe80000100a00 */
[----:B------:R1:W-:Y:S04]  /*40700*/  STL [R1+0x3018], R16 ;  /* 0x0030181001007387 */ /* 0x0003e80000100800 */
[----:B-1----:R-:W3:Y:S04]  /*40710*/  LDL.LU.64 R16, [R1+0x4e0] ;  /* 0x0004e00001107983 */ /* 0x002ee80000300a00 */
[----:B------:R-:W3:Y:S04]  /*40720*/  LDL.LU.64 R18, [R1+0x4e8] ;  /* 0x0004e80001127983 */ /* 0x000ee80000300a00 */
[----:B0-----:R-:W-:Y:S04]  /*40730*/  STL.64 [R1+0x2fe0], R10 ;  /* 0x002fe00a01007387 */ /* 0x001fe80000100a00 */
[----:B------:R0:W-:Y:S04]  /*40740*/  STL.64 [R1+0x2fd8], R8 ;  /* 0x002fd80801007387 */ /* 0x0001e80000100a00 */
[----:B0-----:R-:W2:Y:S04]  /*40750*/  LDL.LU.64 R8, [R1+0x500] ;  /* 0x0005000001087983 */ /* 0x001ea80000300a00 */
[----:B------:R-:W2:Y:S02]  /*40760*/  LDL.LU.64 R10, [R1+0x508] ;  /* 0x00050800010a7983 */ /* 0x000ea40000300a00 */
[----:B--2---:R-:W-:-:S15]  /*40770*/  HMMA.16816.F32.BF16 R8, R4, R12, R8 ;  /* 0x0000000c0408723c */ /* 0x004fde0000041808 */
[----:B------:R-:W-:-:S08]  /*40780*/  NOP ;  /* 0x0000000000007918 */ /* 0x000fd00000000000 */
[----:B------:R0:W-:Y:S04]  /*40790*/  STL.64 [R1+0x220], R8 ;  /* 0x0002200801007387 */ /* 0x0001e80000100a00 */
[----:B------:R-:W-:Y:S01]  /*407a0*/  STL.64 [R1+0x228], R10 ;  /* 0x0002280a01007387 */ /* 0x000fe20000100a00 */
[----:B0-----:R-:W-:Y:S02]  /*407b0*/  IMAD.MOV.U32 R9, RZ, RZ, R12 ;  /* 0x000000ffff097224 */ /* 0x001fe400078e000c */
[----:B------:R-:W-:Y:S02]  /*407c0*/  IMAD.MOV.U32 R8, RZ, RZ, R13 ;  /* 0x000000ffff087224 */ /* 0x000fe400078e000d */
[----:B------:R-:W4:Y:S02]  /*407d0*/  LDL.LU.64 R12, [R1+0x3090] ;  /* 0x00309000010c7983 */ /* 0x000f240000300a00 */
[----:B----4-:R-:W-:Y:S02]  /*407e0*/  HMMA.16816.F32.BF16 R12, R4, R12, R20 ;  /* 0x0000000c040c723c */ /* 0x010fe40000041814 */
[----:B------:R-:W3:-:S15]  /*407f0*/  LDL.LU.64 R20, [R1+0x3088] ;  /* 0x0030880001147983 */ /* 0x000ede0000300a00 */
[----:B------:R-:W-:-:S06]  /*40800*/  NOP ;  /* 0x0000000000007918 */ /* 0x000fcc0000000000 */
[----:B------:R-:W-:Y:S04]  /*40810*/  STL.64 [R1+0x210], R12 ;  /* 0x0002100c01007387 */ /* 0x000fe80000100a00 */
[----:B------:R-:W-:Y:S01]  /*40820*/  STL [R1+0x218], R14 ;  /* 0x0002180e01007387 */ /* 0x000fe20000100800 */
[----:B------:R-:W-:-:S03]  /*40830*/  IMAD.MOV.U32 R29, RZ, RZ, R15 ;  /* 0x000000ffff1d7224 */ /* 0x000fc600078e000f */
[----:B------:R-:W0:Y:S04]  /*40840*/  LDSM.16.MT88.4 R12, [R3+UR5+0x10400] ;  /* 0x01040005030c783b */ /* 0x000e280008004200 */
[----:B------:R-:W-:Y:S04]  /*40850*/  STL [R1+0x2f68], R29 ;  /* 0x002f681d01007387 */ /* 0x000fe80000100800 */
[----:B0-----:R-:W-:Y:S04]  /*40860*/  STL.64 [R1+0x2e98], R14 ;  /* 0x002e980e01007387 */ /* 0x001fe80000100a00 */
[----:B------:R3:W-:Y:S02]  /*40870*/  STL.64 [R1+0x2e90], R12 ;  /* 0x002e900c01007387 */ /* 0x0007e40000100a00 */
[----:B---3--:R-:W-:Y:S06]  /*40880*/  HMMA.16816.F32.BF16 R12, R4, R20, R16 ;  /* 0x00000014040c723c */ /* 0x008fec0000041810 */
[----:B------:R-:W-:-:S02]  /*40890*/  IMAD.MOV.U32 R11, RZ, RZ, R20 ;  /* 0x000000ffff0b7224 */ /* 0x000fc400078e0014 */
[----:B------:R-:W-:-:S15]  /*408a0*/  IMAD.MOV.U32 R10, RZ, RZ, R21 ;  /* 0x000000ffff0a7224 */ /* 0x000fde00078e0015 */
[----:B------:R-:W-:Y:S04]  /*408b0*/  STL.64 [R1+0x200], R12 ;  /* 0x0002000c01007387 */ /* 0x000fe80000100a00 */
[----:B------:R-:W-:Y:S04]  /*408c0*/  STL.64 [R1+0x208], R14 ;  /* 0x0002080e01007387 */ /* 0x000fe80000100a00 */
[----:B------:R-:W2:Y:S04]  /*408d0*/  LDL.LU.64 R20, [R1+0x4a0] ;  /* 0x0004a00001147983 */ /* 0x000ea80000300a00 */
[----:B------:R-:W3:Y:S04]  /*408e0*/  LDL.LU.64 R22, [R1+0x4a8] ;  /* 0x0004a80001167983 */ /* 0x000ee80000300a00 */
[----:B---3--:R-:W-:Y:S04]  /*408f0*/  STL.64 [R1+0x3080], R22 ;  /* 0x0030801601007387 */ /* 0x008fe80000100a00 */
[----:B--2---:R0:W-:Y:S04]  /*40900*/  STL.64 [R1+0x3078], R20 ;  /* 0x0030781401007387 */ /* 0x0041e80000100a00 */
[----:B0-----:R-:W2:Y:S04]  /*40910*/  LDL.LU.64 R20, [R1+0x4d0] ;  /* 0x0004d00001147983 */ /* 0x001ea80000300a00 */
[----:B------:R-:W2:Y:S04]  /*40920*/  LDL.LU.64 R22, [R1+0x4d8] ;  /* 0x0004d80001167983 */ /* 0x000ea80000300a00 */
[----:B------:R-:W3:Y:S04]  /*40930*/  LDL.LU.64 R12, [R1+0x460] ;  /* 0x00046000010c7983 */ /* 0x000ee80000300a00 */
[----:B------:R-:W4:Y:S04]  /*40940*/  LDL.LU.64 R14, [R1+0x468] ;  /* 0x00046800010e7983 */ /* 0x000f280000300a00 */
[----:B----4-:R-:W-:Y:S04]  /*40950*/  STL.64 [R1+0x3058], R14 ;  /* 0x0030580e01007387 */ /* 0x010fe80000100a00 */
[----:B---3--:R-:W-:Y:S04]  /*40960*/  STL.64 [R1+0x3050], R12 ;  /* 0x0030500c01007387 */ /* 0x008fe80000100a00 */
[----:B------:R-:W-:Y:S04]  /*40970*/  STL.64 [R1+0x3028], R10 ;  /* 0x0030280a01007387 */ /* 0x000fe80000100a00 */
[----:B------:R0:W-:Y:S04]  /*40980*/  STL.64 [R1+0x3020], R8 ;  /* 0x0030200801007387 */ /* 0x0001e80000100a00 */
[----:B0-----:R-:W3:Y:S04]  /*40990*/  LDL.LU.64 R8, [R1+0xd0] ;  /* 0x0000d00001087983 */ /* 0x001ee80000300a00 */
[----:B---3--:R0:W-:Y:S04]  /*409a0*/  STL.64 [R1+0x3060], R8 ;  /* 0x0030600801007387 */ /* 0x0081e80000100a00 */
[----:B0-----:R-:W3:Y:S04]  /*409b0*/  LDL.LU.64 R8, [R1+0x470] ;  /* 0x0004700001087983 */ /* 0x001ee80000300a00 */
[----:B------:R-:W3:Y:S04]  /*409c0*/  LDL.LU.64 R10, [R1+0x478] ;  /* 0x00047800010a7983 */ /* 0x000ee80000300a00 */
[----:B------:R-:W4:Y:S01]  /*409d0*/  LDL.LU.64 R16, [R1+0xa0] ;  /* 0x0000a00001107983 */ /* 0x000f220000300a00 */
[C---:B--2---:R-:W-:Y:S03]  /*409e0*/  HMMA.16816.F32.BF16 R24, R4.reuse, R24, R20 ;  /* 0x000000180418723c */ /* 0x044fe60000041814 */
[----:B----4-:R0:W-:Y:S04]  /*409f0*/  STL.64 [R1+0x3030], R16 ;  /* 0x0030301001007387 */ /* 0x0101e80000100a00 */
[----:B0-----:R-:W2:Y:S04]  /*40a00*/  LDL.LU.64 R16, [R1+0xb0] ;  /* 0x0000b00001107983 */ /* 0x001ea80000300a00 */
[----:B--2---:R0:W-:Y:S04]  /*40a10*/  STL.64 [R1+0x3040], R16 ;  /* 0x0030401001007387 */ /* 0x0041e80000100a00 */
[----:B0-----:R-:W2:Y:S04]  /*40a20*/  LDL.LU.64 R16, [R1+0x490] ;  /* 0x0004900001107983 */ /* 0x001ea80000300a00 */
[----:B------:R-:W2:Y:S04]  /*40a30*/  LDL.LU.64 R18, [R1+0x498] ;  /* 0x0004980001127983 */ /* 0x000ea80000300a00 */
[----:B------:R-:W4:Y:S04]  /*40a40*/  LDL.LU.64 R22, [R1+0x3080] ;  /* 0x0030800001167983 */ /* 0x000f280000300a00 */
[----:B------:R-:W4:Y:S04]  /*40a50*/  LDL.LU.64 R20, [R1+0x3078] ;  /* 0x0030780001147983 */ /* 0x000f280000300a00 */
[----:B------:R0:W-:Y:S04]  /*40a60*/  STL.64 [R1+0x1f0], R24 ;  /* 0x0001f01801007387 */ /* 0x0001e80000100a00 */
[----:B------:R-:W-:Y:S04]  /*40a70*/  STL.64 [R1+0x1f8], R26 ;  /* 0x0001f81a01007387 */ /* 0x000fe80000100a00 */
[----:B0-----:R-:W4:Y:S02]  /*40a80*/  LDL.LU.64 R24, [R1+0x3070] ;  /* 0x0030700001187983 */ /* 0x001f240000300a00 */
[----:B----4-:R-:W-:-:S15]  /*40a90*/  HMMA.16816.F32.BF16 R20, R4, R24, R20 ;  /* 0x000000180414723c */ /* 0x010fde0000041814 */
[----:B------:R-:W-:-:S08]  /*40aa0*/  NOP ;  /* 0x0000000000007918 */ /* 0x000fd00000000000 */
[----:B------:R0:W-:Y:S04]  /*40ab0*/  STL.64 [R1+0x1e0], R20 ;  /* 0x0001e01401007387 */ /* 0x0001e80000100a00 */
[----:B------:R-:W-:Y:S04]  /*40ac0*/  STL.64 [R1+0x1e8], R22 ;  /* 0x0001e81601007387 */ /* 0x000fe80000100a00 */
[----:B0-----:R-:W2:Y:S01]  /*40ad0*/  LDL.LU.64 R20, [R1+0x3068] ;  /* 0x0030680001147983 */ /* 0x001ea20000300a00 */
[----:B------:R-:W-:Y:S02]  /*40ae0*/  IMAD.MOV.U32 R12, RZ, RZ, R2 ;  /* 0x000000ffff0c7224 */ /* 0x000fe400078e0002 */
[----:B------:R-:W-:-:S07]  /*40af0*/  IMAD.MOV.U32 R13, RZ, RZ, R0 ;  /* 0x000000ffff0d7224 */ /* 0x000fce00078e0000 */
[C---:B---3--:R-:W-:Y:S01]  /*40b00*/  HMMA.16816.F32.BF16 R12, R4.reuse, R12, R8 ;  /* 0x0000000c040c723c */ /* 0x048fe20000041808 */
[----:B------:R0:W-:Y:S04]  /*40b10*/  STL.64 [R1+0x3048], R24 ;  /* 0x0030481801007387 */ /* 0x0001e80000100a00 */
[----:B0-----:R-:W3:Y:S01]  /*40b20*/  LDL.LU.64 R24, [R1+0xc0] ;  /* 0x0000c00001187983 */ /* 0x001ee20000300a00 */
[----:B--2---:R-:W-:-:S15]  /*40b30*/  HMMA.16816.F32.BF16 R16, R4, R20, R16 ;  /* 0x000000140410723c */ /* 0x004fde0000041810 */
[----:B------:R-:W-:-:S08]  /*40b40*/  NOP ;  /* 0x0000000000007918 */ /* 0x000fd00000000000 */
[----:B------:R0:W-:Y:S04]  /*40b50*/  STL.64 [R1+0x1d0], R16 ;  /* 0x0001d01001007387 */ /* 0x0001e80000100a00 */
[----:B------:R1:W-:Y:S04]  /*40b60*/  STL.64 [R1+0x1d8], R18 ;  /* 0x0001d81201007387 */ /* 0x0003e80000100a00 */
[----:B0-----:R-:W3:Y:S04]  /*40b70*/  LDL.LU.64 R16, [R1+0x420] ;  /* 0x0004200001107983 */ /* 0x001ee80000300a00 */
[----:B-1----:R-:W3:Y:S04]  /*40b80*/  LDL.LU.64 R18, [R1+0x428] ;  /* 0x0004280001127983 */ /* 0x002ee80000300a00 */
[----:B------:R-:W-:Y:S04]  /*40b90*/  STL [R1+0x2f7c], R21 ;  /* 0x002f7c1501007387 */ /* 0x000fe80000100800 */
[----:B------:R0:W-:Y:S04]  /*40ba0*/  STL [R1+0x3038], R20 ;  /* 0x0030381401007387 */ /* 0x0001e80000100800 */
[----:B0-----:R-:W2:Y:S04]  /*40bb0*/  LDL.LU.64 R20, [R1+0x40] ;  /* 0x0000400001147983 */ /* 0x001ea80000300a00 */
[----:B------:R-:W4:Y:S04]  /*40bc0*/  LDL.LU.64 R8, [R1+0x3060] ;  /* 0x0030600001087983 */ /* 0x000f280000300a00 */
[----:B------:R-:W-:Y:S04]  /*40bd0*/  STL.64 [R1+0x1c0], R12 ;  /* 0x0001c00c01007387 */ /* 0x000fe80000100a00 */
        /* <DEDUP_REMOVED lines=9> */
[----:B------:R-:W2:Y:S04]  /*40c70*/  LDL.LU.64 R20, [R1+0x410] ;  /* 0x0004100001147983 */ /* 0x000ea80000300a00 */
[----:B------:R-:W2:Y:S04]  /*40c80*/  LDL.LU.64 R22, [R1+0x418] ;  /* 0x0004180001167983 */ /* 0x000ea80000300a00 */
[----:B------:R-:W-:Y:S04]  /*40c90*/  STL [R1+0x2f70], R12 ;  /* 0x002f700c01007387 */ /* 0x000fe80000100800 */
[----:B------:R0:W-:Y:S04]  /*40ca0*/  STL [R1+0x2f6c], R13 ;  /* 0x002f6c0d01007387 */ /* 0x0001e80000100800 */
[----:B0-----:R-:W2:Y:S04]  /*40cb0*/  LDL.LU.64 R12, [R1+0x430] ;  /* 0x00043000010c7983 */ /* 0x001ea80000300a00 */
[----:B------:R-:W2:Y:S01]  /*40cc0*/  LDL.LU.64 R14, [R1+0x438] ;  /* 0x00043800010e7983 */ /* 0x000ea20000300a00 */
[----:B---3--:R-:W-:Y:S01]  /*40cd0*/  HMMA.16816.F32.BF16 R16, R4, R24, R16 ;  /* 0x000000180410723c */ /* 0x008fe20000041810 */
[----:B----4-:R-:W-:-:S02]  /*40ce0*/  IMAD.MOV.U32 R0, RZ, RZ, R9 ;  /* 0x000000ffff007224 */ /* 0x010fc400078e0009 */
[----:B------:R-:W-:-:S03]  /*40cf0*/  IMAD.MOV.U32 R2, RZ, RZ, R8 ;  /* 0x000000ffff027224 */ /* 0x000fc600078e0008 */
[----:B--2---:R-:W-:-:S15]  /*40d00*/  HMMA.16816.F32.BF16 R12, R4, R8, R12 ;  /* 0x00000008040c723c */ /* 0x004fde000004180c */
[----:B------:R-:W-:-:S08]  /*40d10*/  NOP ;  /* 0x0000000000007918 */ /* 0x000fd00000000000 */
[----:B------:R-:W-:Y:S04]  /*40d20*/  STL.64 [R1+0x1a0], R12 ;  /* 0x0001a00c01007387 */ /* 0x000fe80000100a00 */
[----:B------:R0:W-:Y:S04]  /*40d30*/  STL.64 [R1+0x1a8], R14 ;  /* 0x0001a80e01007387 */ /* 0x0001e80000100a00 */
[----:B------:R-:W2:Y:S04]  /*40d40*/  LDL.LU.64 R8, [R1+0x400] ;  /* 0x0004000001087983 */ /* 0x000ea80000300a00 */
[----:B------:R-:W2:Y:S04]  /*40d50*/  LDL.LU.64 R10, [R1+0x408] ;  /* 0x00040800010a7983 */ /* 0x000ea80000300a00 */
[----:B------:R-:W-:Y:S04]  /*40d60*/  STL [R1+0x2f78], R0 ;  /* 0x002f780001007387 */ /* 0x000fe80000100800 */
[----:B------:R-:W-:Y:S01]  /*40d70*/  STL [R1+0x2f74], R2 ;  /* 0x002f740201007387 */ /* 0x000fe20000100800 */
[----:B0-----:R-:W-:-:S02]  /*40d80*/  IMAD.MOV.U32 R15, RZ, RZ, R24 ;  /* 0x000000ffff0f7224 */ /* 0x001fc400078e0018 */
[----:B------:R-:W-:Y:S02]  /*40d90*/  IMAD.MOV.U32 R14, RZ, RZ, R25 ;  /* 0x000000ffff0e7224 */ /* 0x000fe400078e0019 */
[----:B------:R-:W3:Y:S04]  /*40da0*/  LDL.LU.64 R24, [R1+0x3048] ;  /* 0x0030480001187983 */ /* 0x000ee80000300a00 */
[----:B------:R0:W-:Y:S04]  /*40db0*/  STL.64 [R1+0x190], R16 ;  /* 0x0001901001007387 */ /* 0x0001e80000100a00 */
[----:B0-----:R-:W4:Y:S01]  /*40dc0*/  LDL.LU.64 R16, [R1+0x3040] ;  /* 0x0030400001107983 */ /* 0x001f220000300a00 */
[----:B------:R-:W-:-:S02]  /*40dd0*/  IMAD.MOV.U32 R26, RZ, RZ, R18 ;  /* 0x000000ffff1a7224 */ /* 0x000fc400078e0012 */
[----:B------:R-:W-:-:S05]  /*40de0*/  IMAD.MOV.U32 R27, RZ, RZ, R19 ;  /* 0x000000ffff1b7224 */ /* 0x000fca00078e0013 */
[----:B------:R-:W-:Y:S01]  /*40df0*/  STL.64 [R1+0x2f88], R26 ;  /* 0x002f881a01007387 */ /* 0x000fe20000100a00 */
[----:B----4-:R-:W-:Y:S03]  /*40e00*/  HMMA.16816.F32.BF16 R20, R4, R16, R20 ;  /* 0x000000100414723c */ /* 0x010fe60000041814 */
[----:B---3--:R0:W-:Y:S04]  /*40e10*/  STL.64 [R1+0x2f80], R24 ;  /* 0x002f801801007387 */ /* 0x0081e80000100a00 */
[----:B0-----:R-:W3:-:S15]  /*40e20*/  LDL.LU.64 R24, [R1+0x90] ;  /* 0x0000900001187983 */ /* 0x001ede0000300a00 */
[----:B------:R-:W-:-:S01]  /*40e30*/  NOP ;  /* 0x0000000000007918 */ /* 0x000fc20000000000 */
[----:B------:R0:W-:Y:S04]  /*40e40*/  STL.64 [R1+0x180], R20 ;  /* 0x0001801401007387 */ /* 0x0001e80000100a00 */
[----:B------:R1:W-:Y:S04]  /*40e50*/  STL.64 [R1+0x188], R22 ;  /* 0x0001881601007387 */ /* 0x0003e80000100a00 */
[----:B0-----:R-:W4:Y:S01]  /*40e60*/  LDL.LU R20, [R1+0x3038] ;  /* 0x0030380001147983 */ /* 0x001f220000300800 */
[----:B-1----:R-:W-:Y:S02]  /*40e70*/  IMAD.MOV.U32 R22, RZ, RZ, R16 ;  /* 0x000000ffff167224 */ /* 0x002fe400078e0010 */
[----:B------:R-:W-:-:S02]  /*40e80*/  IMAD.MOV.U32 R23, RZ, RZ, R17 ;  /* 0x000000ffff177224 */ /* 0x000fc400078e0011 */
[----:B------:R-:W2:Y:S04]  /*40e90*/  LDL.LU.64 R16, [R1+0x3030] ;  /* 0x0030300001107983 */ /* 0x000ea80000300a00 */
[----:B------:R-:W-:Y:S04]  /*40ea0*/  STL.64 [R1+0x3010], R22 ;  /* 0x0030101601007387 */ /* 0x000fe80000100a00 */
[----:B----4-:R0:W-:Y:S01]  /*40eb0*/  STL [R1+0x3008], R20 ;  /* 0x0030081401007387 */ /* 0x0101e20000100800 */
[----:B--2---:R-:W-:Y:S03]  /*40ec0*/  HMMA.16816.F32.BF16 R8, R4, R16, R8 ;  /* 0x000000100408723c */ /* 0x004fe60000041808 */
[----:B0-----:R-:W2:Y:S04]  /*40ed0*/  LDL.LU.64 R20, [R1+0x3c0] ;  /* 0x0003c00001147983 */ /* 0x001ea80000300a00 */
[----:B------:R-:W2:-:S15]  /*40ee0*/  LDL.LU.64 R22, [R1+0x3c8] ;  /* 0x0003c80001167983 */ /* 0x000e9e0000300a00 */
[----:B------:R-:W-:-:S01]  /*40ef0*/  NOP ;  /* 0x0000000000007918 */ /* 0x000fc20000000000 */
[----:B------:R-:W-:Y:S04]  /*40f00*/  STL.64 [R1+0x170], R8 ;  /* 0x0001700801007387 */ /* 0x000fe80000100a00 */
[----:B------:R0:W-:Y:S04]  /*40f10*/  STL.64 [R1+0x178], R10 ;  /* 0x0001780a01007387 */ /* 0x0001e80000100a00 */
[----:B0-----:R-:W4:Y:S01]  /*40f20*/  LDL.LU.64 R10, [R1+0x3028] ;  /* 0x00302800010a7983 */ /* 0x001f220000300a00 */
[----:B------:R-:W-:Y:S02]  /*40f30*/  IMAD.MOV.U32 R13, RZ, RZ, R16 ;  /* 0x000000ffff0d7224 */ /* 0x000fe400078e0010 */
[----:B---3--:R-:W-:Y:S01]  /*40f40*/  IMAD.MOV.U32 R12, RZ, RZ, R25 ;  /* 0x000000ffff0c7224 */ /* 0x008fe200078e0019 */
[----:B------:R-:W3:Y:S04]  /*40f50*/  LDL.LU.64 R8, [R1+0x3020] ;  /* 0x0030200001087983 */ /* 0x000ee80000300a00 */
[----:B------:R-:W3:Y:S01]  /*40f60*/  LDL.LU R16, [R1+0x3018] ;  /* 0x0030180001107983 */ /* 0x000ee20000300800 */
[----:B--2---:R-:W-:-:S15]  /*40f70*/  HMMA.16816.F32.BF16 R20, R4, R24, R20 ;  /* 0x000000180414723c */ /* 0x004fde0000041814 */
[----:B------:R-:W-:-:S08]  /*40f80*/  NOP ;  /* 0x0000000000007918 */ /* 0x000fd00000000000 */
[----:B------:R-:W-:Y:S04]  /*40f90*/  STL.64 [R1+0x160], R20 ;  /* 0x0001601401007387 */ /* 0x000fe80000100a00 */
[----:B------:R-:W-:Y:S04]  /*40fa0*/  STL.64 [R1+0x2f98], R14 ;  /* 0x002f980e01007387 */ /* 0x000fe80000100a00 */
[----:B------:R4:W-:Y:S01]  /*40fb0*/  STL.64 [R1+0x2f90], R12 ;  /* 0x002f900c01007387 */ /* 0x0009e20000100a00 */
[----:B------:R-:W-:Y:S02]  /*40fc0*/  IMAD.MOV.U32 R3, RZ, RZ, R23 ;  /* 0x000000ffff037224 */ /* 0x000fe400078e0017 */
[----:B------:R-:W-:-:S02]  /*40fd0*/  IMAD.MOV.U32 R28, RZ, RZ, R22 ;  /* 0x000000ffff1c7224 */ /* 0x000fc400078e0016 */
[----:B----4-:R-:W-:Y:S02]  /*40fe0*/  IMAD.MOV.U32 R12, RZ, RZ, R11 ;  /* 0x000000ffff0c7224 */ /* 0x010fe400078e000b */
[----:B------:R-:W-:-:S05]  /*40ff0*/  IMAD.MOV.U32 R13, RZ, RZ, R10 ;  /* 0x000000ffff0d7224 */ /* 0x000fca00078e000a */
[----:B------:R0:W-:Y:S04]  /*41000*/  STL.64 [R1+0x2fb0], R12 ;  /* 0x002fb00c01007387 */ /* 0x0001e80000100a00 */
[----:B------:R-:W-:Y:S04]  /*41010*/  STL [R1+0x2df4], R3 ;  /* 0x002df40301007387 */ /* 0x000fe80000100800 */
[----:B------:R-:W-:Y:S04]  /*41020*/  STL [R1+0x2df0], R28 ;  /* 0x002df01c01007387 */ /* 0x000fe80000100800 */
[----:B------:R-:W2:Y:S04]  /*41030*/  LDL.LU.64 R20, [R1+0x3e0] ;  /* 0x0003e00001147983 */ /* 0x000ea80000300a00 */
[----:B------:R-:W2:Y:S04]  /*41040*/  LDL.LU.64 R22, [R1+0x3e8] ;  /* 0x0003e80001167983 */ /* 0x000ea80000300a00 */
[----:B0-----:R-:W4:Y:S04]  /*41050*/  LDL.LU.64 R12, [R1+0x4b0] ;  /* 0x0004b000010c7983 */ /* 0x001f280000300a00 */
[----:B------:R-:W3:Y:S04]  /*41060*/  LDL.LU.64 R14, [R1+0x4b8] ;  /* 0x0004b800010e7983 */ /* 0x000ee80000300a00 */
[----:B---3--:R-:W-:Y:S04]  /*41070*/  STL.64 [R1+0x2fc0], R14 ;  /* 0x002fc00e01007387 */ /* 0x008fe80000100a00 */
[----:B----4-:R0:W-:Y:S02]  /*41080*/  STL.64 [R1+0x2fb8], R12 ;  /* 0x002fb80c01007387 */ /* 0x0101e40000100a00 */
[----:B0-----:R-:W-:-:S02]  /*41090*/  IMAD.MOV.U32 R12, RZ, RZ, R9 ;  /* 0x000000ffff0c7224 */ /* 0x001fc400078e0009 */
[----:B------:R-:W-:-:S05]  /*410a0*/  IMAD.MOV.U32 R13, RZ, RZ, R8 ;  /* 0x000000ffff0d7224 */ /* 0x000fca00078e0008 */
[----:B------:R0:W-:Y:S04]  /*410b0*/  STL.64 [R1+0x2fe8], R12 ;  /* 0x002fe80c01007387 */ /* 0x0001e80000100a00 */
[----:B0-----:R-:W3:Y:S04]  /*410c0*/  LDL.LU.64 R12, [R1+0x70] ;  /* 0x00007000010c7983 */ /* 0x001ee80000300a00 */
[----:B---3--:R0:W-:Y:S04]  /*410d0*/  STL.64 [R1+0x3000], R12 ;  /* 0x0030000c01007387 */ /* 0x0081e80000100a00 */
[----:B0-----:R-:W2:Y:S04]  /*410e0*/  LDL.LU.64 R12, [R1+0x80] ;  /* 0x00008000010c7983 */ /* 0x001ea80000300a00 */
[----:B------:R-:W3:Y:S04]  /*410f0*/  LDL.LU.64 R8, [R1+0x3a0] ;  /* 0x0003a00001087983 */ /* 0x000ee80000300a00 */
[----:B------:R-:W4:Y:S01]  /*41100*/  LDL.LU.64 R10, [R1+0x3a8] ;  /* 0x0003a800010a7983 */ /* 0x000f220000300a00 */
[----:B------:R-:W-:-:S03]  /*41110*/  IMAD.MOV.U32 R2, RZ, RZ, R24 ;  /* 0x000000ffff027224 */ /* 0x000fc600078e0018 */
[----:B----4-:R-:W-:Y:S04]  /*41120*/  STL.64 [R1+0x2ff8], R10 ;  /* 0x002ff80a01007387 */ /* 0x010fe80000100a00 */
[----:B---3--:R0:W-:Y:S04]  /*41130*/  STL.64 [R1+0x2ff0], R8 ;  /* 0x002ff00801007387 */ /* 0x0081e80000100a00 */
[----:B0-----:R-:W3:Y:S04]  /*41140*/  LDL.LU.64 R8, [R1+0x3b0] ;  /* 0x0003b00001087983 */ /* 0x001ee80000300a00 */
[----:B------:R-:W3:Y:S04]  /*41150*/  LDL.LU.64 R10, [R1+0x3b8] ;  /* 0x0003b800010a7983 */ /* 0x000ee80000300a00 */
[----:B------:R-:W4:Y:S04]  /*41160*/  LDL.LU.64 R24, [R1+0x440] ;  /* 0x0004400001187983 */ /* 0x000f280000300a00 */
[----:B------:R-:W3:Y:S01]  /*41170*/  LDL.LU.64 R26, [R1+0x448] ;  /* 0x00044800011a7983 */ /* 0x000ee20000300a00 */
[----:B------:R-:W-:-:S03]  /*41180*/  IMAD.MOV.U32 R29, RZ, RZ, R17 ;  /* 0x000000ffff1d7224 */ /* 0x000fc600078e0011 */
[----:B------:R-:W0:Y:S01]  /*41190*/  LDSM.16.MT88.4 R16, [R16+UR5+0x10400] ;  /* 0x010400051010783b */ /* 0x000e220008004200 */
[----:B--2---:R-:W-:Y:S03]  /*411a0*/  HMMA.16816.F32.BF16 R20, R4, R12, R20 ;  /* 0x0000000c0414723c */ /* 0x004fe60000041814 */
[----:B---3--:R-:W-:Y:S04]  /*411b0*/  STL.64 [R1+0x2fa8], R26 ;  /* 0x002fa81a01007387 */ /* 0x008fe80000100a00 */
[----:B----4-:R1:W-:Y:S04]  /*411c0*/  STL.64 [R1+0x2fa0], R24 ;  /* 0x002fa01801007387 */ /* 0x0103e80000100a00 */
[----:B-1----:R-:W2:Y:S04]  /*411d0*/  LDL.LU.64 R24, [R1+0x450] ;  /* 0x0004500001187983 */ /* 0x002ea80000300a00 */
[----:B------:R-:W3:Y:S01]  /*411e0*/  LDL.LU.64 R26, [R1+0x458] ;  /* 0x00045800011a7983 */ /* 0x000ee20000300a00 */
[----:B------:R-:W-:-:S03]  /*411f0*/  IMAD.MOV.U32 R0, RZ, RZ, R13 ;  /* 0x000000ffff007224 */ /* 0x000fc600078e000d */
[----:B---3--:R-:W-:Y:S04]  /*41200*/  STL.64 [R1+0x2fd0], R26 ;  /* 0x002fd01a01007387 */ /* 0x008fe80000100a00 */
[----:B--2---:R1:W-:Y:S04]  /*41210*/  STL.64 [R1+0x2fc8], R24 ;  /* 0x002fc81801007387 */ /* 0x0043e80000100a00 */
[----:B-1----:R-:W2:Y:S04]  /*41220*/  LDL.LU.64 R24, [R1+0x4c0] ;  /* 0x0004c00001187983 */ /* 0x002ea80000300a00 */
[----:B------:R-:W2:Y:S04]  /*41230*/  LDL.LU.64 R26, [R1+0x4c8] ;  /* 0x0004c800011a7983 */ /* 0x000ea80000300a00 */
[----:B0-----:R-:W-:Y:S04]  /*41240*/  STL.64 [R1+0x2da8], R18 ;  /* 0x002da81201007387 */ /* 0x001fe80000100a00 */
[----:B------:R0:W-:Y:S04]  /*41250*/  STL.64 [R1+0x2da0], R16 ;  /* 0x002da01001007387 */ /* 0x0001e80000100a00 */
[----:B0-----:R-:W3:Y:S04]  /*41260*/  LDL.LU.64 R16, [R1+0x60] ;  /* 0x0000600001107983 */ /* 0x001ee80000300a00 */
[----:B------:R-:W4:Y:S04]  /*41270*/  LDL.LU.64 R18, [R1+0x68] ;  /* 0x0000680001127983 */ /* 0x000f280000300a00 */
[----:B------:R0:W-:Y:S04]  /*41280*/  STL.64 [R1+0x150], R20 ;  /* 0x0001501401007387 */ /* 0x0001e80000100a00 */
[----:B------:R1:W-:Y:S01]  /*41290*/  STL.64 [R1+0x158], R22 ;  /* 0x0001581601007387 */ /* 0x0003e20000100a00 */
[----:B0-----:R-:W-:-:S03]  /*412a0*/  IMAD.MOV.U32 R21, RZ, RZ, R12 ;  /* 0x000000ffff157224 */ /* 0x001fc600078e000c */
[----:B-1----:R-:W2:Y:S04]  /*412b0*/  LDL.LU.64 R22, [R1+0x3010] ;  /* 0x0030100001167983 */ /* 0x002ea80000300a00 */
[----:B------:R-:W2:Y:S04]  /*412c0*/  LDL.LU R20, [R1+0x3008] ;  /* 0x0030080001147983 */ /* 0x000ea80000300800 */
[----:B------:R-:W3:Y:S02]  /*412d0*/  LDL.LU.64 R12, [R1+0x3000] ;  /* 0x00300000010c7983 */ /* 0x000ee40000300a00 */
[----:B---3--:R-:W-:-:S15]  /*412e0*/  HMMA.16816.F32.BF16 R8, R4, R12, R8 ;  /* 0x0000000c0408723c */ /* 0x008fde0000041808 */
[----:B------:R-:W-:-:S08]  /*412f0*/  NOP ;  /* 0x0000000000007918 */ /* 0x000fd00000000000 */
[----:B------:R-:W-:Y:S04]  /*41300*/  STL.64 [R1+0x140], R8 ;  /* 0x0001400801007387 */ /* 0x000fe80000100a00 */
[----:B------:R0:W-:Y:S04]  /*41310*/  STL.64 [R1+0x148], R10 ;  /* 0x0001480a01007387 */ /* 0x0001e80000100a00 */
[----:B0-----:R-:W3:Y:S04]  /*41320*/  LDL.LU.64 R10, [R1+0x2ff8] ;  /* 0x002ff800010a7983 */ /* 0x001ee80000300a00 */
[----:B------:R-:W3:Y:S01]  /*41330*/  LDL.LU.64 R8, [R1+0x2ff0] ;  /* 0x002ff00001087983 */ /* 0x000ee20000300a00 */
[----:B------:R-:W-:-:S02]  /*41340*/  IMAD.MOV.U32 R28, RZ, RZ, R12 ;  /* 0x000000ffff1c7224 */ /* 0x000fc400078e000c */
[----:B------:R-:W-:Y:S02]  /*41350*/  IMAD.MOV.U32 R3, RZ, RZ, R13 ;  /* 0x000000ffff037224 */ /* 0x000fe400078e000d */
[----:B------:R-:W2:Y:S01]  /*41360*/  LDL.LU.64 R12, [R1+0x2fe8] ;  /* 0x002fe800010c7983 */ /* 0x000ea20000300a00 */
[----:B---3--:R-:W-:Y:S03]  /*41370*/  HMMA.16816.F32.BF16 R4, R4, R16, R8 ;  /* 0x000000100404723c */ /* 0x008fe60000041808 */
[----:B------:R-:W2:Y:S04]  /*41380*/  LDL.LU.64 R10, [R1+0x2fe0] ;  /* 0x002fe000010a7983 */ /* 0x000ea80000300a00 */
[----:B------:R-:W2:-:S15]  /*41390*/  LDL.LU.64 R8, [R1+0x2fd8] ;  /* 0x002fd80001087983 */ /* 0x000e9e0000300a00 */
[----:B------:R-:W-:-:S01]  /*413a0*/  NOP ;  /* 0x0000000000007918 */ /* 0x000fc20000000000 */
[----:B------:R0:W-:Y:S04]  /*413b0*/  STL.64 [R1+0x130], R4 ;  /* 0x0001300401007387 */ /* 0x0001e80000100a00 */
[----:B------:R-:W-:Y:S04]  /*413c0*/  STL.64 [R1+0x138], R6 ;  /* 0x0001380601007387 */ /* 0x000fe80000100a00 */
[----:B0-----:R-:W3:Y:S04]  /*413d0*/  LDL.LU R4, [R1+0x20] ;  /* 0x0000200001047983 */ /* 0x001ee80000300800 */
[----:B------:R-:W3:Y:S04]  /*413e0*/  LDL.LU R5, [R1+0x24] ;  /* 0x0000240001057983 */ /* 0x000ee80000300800 */
[----:B----4-:R-:W-:Y:S04]  /*413f0*/  STL.64 [R1+0x2ea8], R18 ;  /* 0x002ea81201007387 */ /* 0x010fe80000100a00 */
[----:B------:R0:W-:Y:S04]  /*41400*/  STL.64 [R1+0x2ea0], R16 ;  /* 0x002ea01001007387 */ /* 0x0001e80000100a00 */
[----:B0-----:R-:W4:Y:S04]  /*41410*/  LDL.LU R16, [R1] ;  /* 0x0000000001107983 */ /* 0x001f280000300800 */
[----:B------:R-:W4:Y:S01]  /*41420*/  LDL.LU R17, [R1+0x4] ;  /* 0x0000040001117983 */ /* 0x000f220000300800 */
[----:B--2---:R-:W-:Y:S03]  /*41430*/  HMMA.16816.F32.BF16 R12, R8, R12, R24 ;  /* 0x0000000c080c723c */ /* 0x004fe60000041818 */
[----:B------:R-:W2:Y:S04]  /*41440*/  LDL.LU.64 R26, [R1+0x2fd0] ;  /* 0x002fd000011a7983 */ /* 0x000ea80000300a00 */
[----:B------:R-:W2:-:S15]  /*41450*/  LDL.LU.64 R24, [R1+0x2fc8] ;  /* 0x002fc80001187983 */ /* 0x000e9e0000300a00 */
[----:B------:R-:W-:-:S01]  /*41460*/  NOP ;  /* 0x0000000000007918 */ /* 0x000fc20000000000 */
[----:B------:R-:W-:Y:S04]  /*41470*/  STL.64 [R1+0x120], R12 ;  /* 0x0001200c01007387 */ /* 0x000fe80000100a00 */
[----:B------:R0:W-:Y:S04]  /*41480*/  STL.64 [R1+0x128], R14 ;  /* 0x0001280e01007387 */ /* 0x0001e80000100a00 */
[----:B0-----:R-:W3:Y:S04]  /*41490*/  LDL.LU.64 R14, [R1+0x2fc0] ;  /* 0x002fc000010e7983 */ /* 0x001ee80000300a00 */
[----:B------:R-:W3:Y:S02]  /*414a0*/  LDL.LU.64 R12, [R1+0x2fb8] ;  /* 0x002fb800010c7983 */ /* 0x000ee40000300a00 */
[----:B---3--:R-:W-:Y:S02]  /*414b0*/  HMMA.16816.F32.BF16 R4, R8, R4, R12 ;  /* 0x000000040804723c */ /* 0x008fe4000004180c */
[----:B------:R-:W2:-:S15]  /*414c0*/  LDL.LU.64 R12, [R1+0x2fb0] ;  /* 0x002fb000010c7983 */ /* 0x000e9e0000300a00 */
[----:B------:R-:W-:-:S06]  /*414d0*/  NOP ;  /* 0x0000000000007918 */ /* 0x000fcc0000000000 */
[----:B------:R0:W-:Y:S04]  /*414e0*/  STL.64 [R1+0x110], R4 ;  /* 0x0001100401007387 */ /* 0x0001e80000100a00 */
[----:B------:R1:W-:Y:S04]  /*414f0*/  STL.64 [R1+0x118], R6 ;  /* 0x0001180601007387 */ /* 0x0003e80000100a00 */
[----:B0-----:R-:W3:Y:S04]  /*41500*/  LDL.LU.64 R4, [R1+0x3d0] ;  /* 0x0003d00001047983 */ /* 0x001ee80000300a00 */
[----:B-1----:R-:W3:Y:S01]  /*41510*/  LDL.LU.64 R6, [R1+0x3d8] ;  /* 0x0003d80001067983 */ /* 0x002ee20000300a00 */
[----:B--2---:R-:W-:Y:S03]  /*41520*/  HMMA.16816.F32.BF16 R12, R8, R12, R24 ;  /* 0x0000000c080c723c */ /* 0x004fe60000041818 */
[----:B------:R-:W4:Y:S04]  /*41530*/  LDL.LU.64 R26, [R1+0x2fa8] ;  /* 0x002fa800011a7983 */ /* 0x000f280000300a00 */
[----:B------:R-:W4:-:S15]  /*41540*/  LDL.LU.64 R24, [R1+0x2fa0] ;  /* 0x002fa00001187983 */ /* 0x000f1e0000300a00 */
[----:B------:R-:W-:-:S01]  /*41550*/  NOP ;  /* 0x0000000000007918 */ /* 0x000fc20000000000 */
[----:B------:R-:W-:Y:S04]  /*41560*/  STL.64 [R1+0x100], R12 ;  /* 0x0001000c01007387 */ /* 0x000fe80000100a00 */
[----:B------:R0:W-:Y:S04]  /*41570*/  STL.64 [R1+0x108], R14 ;  /* 0x0001080e01007387 */ /* 0x0001e80000100a00 */
[----:B0-----:R-:W2:Y:S04]  /*41580*/  LDL.LU.64 R14, [R1+0x2f98] ;  /* 0x002f9800010e7983 */ /* 0x001ea80000300a00 */
[----:B------:R-:W3:Y:S01]  /*41590*/  LDL.LU.64 R12, [R1+0x2f90] ;  /* 0x002f9000010c7983 */ /* 0x000ee20000300a00 */
[----:B----4-:R-:W-:Y:S03]  /*415a0*/  HMMA.16816.F32.BF16 R16, R8, R16, R24 ;  /* 0x000000100810723c */ /* 0x010fe60000041818 */
[----:B------:R-:W4:Y:S04]  /*415b0*/  LDL.LU.64 R26, [R1+0x2f88] ;  /* 0x002f8800011a7983 */ /* 0x000f280000300a00 */
[----:B------:R-:W2:-:S15]  /*415c0*/  LDL.LU.64 R24, [R1+0x2f80] ;  /* 0x002f800001187983 */ /* 0x000e9e0000300a00 */
[----:B------:R-:W-:-:S01]  /*415d0*/  NOP ;  /* 0x0000000000007918 */ /* 0x000fc20000000000 */
[----:B------:R0:W-:Y:S04]  /*415e0*/  STL.64 [R1+0xf0], R16 ;  /* 0x0000f01001007387 */ /* 0x0001e80000100a00 */
[----:B------:R-:W-:Y:S01]  /*415f0*/  STL.64 [R1+0xf8], R18 ;  /* 0x0000f81201007387 */ /* 0x000fe20000100a00 */
[----:B0-----:R-:W-:Y:S02]  /*41600*/  IMAD.MOV.U32 R16, RZ, RZ, R28 ;  /* 0x000000ffff107224 */ /* 0x001fe400078e001c */
[----:B------:R-:W-:-:S05]  /*41610*/  IMAD.MOV.U32 R17, RZ, RZ, R3 ;  /* 0x000000ffff117224 */ /* 0x000fca00078e0003 */
[----:B------:R0:W-:Y:S04]  /*41620*/  STL.64 [R1+0x2eb8], R16 ;  /* 0x002eb81001007387 */ /* 0x0001e80000100a00 */
[----:B0-----:R-:W2:Y:S04]  /*41630*/  LDL.LU.64 R16, [R1+0x3f0] ;  /* 0x0003f00001107983 */ /* 0x001ea80000300a00 */
[----:B------:R-:W2:Y:S02]  /*41640*/  LDL.LU.64 R18, [R1+0x3f8] ;  /* 0x0003f80001127983 */ /* 0x000ea40000300a00 */
[----:B--2---:R-:W-:-:S15]  /*41650*/  HMMA.16816.F32.BF16 R16, R8, R24, R16 ;  /* 0x000000180810723c */ /* 0x004fde0000041810 */
[----:B------:R-:W-:-:S08]  /*41660*/  NOP ;  /* 0x0000000000007918 */ /* 0x000fd00000000000 */
[----:B------:R0:W-:Y:S02]  /*41670*/  STL.64 [R1+0xe0], R16 ;  /* 0x0000e01001007387 */ /* 0x0001e40000100a00 */
[----:B0-----:R-:W-:Y:S02]  /*41680*/  IMAD.MOV.U32 R16, RZ, RZ, R21 ;  /* 0x000000ffff107224 */ /* 0x001fe400078e0015 */
[----:B------:R-:W2:Y:S01]  /*41690*/  LDL.LU R21, [R1+0x2f7c] ;  /* 0x002f7c0001157983 */ /* 0x000ea20000300800 */
[----:B------:R-:W-:-:S03]  /*416a0*/  IMAD.MOV.U32 R17, RZ, RZ, R0 ;  /* 0x000000ffff117224 */ /* 0x000fc600078e0000 */
[----:B------:R-:W2:Y:S04]  /*416b0*/  LDL.LU R0, [R1+0x2f78] ;  /* 0x002f780001007983 */ /* 0x000ea80000300800 */
[----:B------:R-:W-:Y:S04]  /*416c0*/  STL.64 [R1+0x2ed0], R16 ;  /* 0x002ed01001007387 */ /* 0x000fe80000100a00 */
[----:B----4-:R0:W-:Y:S04]  /*416d0*/  STL.64 [R1+0x2e78], R26 ;  /* 0x002e781a01007387 */ /* 0x0101e80000100a00 */
[----:B0-----:R-:W4:Y:S01]  /*416e0*/  LDL.LU.64 R26, [R1+0x28] ;  /* 0x00002800011a7983 */ /* 0x001f220000300a00 */
[----:B------:R-:W-:-:S02]  /*416f0*/  IMAD.MOV.U32 R16, RZ, RZ, R2 ;  /* 0x000000ffff107224 */ /* 0x000fc400078e0002 */
[----:B---3--:R-:W-:Y:S01]  /*41700*/  IMAD.MOV.U32 R17, RZ, RZ, R12 ;  /* 0x000000ffff117224 */ /* 0x008fe200078e000c */
[----:B--2---:R-:W-:Y:S01]  /*41710*/  HMMA.16816.F32.BF16 R4, R8, R20, R4 ;  /* 0x000000140804723c */ /* 0x004fe20000041804 */
[----:B----4-:R-:W-:Y:S04]  /*41720*/  STL.64 [R1+0x2eb0], R26 ;  /* 0x002eb01a01007387 */ /* 0x010fe80000100a00 */
[----:B------:R-:W2:Y:S04]  /*41730*/  LDL.LU R24, [R1+0x50] ;  /* 0x0000500001187983 */ /* 0x000ea80000300800 */
[----:B------:R-:W2:Y:S04]  /*41740*/  LDL.LU R25, [R1+0x54] ;  /* 0x0000540001197983 */ /* 0x000ea80000300800 */
[----:B------:R-:W3:Y:S04]  /*41750*/  LDL.LU R2, [R1+0x2f74] ;  /* 0x002f740001027983 */ /* 0x000ee80000300800 */
[----:B------:R-:W4:Y:S04]  /*41760*/  LDL.LU R12, [R1+0x2f70] ;  /* 0x002f7000010c7983 */ /* 0x000f280000300800 */
[----:B------:R0:W-:Y:S02]  /*41770*/  STL.64 [R1+0x2ee8], R16 ;  /* 0x002ee81001007387 */ /* 0x0001e40000100a00 */
[----:B0-----:R-:W-:-:S02]  /*41780*/  IMAD.MOV.U32 R16, RZ, RZ, R13 ;  /* 0x000000ffff107224 */ /* 0x001fc400078e000d */
[----:B------:R-:W-:Y:S01]  /*41790*/  IMAD.MOV.U32 R17, RZ, RZ, R29 ;  /* 0x000000ffff117224 */ /* 0x000fe200078e001d */
[----:B------:R-:W4:Y:S04]  /*417a0*/  LDL.LU R13, [R1+0x2f6c] ;  /* 0x002f6c00010d7983 */ /* 0x000f280000300800 */
[----:B------:R-:W4:Y:S04]  /*417b0*/  LDL.LU R29, [R1+0x2f68] ;  /* 0x002f6800011d7983 */ /* 0x000f280000300800 */
[----:B------:R-:W-:Y:S04]  /*417c0*/  STL.64 [R1+0x2f00], R16 ;  /* 0x002f001001007387 */ /* 0x000fe80000100a00 */
[----:B------:R-:W-:Y:S04]  /*417d0*/  STL.64 [R1+0x2d30], R6 ;  /* 0x002d300601007387 */ /* 0x000fe80000100a00 */
[----:B------:R0:W-:Y:S04]  /*417e0*/  STL.64 [R1+0x2d28], R4 ;  /* 0x002d280401007387 */ /* 0x0001e80000100a00 */
[----:B0-----:R-:W2:Y:S04]  /*417f0*/  LDL.LU R4, [R1+0x220] ;  /* 0x0002200001047983 */ /* 0x001ea80000300800 */
[----:B------:R-:W2:Y:S04]  /*41800*/  LDL.LU R5, [R1+0x224] ;  /* 0x0002240001057983 */ /* 0x000ea80000300800 */
[----:B------:R-:W4:Y:S04]  /*41810*/  LDL.LU R6, [R1+0x228] ;  /* 0x0002280001067983 */ /* 0x000f280000300800 */
[----:B------:R-:W4:Y:S01]  /*41820*/  LDL.LU R7, [R1+0x22c] ;  /* 0x00022c0001077983 */ /* 0x000f220000300800 */
[----:B------:R-:W-:-:S02]  /*41830*/  IMAD.MOV.U32 R16, RZ, RZ, R22 ;  /* 0x000000ffff107224 */ /* 0x000fc400078e0016 */
[----:B------:R-:W-:Y:S01]  /*41840*/  IMAD.MOV.U32 R17, RZ, RZ, R23 ;  /* 0x000000ffff117224 */ /* 0x000fe200078e0017 */
[----:B------:R-:W2:Y:S04]  /*41850*/  LDL.LU R22, [R1+0x2f64] ;  /* 0x002f640001167983 */ /* 0x000ea80000300800 */
[----:B------:R-:W2:Y:S04]  /*41860*/  LDL.LU R23, [R1+0x2f60] ;  /* 0x002f600001177983 */ /* 0x000ea80000300800 */
[----:B------:R0:W-:Y:S02]  /*41870*/  STL.64 [R1+0x2f18], R16 ;  /* 0x002f181001007387 */ /* 0x0001e40000100a00 */
[----:B0-----:R-:W-:-:S02]  /*41880*/  IMAD.MOV.U32 R16, RZ, RZ, R15 ;  /* 0x000000ffff107224 */ /* 0x001fc400078e000f */
[----:B------:R-:W-:-:S05]  /*41890*/  IMAD.MOV.U32 R17, RZ, RZ, R14 ;  /* 0x000000ffff117224 */ /* 0x000fca00078e000e */
[----:B------:R0:W-:Y:S01]  /*418a0*/  STL.64 [R1+0x2f30], R16 ;  /* 0x002f301001007387 */ /* 0x0001e20000100a00 */
[----:B------:R-:W-:Y:S02]  /*418b0*/  IMAD.MOV.U32 R3, RZ, RZ, R18 ;  /* 0x000000ffff037224 */ /* 0x000fe400078e0012 */
[----:B------:R-:W-:Y:S02]  /*418c0*/  IMAD.MOV.U32 R28, RZ, RZ, R19 ;  /* 0x000000ffff1c7224 */ /* 0x000fe400078e0013 */
[----:B0-----:R-:W-:Y:S02]  /*418d0*/  IMAD.MOV.U32 R17, RZ, RZ, R0 ;  /* 0x000000ffff117224 */ /* 0x001fe400078e0000 */
[----:B---3--:R-:W-:-:S05]  /*418e0*/  IMAD.MOV.U32 R16, RZ, RZ, R2 ;  /* 0x000000ffff107224 */ /* 0x008fca00078e0002 */
[----:B------:R0:W-:Y:S04]  /*418f0*/  STL.64 [R1+0x2f48], R16 ;  /* 0x002f481001007387 */ /* 0x0001e80000100a00 */
[----:B0-----:R-:W3:Y:S04]  /*41900*/  LDL.LU.64 R16, [R1+0x390] ;  /* 0x0003900001107983 */ /* 0x001ee80000300a00 */
[----:B------:R-:W3:Y:S04]  /*41910*/  LDL.LU.64 R18, [R1+0x398] ;  /* 0x0003980001127983 */ /* 0x000ee80000300a00 */
[----:B----4-:R-:W-:Y:S04]  /*41920*/  STL.64 [R1+0x2ec8], R6 ;  /* 0x002ec80601007387 */ /* 0x010fe80000100a00 */
[----:B--2---:R0:W-:Y:S04]  /*41930*/  STL.64 [R1+0x2ec0], R4 ;  /* 0x002ec00401007387 */ /* 0x0041e80000100a00 */
[----:B0-----:R-:W2:Y:S04]  /*41940*/  LDL.LU.64 R4, [R1+0x2a0] ;  /* 0x0002a00001047983 */ /* 0x001ea80000300a00 */
[----:B------:R-:W4:Y:S04]  /*41950*/  LDL.LU.64 R6, [R1+0x2a8] ;  /* 0x0002a80001067983 */ /* 0x000f280000300a00 */
        /* <DEDUP_REMOVED lines=19> */
[----:B------:R-:W4:Y:S01]  /*41a90*/  LDL.LU.64 R6, [R1+0x378] ;  /* 0x0003780001067983 */ /* 0x000f220000300a00 */
[----:B---3--:R-:W-:Y:S03]  /*41aa0*/  HMMA.16816.F32.BF16 R24, R8, R24, R16 ;  /* 0x000000180818723c */ /* 0x008fe60000041810 */
[----:B----4-:R-:W-:Y:S04]  /*41ab0*/  STL.64 [R1+0x2f58], R6 ;  /* 0x002f580601007387 */ /* 0x010fe80000100a00 */
[----:B--2---:R0:W-:Y:S04]  /*41ac0*/  STL.64 [R1+0x2f50], R4 ;  /* 0x002f500401007387 */ /* 0x0041e80000100a00 */
[----:B0-----:R-:W2:Y:S04]  /*41ad0*/  LDL.LU.64 R4, [R1+0x380] ;  /* 0x0003800001047983 */ /* 0x001ea80000300a00 */
[----:B------:R-:W2:Y:S01]  /*41ae0*/  LDL.LU.64 R6, [R1+0x388] ;  /* 0x0003880001067983 */ /* 0x000ea20000300a00 */
[----:B------:R-:W-:-:S02]  /*41af0*/  IMAD.MOV.U32 R16, RZ, RZ, R13 ;  /* 0x000000ffff107224 */ /* 0x000fc400078e000d */
[----:B------:R-:W-:-:S06]  /*41b00*/  IMAD.MOV.U32 R17, RZ, RZ, R12 ;  /* 0x000000ffff117224 */ /* 0x000fcc00078e000c */
[----:B------:R-:W-:Y:S02]  /*41b10*/  IMAD.MOV.U32 R20, RZ, RZ, R24 ;  /* 0x000000ffff147224 */ /* 0x000fe400078e0018 */
[----:B------:R-:W-:Y:S02]  /*41b20*/  IMAD.MOV.U32 R21, RZ, RZ, R25 ;  /* 0x000000ffff157224 */ /* 0x000fe400078e0019 */
[----:B------:R-:W-:Y:S02]  /*41b30*/  IMAD.MOV.U32 R2, RZ, RZ, R26 ;  /* 0x000000ffff027224 */ /* 0x000fe400078e001a */
[----:B------:R-:W-:Y:S01]  /*41b40*/  IMAD.MOV.U32 R0, RZ, RZ, R27 ;  /* 0x000000ffff007224 */ /* 0x000fe200078e001b */
[----:B------:R-:W3:Y:S04]  /*41b50*/  LDL.LU.64 R24, [R1+0x290] ;  /* 0x0002900001187983 */ /* 0x000ee80000300a00 */
[----:B------:R-:W3:Y:S04]  /*41b60*/  LDL.LU.64 R26, [R1+0x298] ;  /* 0x00029800011a7983 */ /* 0x000ee80000300a00 */
[----:B------:R-:W4:Y:S04]  /*41b70*/  LDL.LU.64 R12, [R1+0x270] ;  /* 0x00027000010c7983 */ /* 0x000f280000300a00 */
[----:B------:R-:W4:Y:S04]  /*41b80*/  LDL.LU.64 R14, [R1+0x278] ;  /* 0x00027800010e7983 */ /* 0x000f280000300a00 */
[----:B------:R-:W-:Y:S04]  /*41b90*/  STL.64 [R1+0x2e68], R22 ;  /* 0x002e681601007387 */ /* 0x000fe80000100a00 */
[----:B------:R0:W-:Y:S04]  /*41ba0*/  STL.64 [R1+0x2e60], R20 ;  /* 0x002e601401007387 */ /* 0x0001e80000100a00 */
[----:B0-----:R-:W4:Y:S04]  /*41bb0*/  LDL.LU R20, [R1+0x210] ;  /* 0x0002100001147983 */ /* 0x001f280000300800 */
[----:B------:R-:W4:Y:S04]  /*41bc0*/  LDL.LU R21, [R1+0x214] ;  /* 0x0002140001157983 */ /* 0x000f280000300800 */
[----:B------:R-:W4:Y:S01]  /*41bd0*/  LDL.LU R22, [R1+0x218] ;  /* 0x0002180001167983 */ /* 0x000f220000300800 */
[----:B--2---:R-:W-:Y:S03]  /*41be0*/  HMMA.16816.F32.BF16 R16, R8, R16, R4 ;  /* 0x000000100810723c */ /* 0x004fe60000041804 */
[----:B------:R-:W2:Y:S04]  /*41bf0*/  LDL.LU.64 R6, [R1+0x2f58] ;  /* 0x002f580001067983 */ /* 0x000ea80000300a00 */
[----:B------:R-:W2:-:S15]  /*41c00*/  LDL.LU.64 R4, [R1+0x2f50] ;  /* 0x002f500001047983 */ /* 0x000e9e0000300a00 */
[----:B------:R-:W-:-:S01]  /*41c10*/  NOP ;  /* 0x0000000000007918 */ /* 0x000fc20000000000 */
[----:B------:R0:W-:Y:S04]  /*41c20*/  STL.64 [R1+0x240], R16 ;  /* 0x0002401001007387 */ /* 0x0001e80000100a00 */
[----:B------:R2:W-:Y:S04]  /*41c30*/  STL.64 [R1+0x248], R18 ;  /* 0x0002481201007387 */ /* 0x0005e80000100a00 */
[----:B0-----:R-:W2:Y:S02]  /*41c40*/  LDL.LU.64 R16, [R1+0x2f48] ;  /* 0x002f480001107983 */ /* 0x001ea40000300a00 */
[----:B--2---:R-:W-:Y:S02]  /*41c50*/  HMMA.16816.F32.BF16 R16, R8, R16, R4 ;  /* 0x000000100810723c */ /* 0x004fe40000041804 */
[----:B------:R-:W2:Y:S04]  /*41c60*/  LDL.LU.64 R6, [R1+0x2f40] ;  /* 0x002f400001067983 */ /* 0x000ea80000300a00 */
[----:B------:R-:W2:-:S15]  /*41c70*/  LDL.LU.64 R4, [R1+0x2f38] ;  /* 0x002f380001047983 */ /* 0x000e9e0000300a00 */
[----:B------:R-:W-:-:S02]  /*41c80*/  NOP ;  /* 0x0000000000007918 */ /* 0x000fc40000000000 */
        /* <DEDUP_REMOVED lines=37> */
[----:B0-----:R-:W3:Y:S02]  /*41ee0*/  LDL.LU.64 R16, [R1+0x2eb8] ;  /* 0x002eb80001107983 */ /* 0x001ee40000300a00 */
[----:B---3--:R-:W-:Y:S02]  /*41ef0*/  HMMA.16816.F32.BF16 R16, R8, R16, R24 ;  /* 0x000000100810723c */ /* 0x008fe40000041818 */
[----:B------:R-:W3:-:S15]  /*41f00*/  LDL.LU.64 R26, [R1+0x2eb0] ;  /* 0x002eb000011a7983 */ /* 0x000ede0000300a00 */
[----:B------:R-:W-:-:S06]  /*41f10*/  NOP ;  /* 0x0000000000007918 */ /* 0x000fcc0000000000 */
[----:B------:R-:W-:Y:S04]  /*41f20*/  STL.64 [R1+0x390], R16 ;  /* 0x0003901001007387 */ /* 0x000fe80000100a00 */
[----:B------:R0:W-:Y:S04]  /*41f30*/  STL.64 [R1+0x398], R18 ;  /* 0x0003981201007387 */ /* 0x0001e80000100a00 */
[----:B0-----:R-:W2:Y:S04]  /*41f40*/  LDL.LU.64 R18, [R1+0x2ea8] ;  /* 0x002ea80001127983 */ /* 0x001ea80000300a00 */
[----:B------:R-:W4:Y:S02]  /*41f50*/  LDL.LU.64 R16, [R1+0x2ea0] ;  /* 0x002ea00001107983 */ /* 0x000f240000300a00 */
[----:B----4-:R-:W-:Y:S02]  /*41f60*/  HMMA.16816.F32.BF16 R8, R8, R16, R12 ;  /* 0x000000100808723c */ /* 0x010fe4000004180c */
[----:B------:R-:W3:Y:S04]  /*41f70*/  LDL.LU.64 R14, [R1+0x2e98] ;  /* 0x002e9800010e7983 */ /* 0x000ee80000300a00 */
[----:B------:R-:W3:Y:S04]  /*41f80*/  LDL.LU.64 R12, [R1+0x2e90] ;  /* 0x002e9000010c7983 */ /* 0x000ee80000300a00 */
[----:B--2---:R0:W-:Y:S04]  /*41f90*/  STL.64 [R1+0x2db8], R18 ;  /* 0x002db81201007387 */ /* 0x0041e80000100a00 */
[----:B0-----:R-:W2:Y:S01]  /*41fa0*/  LDL.LU.64 R18, [R1+0x38] ;  /* 0x0000380001127983 */ /* 0x001ea20000300a00 */
[----:B------:R-:W-:-:S08]  /*41fb0*/  IMAD.MOV.U32 R23, RZ, RZ, R29 ;  /* 0x000000ffff177224 */ /* 0x000fd000078e001d */
[----:B------:R-:W-:Y:S04]  /*41fc0*/  STL.64 [R1+0x380], R8 ;  /* 0x0003800801007387 */ /* 0x000fe80000100a00 */
[----:B------:R2:W-:Y:S01]  /*41fd0*/  STL.64 [R1+0x388], R10 ;  /* 0x0003880a01007387 */ /* 0x0005e20000100a00 */
[C---:B---3--:R-:W-:Y:S06]  /*41fe0*/  HMMA.16816.F32.BF16 R20, R12.reuse, R26, R20 ;  /* 0x0000001a0c14723c */ /* 0x048fec0000041814 */
[----:B--2---:R-:W-:Y:S07]  /*41ff0*/  HMMA.16816.F32.BF16 R8, R12, R18, R4 ;  /* 0x000000120c08723c */ /* 0x004fee0000041804 */
[----:B------:R-:W-:-:S02]  /*42000*/  IMAD.MOV.U32 R5, RZ, RZ, R18 ;  /* 0x000000ffff057224 */ /* 0x000fc400078e0012 */
[----:B------:R-:W-:Y:S02]  /*42010*/  IMAD.MOV.U32 R4, RZ, RZ, R19 ;  /* 0x000000ffff047224 */ /* 0x000fe400078e0013 */
[----:B------:R-:W-:Y:S02]  /*42020*/  IMAD.MOV.U32 R7, RZ, RZ, R26 ;  /* 0x000000ffff077224 */ /* 0x000fe400078e001a */
[----:B------:R-:W-:-:S10]  /*42030*/  IMAD.MOV.U32 R6, RZ, RZ, R27 ;  /* 0x000000ffff067224 */ /* 0x000fd400078e001b */
[----:B------:R-:W-:Y:S04]  /*42040*/  STL.64 [R1+0x370], R8 ;  /* 0x0003700801007387 */ /* 0x000fe80000100a00 */
[----:B------:R-:W-:Y:S01]  /*42050*/  STL [R1+0x378], R10 ;  /* 0x0003780a01007387 */ /* 0x000fe20000100800 */
[----:B------:R-:W-:-:S03]  /*42060*/  IMAD.MOV.U32 R29, RZ, RZ, R11 ;  /* 0x000000ffff1d7224 */ /* 0x000fc600078e000b */
[----:B------:R-:W2:Y:S04]  /*42070*/  LDL.LU R16, [R1+0x200] ;  /* 0x0002000001107983 */ /* 0x000ea80000300800 */
[----:B------:R-:W2:Y:S04]  /*42080*/  LDL.LU R17, [R1+0x204] ;  /* 0x0002040001117983 */ /* 0x000ea80000300800 */
[----:B------:R-:W2:Y:S04]  /*42090*/  LDL.LU R18, [R1+0x208] ;  /* 0x0002080001127983 */ /* 0x000ea80000300800 */
[----:B------:R-:W2:Y:S04]  /*420a0*/  LDL.LU R19, [R1+0x20c] ;  /* 0x00020c0001137983 */ /* 0x000ea80000300800 */
[----:B------:R-:W-:Y:S04]  /*420b0*/  STL [R1+0x2ce0], R29 ;  /* 0x002ce01d01007387 */ /* 0x000fe80000100800 */
[----:B------:R-:W-:Y:S04]  /*420c0*/  STL [R1+0x360], R20 ;  /* 0x0003601401007387 */ /* 0x000fe80000100800 */
[----:B------:R-:W3:Y:S04]  /*420d0*/  LDL.LU.64 R26, [R1+0x8] ;  /* 0x00000800011a7983 */ /* 0x000ee80000300a00 */
[----:B------:R0:W-:Y:S04]  /*420e0*/  STL.64 [R1+0x2e00], R6 ;  /* 0x002e000601007387 */ /* 0x0001e80000100a00 */
[----:B------:R-:W-:Y:S04]  /*420f0*/  STL.64 [R1+0x2df8], R4 ;  /* 0x002df80401007387 */ /* 0x000fe80000100a00 */
[----:B0-----:R-:W4:Y:S04]  /*42100*/  LDL.LU.64 R6, [R1+0xc8] ;  /* 0x0000c80001067983 */ /* 0x001f280000300a00 */
[----:B----4-:R0:W-:Y:S04]  /*42110*/  STL.64 [R1+0x2e18], R6 ;  /* 0x002e180601007387 */ /* 0x0101e80000100a00 */
[----:B0-----:R-:W4:Y:S04]  /*42120*/  LDL.LU.64 R6, [R1+0xd8] ;  /* 0x0000d80001067983 */ /* 0x001f280000300a00 */
[----:B----4-:R0:W-:Y:S04]  /*42130*/  STL.64 [R1+0x2e30], R6 ;  /* 0x002e300601007387 */ /* 0x0101e80000100a00 */
[----:B0-----:R-:W4:Y:S04]  /*42140*/  LDL.LU.64 R6, [R1+0x48] ;  /* 0x0000480001067983 */ /* 0x001f280000300a00 */
[----:B----4-:R0:W-:Y:S04]  /*42150*/  STL.64 [R1+0x2e40], R6 ;  /* 0x002e400601007387 */ /* 0x0101e80000100a00 */
[----:B0-----:R-:W4:Y:S04]  /*42160*/  LDL.LU.64 R6, [R1+0x58] ;  /* 0x0000580001067983 */ /* 0x001f280000300a00 */
[----:B----4-:R0:W-:Y:S04]  /*42170*/  STL.64 [R1+0x2e58], R6 ;  /* 0x002e580601007387 */ /* 0x0101e80000100a00 */
[----:B------:R-:W4:Y:S04]  /*42180*/  LDL.LU R4, [R1+0x1d0] ;  /* 0x0001d00001047983 */ /* 0x000f280000300800 */
[----:B------:R-:W4:Y:S04]  /*42190*/  LDL.LU R5, [R1+0x1d4] ;  /* 0x0001d40001057983 */ /* 0x000f280000300800 */
[----:B0-----:R-:W2:Y:S04]  /*421a0*/  LDL.LU R6, [R1+0x1d8] ;  /* 0x0001d80001067983 */ /* 0x001ea80000300800 */
[----:B------:R-:W2:Y:S01]  /*421b0*/  LDL.LU R7, [R1+0x1dc] ;  /* 0x0001dc0001077983 */ /* 0x000ea20000300800 */
[----:B------:R-:W-:-:S02]  /*421c0*/  IMAD.MOV.U32 R9, RZ, RZ, R23 ;  /* 0x000000ffff097224 */ /* 0x000fc400078e0017 */
[----:B------:R-:W-:Y:S02]  /*421d0*/  IMAD.MOV.U32 R11, RZ, RZ, R21 ;  /* 0x000000ffff0b7224 */ /* 0x000fe400078e0015 */
[----:B------:R-:W-:Y:S01]  /*421e0*/  IMAD.MOV.U32 R10, RZ, RZ, R22 ;  /* 0x000000ffff0a7224 */ /* 0x000fe200078e0016 */
[----:B--2---:R-:W-:Y:S04]  /*421f0*/  STL.64 [R1+0x2e88], R6 ;  /* 0x002e880601007387 */ /* 0x004fe80000100a00 */
[----:B----4-:R0:W-:Y:S04]  /*42200*/  STL.64 [R1+0x2e80], R4 ;  /* 0x002e800401007387 */ /* 0x0101e80000100a00 */
[----:B0-----:R-:W3:Y:S04]  /*42210*/  LDL.LU R4, [R1+0x1f0] ;  /* 0x0001f00001047983 */ /* 0x001ee80000300800 */
[----:B------:R-:W3:Y:S04]  /*42220*/  LDL.LU R5, [R1+0x1f4] ;  /* 0x0001f40001057983 */ /* 0x000ee80000300800 */
[----:B------:R-:W3:Y:S04]  /*42230*/  LDL.LU R6, [R1+0x1f8] ;  /* 0x0001f80001067983 */ /* 0x000ee80000300800 */
[----:B------:R-:W3:Y:S04]  /*42240*/  LDL.LU R7, [R1+0x1fc] ;  /* 0x0001fc0001077983 */ /* 0x000ee80000300800 */
[----:B------:R-:W2:Y:S04]  /*42250*/  LDL.LU R20, [R1+0x1e0] ;  /* 0x0001e00001147983 */ /* 0x000ea80000300800 */
[----:B------:R-:W2:Y:S04]  /*42260*/  LDL.LU R21, [R1+0x1e4] ;  /* 0x0001e40001157983 */ /* 0x000ea80000300800 */
[----:B------:R-:W2:Y:S04]  /*42270*/  LDL.LU R22, [R1+0x1e8] ;  /* 0x0001e80001167983 */ /* 0x000ea80000300800 */
[----:B------:R-:W2:Y:S04]  /*42280*/  LDL.LU R23, [R1+0x1ec] ;  /* 0x0001ec0001177983 */ /* 0x000ea80000300800 */
[----:B------:R-:W-:Y:S04]  /*42290*/  STL [R1+0x2cec], R9 ;  /* 0x002cec0901007387 */ /* 0x000fe80000100800 */
[----:B------:R-:W-:Y:S04]  /*422a0*/  STL [R1+0x2ce8], R10 ;  /* 0x002ce80a01007387 */ /* 0x000fe80000100800 */
[----:B------:R0:W-:Y:S04]  /*422b0*/  STL [R1+0x2ce4], R11 ;  /* 0x002ce40b01007387 */ /* 0x0001e80000100800 */
[----:B0-----:R-:W4:Y:S02]  /*422c0*/  LDL.LU.64 R10, [R1+0x18] ;  /* 0x00001800010a7983 */ /* 0x001f240000300a00 */
[----:B----4-:R-:W-:Y:S06]  /*422d0*/  HMMA.16816.F32.BF16 R16, R12, R10, R16 ;  /* 0x0000000a0c10723c */ /* 0x010fec0000041810 */
[----:B------:R-:W-:-:S15]  /*422e0*/  IMAD.MOV.U32 R8, RZ, RZ, R11 ;  /* 0x000000ffff087224 */ /* 0x000fde00078e000b */
[----:B------:R-:W-:-:S02]  /*422f0*/  NOP ;  /* 0x0000000000007918 */ /* 0x000fc40000000000 */
[----:B------:R-:W-:Y:S04]  /*42300*/  STL.64 [R1+0x450], R16 ;  /* 0x0004501001007387 */ /* 0x000fe80000100a00 */
[----:B------:R-:W-:Y:S04]  /*42310*/  STL.64 [R1+0x458], R18 ;  /* 0x0004581201007387 */ /* 0x000fe80000100a00 */
[----:B------:R0:W-:Y:S04]  /*42320*/  STL [R1+0x2e38], R8 ;  /* 0x002e380801007387 */ /* 0x0001e80000100800 */
[----:B0-----:R-:W4:Y:S01]  /*42330*/  LDL.LU R8, [R1+0x1b0] ;  /* 0x0001b00001087983 */ /* 0x001f220000300800 */
[----:B------:R-:W-:-:S03]  /*42340*/  IMAD.MOV.U32 R16, RZ, RZ, R10 ;  /* 0x000000ffff107224 */ /* 0x000fc600078e000a */
[----:B------:R-:W4:Y:S04]  /*42350*/  LDL.LU R9, [R1+0x1b4] ;  /* 0x0001b40001097983 */ /* 0x000f280000300800 */
[----:B------:R-:W2:Y:S04]  /*42360*/  LDL.LU R10, [R1+0x1b8] ;  /* 0x0001b800010a7983 */ /* 0x000ea80000300800 */
[----:B------:R-:W2:Y:S01]  /*42370*/  LDL.LU R11, [R1+0x1bc] ;  /* 0x0001bc00010b7983 */ /* 0x000ea20000300800 */
[----:B---3--:R-:W-:Y:S06]  /*42380*/  HMMA.16816.F32.BF16 R4, R12, R26, R4 ;  /* 0x0000001a0c04723c */ /* 0x008fec0000041804 */
[----:B------:R-:W-:-:S02]  /*42390*/  IMAD.MOV.U32 R18, RZ, RZ, R26 ;  /* 0x000000ffff127224 */ /* 0x000fc400078e001a */
[----:B------:R-:W-:Y:S01]  /*423a0*/  IMAD.MOV.U32 R17, RZ, RZ, R27 ;  /* 0x000000ffff117224 */ /* 0x000fe200078e001b */
[----:B--2---:R-:W-:Y:S04]  /*423b0*/  STL.64 [R1+0x2e50], R10 ;  /* 0x002e500a01007387 */ /* 0x004fe80000100a00 */
[----:B----4-:R0:W-:Y:S04]  /*423c0*/  STL.64 [R1+0x2e48], R8 ;  /* 0x002e480801007387 */ /* 0x0101e80000100a00 */
[----:B0-----:R-:W2:Y:S04]  /*423d0*/  LDL.LU R8, [R1+0x1c0] ;  /* 0x0001c00001087983 */ /* 0x001ea80000300800 */
[----:B------:R-:W2:Y:S04]  /*423e0*/  LDL.LU R9, [R1+0x1c4] ;  /* 0x0001c40001097983 */ /* 0x000ea80000300800 */
[----:B------:R-:W2:Y:S04]  /*423f0*/  LDL.LU R10, [R1+0x1c8] ;  /* 0x0001c800010a7983 */ /* 0x000ea80000300800 */
[----:B------:R-:W2:Y:S04]  /*42400*/  LDL.LU R11, [R1+0x1cc] ;  /* 0x0001cc00010b7983 */ /* 0x000ea80000300800 */
[----:B------:R-:W-:Y:S04]  /*42410*/  STL.64 [R1+0x440], R4 ;  /* 0x0004400401007387 */ /* 0x000fe80000100a00 */
[----:B------:R0:W-:Y:S04]  /*42420*/  STL.64 [R1+0x448], R6 ;  /* 0x0004480601007387 */ /* 0x0001e80000100a00 */
[----:B0-----:R-:W3:Y:S04]  /*42430*/  LDL.LU.64 R6, [R1+0x2e88] ;  /* 0x002e880001067983 */ /* 0x001ee80000300a00 */
[----:B------:R-:W3:Y:S04]  /*42440*/  LDL.LU.64 R4, [R1+0x2e80] ;  /* 0x002e800001047983 */ /* 0x000ee80000300a00 */
[----:B------:R-:W4:Y:S04]  /*42450*/  LDL.LU.64 R26, [R1+0x2e78] ;  /* 0x002e7800011a7983 */ /* 0x000f280000300a00 */
[----:B------:R-:W-:Y:S04]  /*42460*/  STL [R1+0x2e10], R18 ;  /* 0x002e101201007387 */ /* 0x000fe80000100800 */
[----:B------:R0:W-:Y:S04]  /*42470*/  STL.64 [R1+0x2e08], R16 ;  /* 0x002e081001007387 */ /* 0x0001e80000100a00 */
[----:B0-----:R-:W2:Y:S04]  /*42480*/  LDL.LU R16, [R1+0x190] ;  /* 0x0001900001107983 */ /* 0x001ea80000300800 */
[----:B------:R-:W2:Y:S01]  /*42490*/  LDL.LU R17, [R1+0x194] ;  /* 0x0001940001117983 */ /* 0x000ea20000300800 */
[----:B----4-:R-:W-:-:S02]  /*424a0*/  IMAD.MOV.U32 R18, RZ, RZ, R26 ;  /* 0x000000ffff127224 */ /* 0x010fc400078e001a */
[----:B------:R-:W-:Y:S01]  /*424b0*/  IMAD.MOV.U32 R19, RZ, RZ, R27 ;  /* 0x000000ffff137224 */ /* 0x000fe200078e001b */
[----:B------:R-:W4:Y:S04]  /*424c0*/  LDL.LU R26, [R1+0x2e74] ;  /* 0x002e7400011a7983 */ /* 0x000f280000300800 */
[----:B------:R-:W4:Y:S04]  /*424d0*/  LDL.LU R27, [R1+0x2e70] ;  /* 0x002e7000011b7983 */ /* 0x000f280000300800 */
[----:B------:R-:W-:Y:S04]  /*424e0*/  STL.64 [R1+0x2e28], R18 ;  /* 0x002e281201007387 */ /* 0x000fe80000100a00 */
[----:B--2---:R0:W-:Y:S04]  /*424f0*/  STL.64 [R1+0x2e20], R16 ;  /* 0x002e201001007387 */ /* 0x0041e80000100a00 */
[----:B0-----:R-:W2:Y:S04]  /*42500*/  LDL.LU R16, [R1+0x1a0] ;  /* 0x0001a00001107983 */ /* 0x001ea80000300800 */
[----:B------:R-:W2:Y:S04]  /*42510*/  LDL.LU R17, [R1+0x1a4] ;  /* 0x0001a40001117983 */ /* 0x000ea80000300800 */
[----:B------:R-:W2:Y:S04]  /*42520*/  LDL.LU R18, [R1+0x1a8] ;  /* 0x0001a80001127983 */ /* 0x000ea80000300800 */
[----:B------:R-:W2:Y:S01]  /*42530*/  LDL.LU R19, [R1+0x1ac] ;  /* 0x0001ac0001137983 */ /* 0x000ea20000300800 */
[----:B----4-:R-:W-:-:S15]  /*42540*/  HMMA.16816.F32.BF16 R20, R12, R26, R20 ;  /* 0x0000001a0c14723c */ /* 0x010fde0000041814 */
[----:B------:R-:W-:-:S08]  /*42550*/  NOP ;  /* 0x0000000000007918 */ /* 0x000fd00000000000 */
[----:B------:R-:W-:Y:S04]  /*42560*/  STL.64 [R1+0x430], R20 ;  /* 0x0004301401007387 */ /* 0x000fe80000100a00 */
[----:B------:R0:W-:Y:S04]  /*42570*/  STL.64 [R1+0x438], R22 ;  /* 0x0004381601007387 */ /* 0x0001e80000100a00 */
[----:B0-----:R-:W3:Y:S04]  /*42580*/  LDL.LU.64 R22, [R1+0x2e68] ;  /* 0x002e680001167983 */ /* 0x001ee80000300a00 */
[----:B------:R-:W4:Y:S01]  /*42590*/  LDL.LU.64 R20, [R1+0x2e60] ;  /* 0x002e600001147983 */ /* 0x000f220000300a00 */
[----:B---3--:R-:W-:-:S15]  /*425a0*/  HMMA.16816.F32.BF16 R4, R12, R22, R4 ;  /* 0x000000160c04723c */ /* 0x008fde0000041804 */
[----:B------:R-:W-:-:S08]  /*425b0*/  NOP ;  /* 0x0000000000007918 */ /* 0x000fd00000000000 */
[----:B------:R-:W-:Y:S04]  /*425c0*/  STL.64 [R1+0x420], R4 ;  /* 0x0004200401007387 */ /* 0x000fe80000100a00 */
[----:B------:R0:W-:Y:S04]  /*425d0*/  STL.64 [R1+0x428], R6 ;  /* 0x0004280601007387 */ /* 0x0001e80000100a00 */
[----:B0-----:R-:W3:Y:S04]  /*425e0*/  LDL.LU.64 R6, [R1+0x2e58] ;  /* 0x002e580001067983 */ /* 0x001ee80000300a00 */
[----:B------:R0:W-:Y:S04]  /*425f0*/  STL.64 [R1+0x2d40], R22 ;  /* 0x002d401601007387 */ /* 0x0001e80000100a00 */
[----:B----4-:R-:W-:Y:S04]  /*42600*/  STL.64 [R1+0x2d38], R20 ;  /* 0x002d381401007387 */ /* 0x010fe80000100a00 */
[----:B0-----:R-:W4:Y:S01]  /*42610*/  LDL.LU.64 R22, [R1+0xb8] ;  /* 0x0000b80001167983 */ /* 0x001f220000300a00 */
[----:B---3--:R-:W-:Y:S06]  /*42620*/  HMMA.16816.F32.BF16 R8, R12, R6, R8 ;  /* 0x000000060c08723c */ /* 0x008fec0000041808 */
[----:B------:R-:W-:-:S02]  /*42630*/  IMAD.MOV.U32 R25, RZ, RZ, R6 ;  /* 0x000000ffff197224 */ /* 0x000fc400078e0006 */
[----:B------:R-:W-:-:S15]  /*42640*/  IMAD.MOV.U32 R24, RZ, RZ, R7 ;  /* 0x000000ffff187224 */ /* 0x000fde00078e0007 */
[----:B------:R-:W-:Y:S04]  /*42650*/  STL.64 [R1+0x410], R8 ;  /* 0x0004100801007387 */ /* 0x000fe80000100a00 */
[----:B------:R0:W-:Y:S04]  /*42660*/  STL.64 [R1+0x418], R10 ;  /* 0x0004180a01007387 */ /* 0x0001e80000100a00 */
[----:B0-----:R-:W3:Y:S04]  /*42670*/  LDL.LU.64 R10, [R1+0x2e50] ;  /* 0x002e5000010a7983 */ /* 0x001ee80000300a00 */
[----:B------:R-:W3:Y:S04]  /*42680*/  LDL.LU.64 R8, [R1+0x2e48] ;  /* 0x002e480001087983 */ /* 0x000ee80000300a00 */
[----:B------:R-:W3:Y:S04]  /*42690*/  LDL.LU.64 R6, [R1+0x2e40] ;  /* 0x002e400001067983 */ /* 0x000ee80000300a00 */
[----:B------:R-:W-:Y:S04]  /*426a0*/  STL.64 [R1+0x2d50], R26 ;  /* 0x002d501a01007387 */ /* 0x000fe80000100a00 */
[----:B------:R0:W-:Y:S04]  /*426b0*/  STL.64 [R1+0x2d48], R24 ;  /* 0x002d481801007387 */ /* 0x0001e80000100a00 */
[----:B0-----:R-:W4:Y:S04]  /*426c0*/  LDL.LU R24, [R1+0x180] ;  /* 0x0001800001187983 */ /* 0x001f280000300800 */
[----:B------:R-:W4:Y:S04]  /*426d0*/  LDL.LU R25, [R1+0x184] ;  /* 0x0001840001197983 */ /* 0x000f280000300800 */
[----:B------:R-:W4:Y:S04]  /*426e0*/  LDL.LU R26, [R1+0x188] ;  /* 0x00018800011a7983 */ /* 0x000f280000300800 */
[----:B------:R-:W4:Y:S01]  /*426f0*/  LDL.LU R27, [R1+0x18c] ;  /* 0x00018c00011b7983 */ /* 0x000f220000300800 */
[----:B---3--:R-:W-:Y:S06]  /*42700*/  HMMA.16816.F32.BF16 R8, R12, R6, R8 ;  /* 0x000000060c08723c */ /* 0x008fec0000041808 */
[----:B------:R-:W-:-:S15]  /*42710*/  IMAD.MOV.U32 R29, RZ, RZ, R7 ;  /* 0x000000ffff1d7224 */ /* 0x000fde00078e0007 */
[----:B------:R-:W-:-:S02]  /*42720*/  NOP ;  /* 0x0000000000007918 */ /* 0x000fc40000000000 */
[----:B------:R0:W-:Y:S04]  /*42730*/  STL.64 [R1+0x400], R8 ;  /* 0x0004000801007387 */ /* 0x0001e80000100a00 */
[----:B------:R1:W-:Y:S04]  /*42740*/  STL.64 [R1+0x408], R10 ;  /* 0x0004080a01007387 */ /* 0x0003e80000100a00 */
[----:B0-----:R-:W3:Y:S01]  /*42750*/  LDL.LU R8, [R1+0x2e38] ;  /* 0x002e380001087983 */ /* 0x001ee20000300800 */
[----:B-1----:R-:W-:-:S03]  /*42760*/  IMAD.MOV.U32 R11, RZ, RZ, R6 ;  /* 0x000000ffff0b7224 */ /* 0x002fc600078e0006 */
[----:B------:R-:W2:Y:S04]  /*42770*/  LDL.LU.64 R6, [R1+0x2e30] ;  /* 0x002e300001067983 */ /* 0x000ea80000300a00 */
[----:B------:R-:W-:Y:S04]  /*42780*/  STL [R1+0x2cf4], R29 ;  /* 0x002cf41d01007387 */ /* 0x000fe80000100800 */
[----:B------:R-:W-:Y:S01]  /*42790*/  STL [R1+0x2cf0], R11 ;  /* 0x002cf00b01007387 */ /* 0x000fe20000100800 */
[----:B--2---:R-:W-:Y:S06]  /*427a0*/  HMMA.16816.F32.BF16 R16, R12, R6, R16 ;  /* 0x000000060c10723c */ /* 0x004fec0000041810 */
[----:B------:R-:W-:-:S02]  /*427b0*/  IMAD.MOV.U32 R9, RZ, RZ, R6 ;  /* 0x000000ffff097224 */ /* 0x000fc400078e0006 */
[----:B------:R-:W-:-:S15]  /*427c0*/  IMAD.MOV.U32 R10, RZ, RZ, R7 ;  /* 0x000000ffff0a7224 */ /* 0x000fde00078e0007 */
[----:B------:R-:W-:Y:S04]  /*427d0*/  STL.64 [R1+0x3f0], R16 ;  /* 0x0003f01001007387 */ /* 0x000fe80000100a00 */
[----:B------:R0:W-:Y:S04]  /*427e0*/  STL.64 [R1+0x3f8], R18 ;  /* 0x0003f81201007387 */ /* 0x0001e80000100a00 */
[----:B0-----:R-:W2:Y:S04]  /*427f0*/  LDL.LU.64 R18, [R1+0x2e28] ;  /* 0x002e280001127983 */ /* 0x001ea80000300a00 */
[----:B------:R-:W2:Y:S04]  /*42800*/  LDL.LU.64 R16, [R1+0x2e20] ;  /* 0x002e200001107983 */ /* 0x000ea80000300a00 */
[----:B------:R-:W2:Y:S04]  /*42810*/  LDL.LU.64 R6, [R1+0x2e18] ;  /* 0x002e180001067983 */ /* 0x000ea80000300a00 */
[----:B------:R-:W-:Y:S04]  /*42820*/  STL [R1+0x2cfc], R10 ;  /* 0x002cfc0a01007387 */ /* 0x000fe80000100800 */
[----:B------:R-:W-:Y:S01]  /*42830*/  STL [R1+0x2cf8], R9 ;  /* 0x002cf80901007387 */ /* 0x000fe20000100800 */
[----:B--2---:R-:W-:-:S15]  /*42840*/  HMMA.16816.F32.BF16 R16, R12, R6, R16 ;  /* 0x000000060c10723c */ /* 0x004fde0000041810 */
[----:B------:R-:W-:-:S08]  /*42850*/  NOP ;  /* 0x0000000000007918 */ /* 0x000fd00000000000 */
[----:B------:R-:W-:Y:S04]  /*42860*/  STL.64 [R1+0x3e0], R16 ;  /* 0x0003e01001007387 */ /* 0x000fe80000100a00 */
[----:B------:R0:W-:Y:S04]  /*42870*/  STL.64 [R1+0x3e8], R18 ;  /* 0x0003e81201007387 */ /* 0x0001e80000100a00 */
[----:B0-----:R-:W2:Y:S04]  /*42880*/  LDL.LU R18, [R1+0x2e10] ;  /* 0x002e100001127983 */ /* 0x001ea80000300800 */
[----:B------:R-:W3:Y:S01]  /*42890*/  LDL.LU.64 R16, [R1+0x2e08] ;  /* 0x002e080001107983 */ /* 0x000ee20000300a00 */
[----:B----4-:R-:W-:Y:S01]  /*428a0*/  HMMA.16816.F32.BF16 R24, R12, R22, R24 ;  /* 0x000000160c18723c */ /* 0x010fe20000041818 */
[----:B------:R-:W-:-:S02]  /*428b0*/  IMAD.MOV.U32 R11, RZ, RZ, R7 ;  /* 0x000000ffff0b7224 */ /* 0x000fc400078e0007 */
[----:B------:R-:W-:-:S03]  /*428c0*/  IMAD.MOV.U32 R29, RZ, RZ, R6 ;  /* 0x000000ffff1d7224 */ /* 0x000fc600078e0006 */
[----:B------:R-:W-:Y:S01]  /*428d0*/  IMAD.MOV.U32 R10, RZ, RZ, R22 ;  /* 0x000000ffff0a7224 */ /* 0x000fe200078e0016 */
[----:B------:R-:W4:Y:S01]  /*428e0*/  LDL.LU.64 R6, [R1+0x2e00] ;  /* 0x002e000001067983 */ /* 0x000f220000300a00 */
[----:B------:R-:W-:-:S03]  /*428f0*/  IMAD.MOV.U32 R9, RZ, RZ, R23 ;  /* 0x000000ffff097224 */ /* 0x000fc600078e0017 */
[----:B------:R-:W4:Y:S04]  /*42900*/  LDL.LU.64 R4, [R1+0x2df8] ;  /* 0x002df80001047983 */ /* 0x000f280000300a00 */
[----:B------:R-:W-:Y:S04]  /*42910*/  STL [R1+0x2d04], R11 ;  /* 0x002d040b01007387 */ /* 0x000fe80000100800 */
[----:B------:R-:W-:Y:S04]  /*42920*/  STL [R1+0x2d00], R29 ;  /* 0x002d001d01007387 */ /* 0x000fe80000100800 */
[----:B------:R0:W-:Y:S04]  /*42930*/  STL.64 [R1+0x3d0], R24 ;  /* 0x0003d01801007387 */ /* 0x0001e80000100a00 */
[----:B------:R1:W-:Y:S01]  /*42940*/  STL.64 [R1+0x3d8], R26 ;  /* 0x0003d81a01007387 */ /* 0x0003e20000100a00 */
[----:B--2---:R-:W-:-:S02]  /*42950*/  IMAD.MOV.U32 R22, RZ, RZ, R18 ;  /* 0x000000ffff167224 */ /* 0x004fc400078e0012 */
[----:B---3--:R-:W-:-:S05]  /*42960*/  IMAD.MOV.U32 R23, RZ, RZ, R17 ;  /* 0x000000ffff177224 */ /* 0x008fca00078e0011 */
[----:B------:R2:W-:Y:S04]  /*42970*/  STL.64 [R1+0x2d58], R22 ;  /* 0x002d581601007387 */ /* 0x0005e80000100a00 */
[----:B0-----:R-:W3:Y:S04]  /*42980*/  LDL.LU R24, [R1+0xf0] ;  /* 0x0000f00001187983 */ /* 0x001ee80000300800 */
[----:B------:R-:W3:Y:S04]  /*42990*/  LDL.LU R25, [R1+0xf4] ;  /* 0x0000f40001197983 */ /* 0x000ee80000300800 */
[----:B-1----:R-:W4:Y:S04]  /*429a0*/  LDL.LU R26, [R1+0xf8] ;  /* 0x0000f800011a7983 */ /* 0x002f280000300800 */
[----:B------:R-:W4:Y:S01]  /*429b0*/  LDL.LU R27, [R1+0xfc] ;  /* 0x0000fc00011b7983 */ /* 0x000f220000300800 */
[----:B--2---:R-:W-:-:S02]  /*429c0*/  IMAD.MOV.U32 R22, RZ, RZ, R16 ;  /* 0x000000ffff167224 */ /* 0x004fc400078e0010 */
[----:B------:R-:W-:Y:S01]  /*429d0*/  IMAD.MOV.U32 R23, RZ, RZ, R8 ;  /* 0x000000ffff177224 */ /* 0x000fe200078e0008 */
[----:B----4-:R-:W-:Y:S04]  /*429e0*/  STL.64 [R1+0x2d68], R26 ;  /* 0x002d681a01007387 */ /* 0x010fe80000100a00 */
[----:B---3--:R0:W-:Y:S04]  /*429f0*/  STL.64 [R1+0x2d60], R24 ;  /* 0x002d601801007387 */ /* 0x0081e80000100a00 */
[----:B------:R1:W-:Y:S04]  /*42a00*/  STL.64 [R1+0x2d70], R22 ;  /* 0x002d701601007387 */ /* 0x0003e80000100a00 */
[----:B0-----:R-:W2:Y:S04]  /*42a10*/  LDL.LU R24, [R1+0x100] ;  /* 0x0001000001187983 */ /* 0x001ea80000300800 */
[----:B------:R-:W2:Y:S04]  /*42a20*/  LDL.LU R25, [R1+0x104] ;  /* 0x0001040001197983 */ /* 0x000ea80000300800 */
[----:B------:R-:W3:Y:S04]  /*42a30*/  LDL.LU R26, [R1+0x108] ;  /* 0x00010800011a7983 */ /* 0x000ee80000300800 */
[----:B------:R-:W3:Y:S01]  /*42a40*/  LDL.LU R27, [R1+0x10c] ;  /* 0x00010c00011b7983 */ /* 0x000ee20000300800 */
[----:B-1----:R-:W-:-:S02]  /*42a50*/  IMAD.MOV.U32 R22, RZ, RZ, R7 ;  /* 0x000000ffff167224 */ /* 0x002fc400078e0007 */
[----:B------:R-:W-:Y:S01]  /*42a60*/  IMAD.MOV.U32 R23, RZ, RZ, R6 ;  /* 0x000000ffff177224 */ /* 0x000fe200078e0006 */
[----:B---3--:R-:W-:Y:S04]  /*42a70*/  STL.64 [R1+0x2d80], R26 ;  /* 0x002d801a01007387 */ /* 0x008fe80000100a00 */
[----:B--2---:R-:W-:Y:S04]  /*42a80*/  STL.64 [R1+0x2d78], R24 ;  /* 0x002d781801007387 */ /* 0x004fe80000100a00 */
[----:B------:R0:W-:Y:S02]  /*42a90*/  STL.64 [R1+0x2d88], R22 ;  /* 0x002d881601007387 */ /* 0x0001e40000100a00 */
[----:B0-----:R-:W-:-:S02]  /*42aa0*/  IMAD.MOV.U32 R22, RZ, RZ, R5 ;  /* 0x000000ffff167224 */ /* 0x001fc400078e0005 */
[----:B------:R-:W-:-:S05]  /*42ab0*/  IMAD.MOV.U32 R23, RZ, RZ, R4 ;  /* 0x000000ffff177224 */ /* 0x000fca00078e0004 */
[----:B------:R-:W-:Y:S04]  /*42ac0*/  STL.64 [R1+0x2db0], R22 ;  /* 0x002db01601007387 */ /* 0x000fe80000100a00 */
[----:B------:R-:W2:Y:S04]  /*42ad0*/  LDL.LU R24, [R1+0x110] ;  /* 0x0001100001187983 */ /* 0x000ea80000300800 */
[----:B------:R-:W2:Y:S04]  /*42ae0*/  LDL.LU R25, [R1+0x114] ;  /* 0x0001140001197983 */ /* 0x000ea80000300800 */
[----:B------:R-:W3:Y:S04]  /*42af0*/  LDL.LU R26, [R1+0x118] ;  /* 0x00011800011a7983 */ /* 0x000ee80000300800 */
[----:B------:R-:W3:Y:S04]  /*42b00*/  LDL.LU R27, [R1+0x11c] ;  /* 0x00011c00011b7983 */ /* 0x000ee80000300800 */
[----:B------:R-:W4:Y:S04]  /*42b10*/  LDL.LU.64 R18, [R1+0x78] ;  /* 0x0000780001127983 */ /* 0x000f280000300a00 */
[----:B----4-:R0:W-:Y:S04]  /*42b20*/  STL.64 [R1+0x2dd0], R18 ;  /* 0x002dd01201007387 */ /* 0x0101e80000100a00 */
[----:B------:R-:W4:Y:S04]  /*42b30*/  LDL.LU R16, [R1+0x150] ;  /* 0x0001500001107983 */ /* 0x000f280000300800 */
[----:B------:R-:W4:Y:S04]  /*42b40*/  LDL.LU R17, [R1+0x154] ;  /* 0x0001540001117983 */ /* 0x000f280000300800 */
[----:B0-----:R-:W2:Y:S04]  /*42b50*/  LDL.LU R18, [R1+0x158] ;  /* 0x0001580001127983 */ /* 0x001ea80000300800 */
[----:B------:R-:W2:Y:S04]  /*42b60*/  LDL.LU R19, [R1+0x15c] ;  /* 0x00015c0001137983 */ /* 0x000ea80000300800 */
[----:B--2---:R0:W-:Y:S04]  /*42b70*/  STL.64 [R1+0x2de0], R18 ;  /* 0x002de01201007387 */ /* 0x0041e80000100a00 */
[----:B----4-:R-:W-:Y:S04]  /*42b80*/  STL.64 [R1+0x2dd8], R16 ;  /* 0x002dd81001007387 */ /* 0x010fe80000100a00 */
[----:B0-----:R-:W2:Y:S04]  /*42b90*/  LDL.LU.64 R18, [R1+0x98] ;  /* 0x0000980001127983 */ /* 0x001ea80000300a00 */
[----:B--2---:R0:W-:Y:S04]  /*42ba0*/  STL.64 [R1+0x2de8], R18 ;  /* 0x002de81201007387 */ /* 0x0041e80000100a00 */
[----:B0-----:R-:W2:Y:S04]  /*42bb0*/  LDL.LU.64 R18, [R1+0xa8] ;  /* 0x0000a80001127983 */ /* 0x001ea80000300a00 */
[----:B------:R-:W4:Y:S04]  /*42bc0*/  LDL.LU R20, [R1+0x130] ;  /* 0x0001300001147983 */ /* 0x000f280000300800 */
[----:B------:R-:W4:Y:S04]  /*42bd0*/  LDL.LU R21, [R1+0x134] ;  /* 0x0001340001157983 */ /* 0x000f280000300800 */
[----:B------:R-:W3:Y:S04]  /*42be0*/  LDL.LU R22, [R1+0x138] ;  /* 0x0001380001167983 */ /* 0x000ee80000300800 */
[----:B------:R-:W3:Y:S01]  /*42bf0*/  LDL.LU R23, [R1+0x13c] ;  /* 0x00013c0001177983 */ /* 0x000ee20000300800 */
[----:B------:R-:W-:-:S02]  /*42c00*/  IMAD.MOV.U32 R6, RZ, RZ, R3 ;  /* 0x000000ffff067224 */ /* 0x000fc400078e0003 */
[----:B------:R-:W-:Y:S01]  /*42c10*/  IMAD.MOV.U32 R7, RZ, RZ, R28 ;  /* 0x000000ffff077224 */ /* 0x000fe200078e001c */
[----:B---3--:R-:W-:Y:S04]  /*42c20*/  STL.64 [R1+0x2dc8], R22 ;  /* 0x002dc81601007387 */ /* 0x008fe80000100a00 */
[----:B----4-:R0:W-:Y:S04]  /*42c30*/  STL.64 [R1+0x2dc0], R20 ;  /* 0x002dc01401007387 */ /* 0x0101e80000100a00 */
[----:B0-----:R-:W3:Y:S04]  /*42c40*/  LDL.LU R20, [R1+0x140] ;  /* 0x0001400001147983 */ /* 0x001ee80000300800 */
[----:B------:R-:W3:Y:S04]  /*42c50*/  LDL.LU R21, [R1+0x144] ;  /* 0x0001440001157983 */ /* 0x000ee80000300800 */
[----:B------:R-:W3:Y:S04]  /*42c60*/  LDL.LU R22, [R1+0x148] ;  /* 0x0001480001167983 */ /* 0x000ee80000300800 */
[----:B------:R-:W3:Y:S04]  /*42c70*/  LDL.LU R23, [R1+0x14c] ;  /* 0x00014c0001177983 */ /* 0x000ee80000300800 */
[----:B------:R-:W-:Y:S04]  /*42c80*/  STL.64 [R1+0x2d98], R26 ;  /* 0x002d981a01007387 */ /* 0x000fe80000100a00 */
[----:B------:R0:W-:Y:S04]  /*42c90*/  STL.64 [R1+0x2d90], R24 ;  /* 0x002d901801007387 */ /* 0x0001e80000100a00 */
[----:B0-----:R-:W4:Y:S04]  /*42ca0*/  LDL.LU R24, [R1+0x120] ;  /* 0x0001200001187983 */ /* 0x001f280000300800 */
[----:B------:R-:W4:Y:S04]  /*42cb0*/  LDL.LU R25, [R1+0x124] ;  /* 0x0001240001197983 */ /* 0x000f280000300800 */
[----:B------:R-:W4:Y:S04]  /*42cc0*/  LDL.LU R26, [R1+0x128] ;  /* 0x00012800011a7983 */ /* 0x000f280000300800 */
[----:B------:R-:W4:Y:S04]  /*42cd0*/  LDL.LU R27, [R1+0x12c] ;  /* 0x00012c00011b7983 */ /* 0x000f280000300800 */
[----:B------:R-:W4:Y:S04]  /*42ce0*/  LDL.LU R4, [R1+0xe0] ;  /* 0x0000e00001047983 */ /* 0x000f280000300800 */
[----:B------:R-:W4:Y:S04]  /*42cf0*/  LDL.LU R5, [R1+0xe4] ;  /* 0x0000e40001057983 */ /* 0x000f280000300800 */
[----:B------:R-:W3:Y:S04]  /*42d00*/  LDL.LU R3, [R1+0x2df4] ;  /* 0x002df40001037983 */ /* 0x000ee80000300800 */
[----:B------:R-:W4:Y:S04]  /*42d10*/  LDL.LU R28, [R1+0x2df0] ;  /* 0x002df000011c7983 */ /* 0x000f280000300800 */
[----:B------:R0:W-:Y:S04]  /*42d20*/  STL [R1+0x2d0c], R9 ;  /* 0x002d0c0901007387 */ /* 0x0001e80000100800 */
[----:B------:R1:W-:Y:S04]  /*42d30*/  STL [R1+0x2d08], R10 ;  /* 0x002d080a01007387 */ /* 0x0003e80000100800 */
[----:B------:R-:W3:Y:S04]  /*42d40*/  LDL.LU R8, [R1+0x170] ;  /* 0x0001700001087983 */ /* 0x000ee80000300800 */
[----:B0-----:R-:W3:Y:S04]  /*42d50*/  LDL.LU R9, [R1+0x174] ;  /* 0x0001740001097983 */ /* 0x001ee80000300800 */
[----:B-1----:R-:W3:Y:S04]  /*42d60*/  LDL.LU R10, [R1+0x178] ;  /* 0x00017800010a7983 */ /* 0x002ee80000300800 */
[----:B------:R-:W3:Y:S01]  /*42d70*/  LDL.LU R11, [R1+0x17c] ;  /* 0x00017c00010b7983 */ /* 0x000ee20000300800 */
[----:B--2---:R-:W-:Y:S01]  /*42d80*/  IMAD.MOV.U32 R29, RZ, RZ, R19 ;  /* 0x000000ffff1d7224 */ /* 0x004fe200078e0013 */
[----:B---3--:R-:W-:-:S15]  /*42d90*/  HMMA.16816.F32.BF16 R8, R12, R18, R8 ;  /* 0x000000120c08723c */ /* 0x008fde0000041808 */
[----:B------:R-:W-:-:S08]  /*42da0*/  NOP ;  /* 0x0000000000007918 */ /* 0x000fd00000000000 */
[----:B------:R-:W-:Y:S04]  /*42db0*/  STL.64 [R1+0x3c0], R8 ;  /* 0x0003c00801007387 */ /* 0x000fe80000100a00 */
[----:B------:R0:W-:Y:S02]  /*42dc0*/  STL.64 [R1+0x3c8], R10 ;  /* 0x0003c80a01007387 */ /* 0x0001e40000100a00 */
[----:B0-----:R-:W-:Y:S02]  /*42dd0*/  IMAD.MOV.U32 R11, RZ, RZ, R18 ;  /* 0x000000ffff0b7224 */ /* 0x001fe400078e0012 */
[----:B------:R-:W2:Y:S04]  /*42de0*/  LDL.LU.64 R18, [R1+0x2de8] ;  /* 0x002de80001127983 */ /* 0x000ea80000300a00 */
[----:B------:R-:W-:Y:S04]  /*42df0*/  STL [R1+0x2d14], R29 ;  /* 0x002d141d01007387 */ /* 0x000fe80000100800 */
[----:B------:R0:W-:Y:S04]  /*42e00*/  STL [R1+0x2d10], R11 ;  /* 0x002d100b01007387 */ /* 0x0001e80000100800 */
[----:B------:R-:W2:Y:S04]  /*42e10*/  LDL.LU R8, [R1+0x160] ;  /* 0x0001600001087983 */ /* 0x000ea80000300800 */
[----:B------:R-:W2:Y:S01]  /*42e20*/  LDL.LU R9, [R1+0x164] ;  /* 0x0001640001097983 */ /* 0x000ea20000300800 */
[----:B----4-:R-:W-:-:S02]  /*42e30*/  IMAD.MOV.U32 R10, RZ, RZ, R28 ;  /* 0x000000ffff0a7224 */ /* 0x010fc400078e001c */
[----:B0-----:R-:W-:-:S07]  /*42e40*/  IMAD.MOV.U32 R11, RZ, RZ, R3 ;  /* 0x000000ffff0b7224 */ /* 0x001fce00078e0003 */
[----:B--2---:R-:W-:-:S15]  /*42e50*/  HMMA.16816.F32.BF16 R8, R12, R18, R8 ;  /* 0x000000120c08723c */ /* 0x004fde0000041808 */
[----:B------:R-:W-:-:S08]  /*42e60*/  NOP ;  /* 0x0000000000007918 */ /* 0x000fd00000000000 */
[----:B------:R0:W-:Y:S04]  /*42e70*/  STL.64 [R1+0x3b0], R8 ;  /* 0x0003b00801007387 */ /* 0x0001e80000100a00 */
[----:B------:R1:W-:Y:S01]  /*42e80*/  STL.64 [R1+0x3b8], R10 ;  /* 0x0003b80a01007387 */ /* 0x0003e20000100a00 */
[----:B0-----:R-:W-:Y:S02]  /*42e90*/  IMAD.MOV.U32 R9, RZ, RZ, R18 ;  /* 0x000000ffff097224 */ /* 0x001fe400078e0012 */
[----:B-1----:R-:W-:Y:S02]  /*42ea0*/  IMAD.MOV.U32 R10, RZ, RZ, R19 ;  /* 0x000000ffff0a7224 */ /* 0x002fe400078e0013 */
[----:B------:R-:W2:Y:S04]  /*42eb0*/  LDL.LU.64 R18, [R1+0x2de0] ;  /* 0x002de00001127983 */ /* 0x000ea80000300a00 */
[----:B------:R-:W2:Y:S04]  /*42ec0*/  LDL.LU.64 R16, [R1+0x2dd8] ;  /* 0x002dd80001107983 */ /* 0x000ea80000300a00 */
[----:B------:R0:W-:Y:S04]  /*42ed0*/  STL [R1+0x2d1c], R10 ;  /* 0x002d1c0a01007387 */ /* 0x0001e80000100800 */
[----:B------:R-:W-:Y:S04]  /*42ee0*/  STL [R1+0x2d18], R9 ;  /* 0x002d180901007387 */ /* 0x000fe80000100800 */
[----:B0-----:R-:W2:Y:S02]  /*42ef0*/  LDL.LU.64 R10, [R1+0x88] ;  /* 0x00008800010a7983 */ /* 0x001ea40000300a00 */
[----:B--2---:R-:W-:-:S15]  /*42f00*/  HMMA.16816.F32.BF16 R16, R12, R10, R16 ;  /* 0x0000000a0c10723c */ /* 0x004fde0000041810 */
[----:B------:R-:W-:-:S08]  /*42f10*/  NOP ;  /* 0x0000000000007918 */ /* 0x000fd00000000000 */
[----:B------:R-:W-:Y:S04]  /*42f20*/  STL.64 [R1+0x470], R16 ;  /* 0x0004701001007387 */ /* 0x000fe80000100a00 */
[----:B------:R0:W-:Y:S04]  /*42f30*/  STL.64 [R1+0x478], R18 ;  /* 0x0004781201007387 */ /* 0x0001e80000100a00 */
[----:B0-----:R-:W2:Y:S01]  /*42f40*/  LDL.LU.64 R18, [R1+0x2dd0] ;  /* 0x002dd00001127983 */ /* 0x001ea20000300a00 */
[----:B------:R-:W-:-:S03]  /*42f50*/  IMAD.MOV.U32 R29, RZ, RZ, R10 ;  /* 0x000000ffff1d7224 */ /* 0x000fc600078e000a */
[----:B------:R-:W-:Y:S04]  /*42f60*/  STL [R1+0x2d24], R11 ;  /* 0x002d240b01007387 */ /* 0x000fe80000100800 */
[----:B------:R-:W-:Y:S04]  /*42f70*/  STL [R1+0x2d20], R29 ;  /* 0x002d201d01007387 */ /* 0x000fe80000100800 */
[----:B------:R-:W3:Y:S01]  /*42f80*/  LDL R8, [R1+0x19b0] ;  /* 0x0019b00001087983 */ /* 0x000ee20000100800 */
[----:B--2---:R-:W-:Y:S06]  /*42f90*/  HMMA.16816.F32.BF16 R20, R12, R18, R20 ;  /* 0x000000120c14723c */ /* 0x004fec0000041814 */
[----:B------:R-:W-:-:S02]  /*42fa0*/  IMAD.MOV.U32 R10, RZ, RZ, R18 ;  /* 0x000000ffff0a7224 */ /* 0x000fc400078e0012 */
[----:B------:R-:W-:-:S15]  /*42fb0*/  IMAD.MOV.U32 R9, RZ, RZ, R19 ;  /* 0x000000ffff097224 */ /* 0x000fde00078e0013 */
[----:B------:R-:W-:Y:S04]  /*42fc0*/  STL.64 [R1+0x460], R20 ;  /* 0x0004601401007387 */ /* 0x000fe80000100a00 */
[----:B------:R0:W-:Y:S04]  /*42fd0*/  STL.64 [R1+0x468], R22 ;  /* 0x0004681601007387 */ /* 0x0001e80000100a00 */
[----:B0-----:R-:W2:Y:S04]  /*42fe0*/  LDL.LU.64 R22, [R1+0x2dc8] ;  /* 0x002dc80001167983 */ /* 0x001ea80000300a00 */
[----:B------:R-:W2:Y:S04]  /*42ff0*/  LDL.LU.64 R20, [R1+0x2dc0] ;  /* 0x002dc00001147983 */ /* 0x000ea80000300a00 */
[----:B------:R-:W2:Y:S02]  /*43000*/  LDL.LU.64 R18, [R1+0x2db8] ;  /* 0x002db80001127983 */ /* 0x000ea40000300a00 */
[----:B--2---:R-:W-:Y:S02]  /*43010*/  HMMA.16816.F32.BF16 R12, R12, R18, R20 ;  /* 0x000000120c0c723c */ /* 0x004fe40000041814 */
[----:B------:R-:W2:Y:S04]  /*43020*/  LDL.LU.64 R22, [R1+0x2db0] ;  /* 0x002db00001167983 */ /* 0x000ea80000300a00 */
[----:B------:R-:W-:-:S02]  /*43030*/  IMAD.MOV.U32 R11, RZ, RZ, R18 ;  /* 0x000000ffff0b7224 */ /* 0x000fc400078e0012 */
[----:B------:R-:W-:-:S15]  /*43040*/  IMAD.MOV.U32 R29, RZ, RZ, R19 ;  /* 0x000000ffff1d7224 */ /* 0x000fde00078e0013 */
[----:B------:R-:W-:Y:S04]  /*43050*/  STL.64 [R1+0x3a0], R12 ;  /* 0x0003a00c01007387 */ /* 0x000fe80000100a00 */
[----:B------:R0:W-:Y:S04]  /*43060*/  STL.64 [R1+0x3a8], R14 ;  /* 0x0003a80e01007387 */ /* 0x0001e80000100a00 */
[----:B------:R-:W2:Y:S04]  /*43070*/  LDL.LU.64 R18, [R1+0x2da8] ;  /* 0x002da80001127983 */ /* 0x000ea80000300a00 */
[----:B------:R-:W2:Y:S04]  /*43080*/  LDL.LU.64 R16, [R1+0x2da0] ;  /* 0x002da00001107983 */ /* 0x000ea80000300a00 */
[----:B0-----:R-:W4:Y:S01]  /*43090*/  LDL R15, [R1+0x708] ;  /* 0x00070800010f7983 */ /* 0x001f220000100800 */
[----:B--2---:R-:W-:Y:S03]  /*430a0*/  HMMA.16816.F32.BF16 R20, R16, R22, R24 ;  /* 0x000000161014723c */ /* 0x004fe60000041818 */
[----:B------:R-:W2:Y:S04]  /*430b0*/  LDL.LU.64 R26, [R1+0x2d98] ;  /* 0x002d9800011a7983 */ /* 0x000ea80000300a00 */
[----:B------:R-:W2:-:S15]  /*430c0*/  LDL.LU.64 R24, [R1+0x2d90] ;  /* 0x002d900001187983 */ /* 0x000e9e0000300a00 */
[----:B------:R-:W-:-:S01]  /*430d0*/  NOP ;  /* 0x0000000000007918 */ /* 0x000fc20000000000 */
[----:B------:R-:W-:Y:S04]  /*430e0*/  STL.64 [R1+0x350], R20 ;  /* 0x0003501401007387 */ /* 0x000fe80000100a00 */
[----:B------:R0:W-:Y:S04]  /*430f0*/  STL.64 [R1+0x358], R22 ;  /* 0x0003581601007387 */ /* 0x0001e80000100a00 */
[----:B0-----:R-:W2:Y:S02]  /*43100*/  LDL.LU.64 R22, [R1+0x2d88] ;  /* 0x002d880001167983 */ /* 0x001ea40000300a00 */
[----:B--2---:R-:W-:Y:S02]  /*43110*/  HMMA.16816.F32.BF16 R20, R16, R22, R24 ;  /* 0x000000161014723c */ /* 0x004fe40000041818 */
[----:B------:R-:W2:Y:S04]  /*43120*/  LDL.LU.64 R26, [R1+0x2d80] ;  /* 0x002d8000011a7983 */ /* 0x000ea80000300a00 */
[----:B------:R-:W2:-:S15]  /*43130*/  LDL.LU.64 R24, [R1+0x2d78] ;  /* 0x002d780001187983 */ /* 0x000e9e0000300a00 */
[----:B------:R-:W-:-:S02]  /*43140*/  NOP ;  /* 0x0000000000007918 */ /* 0x000fc40000000000 */
        /* <DEDUP_REMOVED lines=12> */
[----:B------:R-:W3:-:S15]  /*43210*/  LDL.LU.64 R24, [R1+0x2d48] ;  /* 0x002d480001187983 */ /* 0x000ede0000300a00 */
[----:B------:R-:W-:-:S02]  /*43220*/  NOP ;  /* 0x0000000000007918 */ /* 0x000fc40000000000 */
[----:B------:R0:W-:Y:S01]  /*43230*/  STL.64 [R1+0x2f0], R20 ;  /* 0x0002f01401007387 */ /* 0x0001e20000100a00 */
[----:B------:R-:W-:Y:S02]  /*43240*/  IMAD.MOV.U32 R28, RZ, RZ, R22 ;  /* 0x000000ffff1c7224 */ /* 0x000fe400078e0016 */
[----:B------:R-:W-:Y:S02]  /*43250*/  IMAD.MOV.U32 R3, RZ, RZ, R23 ;  /* 0x000000ffff037224 */ /* 0x000fe400078e0017 */
[----:B------:R-:W4:Y:S04]  /*43260*/  LDL.LU.64 R22, [R1+0x2d40] ;  /* 0x002d400001167983 */ /* 0x000f280000300a00 */
[----:B0-----:R-:W4:Y:S01]  /*43270*/  LDL.LU.64 R20, [R1+0x2d38] ;  /* 0x002d380001147983 */ /* 0x001f220000300a00 */
[----:B--2---:R-:W-:-:S15]  /*43280*/  HMMA.16816.F32.BF16 R4, R16, R26, R4 ;  /* 0x0000001a1004723c */ /* 0x004fde0000041804 */
[----:B------:R-:W-:-:S08]  /*43290*/  NOP ;  /* 0x0000000000007918 */ /* 0x000fd00000000000 */
[----:B------:R-:W-:Y:S04]  /*432a0*/  STL.64 [R1+0x2e0], R4 ;  /* 0x0002e00401007387 */ /* 0x000fe80000100a00 */
[----:B------:R0:W-:Y:S04]  /*432b0*/  STL.64 [R1+0x2e8], R6 ;  /* 0x0002e80601007387 */ /* 0x0001e80000100a00 */
[----:B0-----:R-:W4:Y:S04]  /*432c0*/  LDL.LU.64 R6, [R1+0x2d30] ;  /* 0x002d300001067983 */ /* 0x001f280000300a00 */
[----:B------:R-:W4:Y:S01]  /*432d0*/  LDL.LU.64 R4, [R1+0x2d28] ;  /* 0x002d280001047983 */ /* 0x000f220000300a00 */
[----:B---3--:R-:W-:-:S02]  /*432e0*/  IMAD.MOV.U32 R26, RZ, RZ, R25 ;  /* 0x000000ffff1a7224 */ /* 0x008fc400078e0019 */
[----:B------:R-:W-:Y:S01]  /*432f0*/  IMAD.MOV.U32 R27, RZ, RZ, R24 ;  /* 0x000000ffff1b7224 */ /* 0x000fe200078e0018 */
[----:B----4-:R-:W-:-:S15]  /*43300*/  HMMA.16816.F32.BF16 R4, R16, R22, R4 ;  /* 0x000000161004723c */ /* 0x010fde0000041804 */
[----:B------:R-:W-:-:S08]  /*43310*/  NOP ;  /* 0x0000000000007918 */ /* 0x000fd00000000000 */
[----:B------:R-:W-:Y:S04]  /*43320*/  STL.64 [R1+0x2d0], R4 ;  /* 0x0002d00401007387 */ /* 0x000fe80000100a00 */
[----:B------:R-:W-:Y:S04]  /*43330*/  STL.64 [R1+0x2d8], R6 ;  /* 0x0002d80601007387 */ /* 0x000fe80000100a00 */
[----:B------:R-:W0:Y:S01]  /*43340*/  LDSM.16.MT88.4 R4, [R15+UR5+0x10800] ;  /* 0x010800050f04783b */ /* 0x000e220008004200 */
[----:B------:R-:W-:Y:S02]  /*43350*/  IMAD.MOV.U32 R22, RZ, RZ, R2 ;  /* 0x000000ffff167224 */ /* 0x000fe400078e0002 */
[----:B------:R-:W-:Y:S01]  /*43360*/  IMAD.MOV.U32 R23, RZ, RZ, R0 ;  /* 0x000000ffff177224 */ /* 0x000fe200078e0000 */
[----:B0-----:R-:W-:Y:S04]  /*43370*/  STL.64 [R1+0x2c00], R6 ;  /* 0x002c000601007387 */ /* 0x001fe80000100a00 */
[----:B------:R-:W-:Y:S04]  /*43380*/  STL.64 [R1+0x2bf8], R4 ;  /* 0x002bf80401007387 */ /* 0x000fe80000100a00 */
[----:B------:R-:W0:Y:S04]  /*43390*/  LDSM.16.M88.4 R4, [R8+UR5+0x1000] ;  /* 0x001000050804783b */ /* 0x000e280008000200 */
[----:B------:R-:W-:Y:S04]  /*433a0*/  STL [R1+0x2bf0], R15 ;  /* 0x002bf00f01007387 */ /* 0x000fe80000100800 */
[----:B------:R-:W1:Y:S04]  /*433b0*/  LDSM.16.M88.4 R12, [R8+UR5] ;  /* 0x00000005080c783b */ /* 0x000e680008000200 */
[----:B0-----:R-:W-:Y:S04]  /*433c0*/  STL.64 [R1+0x120], R4 ;  /* 0x0001200401007387 */ /* 0x001fe80000100a00 */
[----:B------:R0:W-:Y:S02]  /*433d0*/  STL.64 [R1+0x128], R6 ;  /* 0x0001280601007387 */ /* 0x0001e40000100a00 */
[----:B0-----:R-:W-:Y:S06]  /*433e0*/  HMMA.16816.F32.BF16 R4, R16, R26, R20 ;  /* 0x0000001a1004723c */ /* 0x001fec0000041814 */
[----:B------:R-:W-:Y:S04]  /*433f0*/  STL.64 [R1+0x2cd8], R18 ;  /* 0x002cd81201007387 */ /* 0x000fe80000100a00 */
[----:B------:R-:W-:Y:S04]  /*43400*/  STL.64 [R1+0x2cd0], R16 ;  /* 0x002cd01001007387 */ /* 0x000fe80000100a00 */
[----:B------:R-:W-:Y:S04]  /*43410*/  LDSM.16.M88.4 R24, [R8+UR5+0x3000] ;  /* 0x003000050818783b */ /* 0x000fe80008000200 */
[----:B------:R-:W-:Y:S04]  /*43420*/  LDSM.16.M88.4 R20, [R8+UR5+0x4000] ;  /* 0x004000050814783b */ /* 0x000fe80008000200 */
[----:B------:R-:W-:Y:S04]  /*43430*/  LDSM.16.M88.4 R16, [R8+UR5+0x7000] ;  /* 0x007000050810783b */ /* 0x000fe80008000200 */
[----:B------:R-:W-:Y:S04]  /*43440*/  STL.64 [R1+0x230], R4 ;  /* 0x0002300401007387 */ /* 0x000fe80000100a00 */
[----:B------:R-:W-:Y:S04]  /*43450*/  STL.64 [R1+0x238], R6 ;  /* 0x0002380601007387 */ /* 0x000fe80000100a00 */
[----:B------:R-:W0:Y:S04]  /*43460*/  LDSM.16.M88.4 R4, [R8+UR5+0x2000] ;  /* 0x002000050804783b */ /* 0x000e280008000200 */
[----:B-1----:R-:W-:Y:S04]  /*43470*/  STL.64 [R1+0x138], R14 ;  /* 0x0001380e01007387 */ /* 0x002fe80000100a00 */
[----:B------:R-:W-:Y:S04]  /*43480*/  STL.64 [R1+0x2c08], R12 ;  /* 0x002c080c01007387 */ /* 0x000fe80000100a00 */
[----:B------:R-:W1:Y:S04]  /*43490*/  LDSM.16.M88.4 R12, [R8+UR5+0x5000] ;  /* 0x00500005080c783b */ /* 0x000e680008000200 */
[----:B0-----:R-:W-:Y:S04]  /*434a0*/  STL.64 [R1+0x110], R4 ;  /* 0x0001100401007387 */ /* 0x001fe80000100a00 */
[----:B------:R-:W-:Y:S04]  /*434b0*/  STL.64 [R1+0x118], R6 ;  /* 0x0001180601007387 */ /* 0x000fe80000100a00 */
[----:B------:R-:W0:Y:S04]  /*434c0*/  LDSM.16.M88.4 R4, [R8+UR5+0x6000] ;  /* 0x006000050804783b */ /* 0x000e280008000200 */
[----:B-1----:R1:W-:Y:S04]  /*434d0*/  STL.64 [R1+0xe0], R12 ;  /* 0x0000e00c01007387 */ /* 0x0023e80000100a00 */
[----:B------:R2:W-:Y:S01]  /*434e0*/  STL.64 [R1+0xe8], R14 ;  /* 0x0000e80e01007387 */ /* 0x0005e20000100a00 */
[----:B0-----:R-:W-:-:S02]  /*434f0*/  IMAD.MOV.U32 R2, RZ, RZ, R6 ;  /* 0x000000ffff027224 */ /* 0x001fc400078e0006 */
[----:B------:R-:W-:Y:S02]  /*43500*/  IMAD.MOV.U32 R0, RZ, RZ, R7 ;  /* 0x000000ffff007224 */ /* 0x000fe400078e0007 */
[----:B------:R-:W-:Y:S02]  /*43510*/  IMAD.MOV.U32 R6, RZ, RZ, R11 ;  /* 0x000000ffff067224 */ /* 0x000fe400078e000b */
[----:B------:R-:W-:Y:S01]  /*43520*/  IMAD.MOV.U32 R7, RZ, RZ, R29 ;  /* 0x000000ffff077224 */ /* 0x000fe200078e001d */
[----:B------:R-:W-:Y:S04]  /*43530*/  STL.64 [R1+0x140], R4 ;  /* 0x0001400401007387 */ /* 0x000fe80000100a00 */
[----:B------:R-:W3:Y:S04]  /*43540*/  LDL.LU R11, [R1+0x2d24] ;  /* 0x002d2400010b7983 */ /* 0x000ee80000300800 */
[----:B------:R-:W4:Y:S04]  /*43550*/  LDL.LU R29, [R1+0x2d20] ;  /* 0x002d2000011d7983 */ /* 0x000f280000300800 */
[----:B------:R0:W-:Y:S04]  /*43560*/  STL.64 [R1+0x2c10], R6 ;  /* 0x002c100601007387 */ /* 0x0001e80000100a00 */
[----:B-1----:R-:W3:Y:S04]  /*43570*/  LDL.LU R12, [R1+0x380] ;  /* 0x00038000010c7983 */ /* 0x002ee80000300800 */
[----:B------:R-:W3:Y:S04]  /*43580*/  LDL.LU R13, [R1+0x384] ;  /* 0x00038400010d7983 */ /* 0x000ee80000300800 */
[----:B--2---:R-:W2:Y:S04]  /*43590*/  LDL.LU R14, [R1+0x388] ;  /* 0x00038800010e7983 */ /* 0x004ea80000300800 */
[----:B------:R-:W2:Y:S01]  /*435a0*/  LDL.LU R15, [R1+0x38c] ;  /* 0x00038c00010f7983 */ /* 0x000ea20000300800 */
[----:B0-----:R-:W-:-:S02]  /*435b0*/  IMAD.MOV.U32 R6, RZ, RZ, R10 ;  /* 0x000000ffff067224 */ /* 0x001fc400078e000a */
[----:B------:R-:W-:Y:S01]  /*435c0*/  IMAD.MOV.U32 R7, RZ, RZ, R9 ;  /* 0x000000ffff077224 */ /* 0x000fe200078e0009 */
[----:B--2---:R-:W-:Y:S04]  /*435d0*/  STL.64 [R1+0x2c20], R14 ;  /* 0x002c200e01007387 */ /* 0x004fe80000100a00 */
[----:B---3--:R0:W-:Y:S04]  /*435e0*/  STL.64 [R1+0x2c18], R12 ;  /* 0x002c180c01007387 */ /* 0x0081e80000100a00 */
[----:B------:R-:W2:Y:S04]  /*435f0*/  LDL.LU R10, [R1+0x2d1c] ;  /* 0x002d1c00010a7983 */ /* 0x000ea80000300800 */
[----:B------:R-:W3:Y:S04]  /*43600*/  LDL.LU R9, [R1+0x2d18] ;  /* 0x002d180001097983 */ /* 0x000ee80000300800 */
[----:B------:R4:W-:Y:S04]  /*43610*/  STL.64 [R1+0x2c28], R6 ;  /* 0x002c280601007387 */ /* 0x0009e80000100a00 */
[----:B0-----:R-:W2:Y:S04]  /*43620*/  LDL.LU R12, [R1+0x390] ;  /* 0x00039000010c7983 */ /* 0x001ea80000300800 */
[----:B------:R-:W2:Y:S04]  /*43630*/  LDL.LU R13, [R1+0x394] ;  /* 0x00039400010d7983 */ /* 0x000ea80000300800 */
[----:B------:R-:W3:Y:S04]  /*43640*/  LDL.LU R14, [R1+0x398] ;  /* 0x00039800010e7983 */ /* 0x000ee80000300800 */
[----:B------:R-:W3:Y:S01]  /*43650*/  LDL.LU R15, [R1+0x39c] ;  /* 0x00039c00010f7983 */ /* 0x000ee20000300800 */
[----:B----4-:R-:W-:-:S02]  /*43660*/  IMAD.MOV.U32 R6, RZ, RZ, R29 ;  /* 0x000000ffff067224 */ /* 0x010fc400078e001d */
[----:B------:R-:W-:Y:S01]  /*43670*/  IMAD.MOV.U32 R7, RZ, RZ, R11 ;  /* 0x000000ffff077224 */ /* 0x000fe200078e000b */
[----:B---3--:R-:W-:Y:S04]  /*43680*/  STL.64 [R1+0x2c38], R14 ;  /* 0x002c380e01007387 */ /* 0x008fe80000100a00 */
[----:B--2---:R0:W-:Y:S04]  /*43690*/  STL.64 [R1+0x2c30], R12 ;  /* 0x002c300c01007387 */ /* 0x0041e80000100a00 */
[----:B------:R-:W2:Y:S04]  /*436a0*/  LDL.LU R29, [R1+0x2d14] ;  /* 0x002d1400011d7983 */ /* 0x000ea80000300800 */
[----:B------:R-:W3:Y:S04]  /*436b0*/  LDL.LU R11, [R1+0x2d10] ;  /* 0x002d1000010b7983 */ /* 0x000ee80000300800 */
[----:B------:R1:W-:Y:S04]  /*436c0*/  STL.64 [R1+0x2c40], R6 ;  /* 0x002c400601007387 */ /* 0x0003e80000100a00 */
[----:B0-----:R-:W4:Y:S04]  /*436d0*/  LDL.LU R12, [R1+0x340] ;  /* 0x00034000010c7983 */ /* 0x001f280000300800 */
[----:B------:R-:W4:Y:S04]  /*436e0*/  LDL.LU R13, [R1+0x344] ;  /* 0x00034400010d7983 */ /* 0x000f280000300800 */
[----:B------:R-:W2:Y:S04]  /*436f0*/  LDL.LU R14, [R1+0x348] ;  /* 0x00034800010e7983 */ /* 0x000ea80000300800 */
[----:B------:R-:W2:Y:S01]  /*43700*/  LDL.LU R15, [R1+0x34c] ;  /* 0x00034c00010f7983 */ /* 0x000ea20000300800 */
[----:B-1----:R-:W-:-:S02]  /*43710*/  IMAD.MOV.U32 R6, RZ, RZ, R9 ;  /* 0x000000ffff067224 */ /* 0x002fc400078e0009 */
[----:B------:R-:W-:Y:S01]  /*43720*/  IMAD.MOV.U32 R7, RZ, RZ, R10 ;  /* 0x000000ffff077224 */ /* 0x000fe200078e000a */
[----:B--2---:R-:W-:Y:S04]  /*43730*/  STL.64 [R1+0x2c50], R14 ;  /* 0x002c500e01007387 */ /* 0x004fe80000100a00 */
[----:B----4-:R0:W-:Y:S04]  /*43740*/  STL.64 [R1+0x2c48], R12 ;  /* 0x002c480c01007387 */ /* 0x0101e80000100a00 */
[----:B------:R-:W2:Y:S04]  /*43750*/  LDL.LU R9, [R1+0x2d0c] ;  /* 0x002d0c0001097983 */ /* 0x000ea80000300800 */
[----:B------:R-:W4:Y:S04]  /*43760*/  LDL.LU R10, [R1+0x2d08] ;  /* 0x002d0800010a7983 */ /* 0x000f280000300800 */
[----:B------:R3:W-:Y:S04]  /*43770*/  STL.64 [R1+0x2c58], R6 ;  /* 0x002c580601007387 */ /* 0x0007e80000100a00 */
[----:B0-----:R-:W2:Y:S04]  /*43780*/  LDL.LU R12, [R1+0x320] ;  /* 0x00032000010c7983 */ /* 0x001ea80000300800 */
[----:B------:R-:W2:Y:S04]  /*43790*/  LDL.LU R13, [R1+0x324] ;  /* 0x00032400010d7983 */ /* 0x000ea80000300800 */
[----:B------:R-:W4:Y:S04]  /*437a0*/  LDL.LU R14, [R1+0x328] ;  /* 0x00032800010e7983 */ /* 0x000f280000300800 */
[----:B------:R-:W4:Y:S01]  /*437b0*/  LDL.LU R15, [R1+0x32c] ;  /* 0x00032c00010f7983 */ /* 0x000f220000300800 */
[----:B---3--:R-:W-:-:S02]  /*437c0*/  IMAD.MOV.U32 R6, RZ, RZ, R11 ;  /* 0x000000ffff067224 */ /* 0x008fc400078e000b */
[----:B------:R-:W-:Y:S01]  /*437d0*/  IMAD.MOV.U32 R7, RZ, RZ, R29 ;  /* 0x000000ffff077224 */ /* 0x000fe200078e001d */
[----:B----4-:R-:W-:Y:S04]  /*437e0*/  STL.64 [R1+0x2c68], R14 ;  /* 0x002c680e01007387 */ /* 0x010fe80000100a00 */
        /* <DEDUP_REMOVED lines=33> */
[----:B----4-:R-:W-:Y:S04]  /*43a00*/  STL.64 [R1+0x2ca8], R12 ;  /* 0x002ca80c01007387 */ /* 0x010fe80000100a00 */
[----:B------:R-:W2:Y:S04]  /*43a10*/  LDL.LU R9, [R1+0x2cec] ;  /* 0x002cec0001097983 */ /* 0x000ea80000300800 */
[----:B------:R-:W4:Y:S04]  /*43a20*/  LDL.LU R10, [R1+0x2ce8] ;  /* 0x002ce800010a7983 */ /* 0x000f280000300800 */
[----:B------:R3:W-:Y:S02]  /*43a30*/  STL.64 [R1+0x2cb8], R6 ;  /* 0x002cb80601007387 */ /* 0x0007e40000100a00 */
[----:B---3--:R-:W-:-:S02]  /*43a40*/  IMAD.MOV.U32 R6, RZ, RZ, R11 ;  /* 0x000000ffff067224 */ /* 0x008fc400078e000b */
[----:B------:R-:W-:Y:S01]  /*43a50*/  IMAD.MOV.U32 R7, RZ, RZ, R29 ;  /* 0x000000ffff077224 */ /* 0x000fe200078e001d */
[----:B------:R-:W3:Y:S04]  /*43a60*/  LDL.LU R11, [R1+0x2ce4] ;  /* 0x002ce400010b7983 */ /* 0x000ee80000300800 */
[----:B------:R-:W2:Y:S04]  /*43a70*/  LDL.LU R29, [R1+0x2ce0] ;  /* 0x002ce000011d7983 */ /* 0x000ea80000300800 */
[----:B------:R-:W4:Y:S04]  /*43a80*/  LDL.LU R12, [R1+0x250] ;  /* 0x00025000010c7983 */ /* 0x000f280000300800 */
[----:B------:R-:W4:Y:S04]  /*43a90*/  LDL.LU R13, [R1+0x254] ;  /* 0x00025400010d7983 */ /* 0x000f280000300800 */
[----:B------:R-:W3:Y:S04]  /*43aa0*/  LDL.LU R14, [R1+0x258] ;  /* 0x00025800010e7983 */ /* 0x000ee80000300800 */
[----:B------:R-:W3:Y:S04]  /*43ab0*/  LDL.LU R15, [R1+0x25c] ;  /* 0x00025c00010f7983 */ /* 0x000ee80000300800 */
[----:B---3--:R-:W-:Y:S04]  /*43ac0*/  STL.64 [R1+0x2cc8], R14 ;  /* 0x002cc80e01007387 */ /* 0x008fe80000100a00 */
[----:B----4-:R0:W-:Y:S04]  /*43ad0*/  STL.64 [R1+0x2cc0], R12 ;  /* 0x002cc00c01007387 */ /* 0x0101e80000100a00 */
[----:B0-----:R-:W3:Y:S04]  /*43ae0*/  LDL.LU R12, [R1+0x240] ;  /* 0x00024000010c7983 */ /* 0x001ee80000300800 */
[----:B------:R-:W3:Y:S04]  /*43af0*/  LDL.LU R13, [R1+0x244] ;  /* 0x00024400010d7983 */ /* 0x000ee80000300800 */
[----:B------:R-:W3:Y:S04]  /*43b00*/  LDL.LU R14, [R1+0x248] ;  /* 0x00024800010e7983 */ /* 0x000ee80000300800 */
[----:B------:R-:W3:Y:S04]  /*43b10*/  LDL.LU R15, [R1+0x24c] ;  /* 0x00024c00010f7983 */ /* 0x000ee80000300800 */
[----:B------:R0:W-:Y:S04]  /*43b20*/  STL.64 [R1+0x108], R26 ;  /* 0x0001081a01007387 */ /* 0x0001e80000100a00 */
[----:B0-----:R-:W4:Y:S04]  /*43b30*/  LDL R27, [R1+0x6d0] ;  /* 0x0006d000011b7983 */ /* 0x001f280000100800 */
[----:B------:R-:W-:Y:S04]  /*43b40*/  STL.64 [R1+0xf8], R22 ;  /* 0x0000f81601007387 */ /* 0x000fe80000100a00 */
[----:B------:R0:W-:Y:S04]  /*43b50*/  STL.64 [R1+0x2bd0], R20 ;  /* 0x002bd01401007387 */ /* 0x0001e80000100a00 */
[----:B0-----:R-:W4:Y:S04]  /*43b60*/  LDL.LU R20, [R1+0x360] ;  /* 0x0003600001147983 */ /* 0x001f280000300800 */
[----:B------:R-:W-:Y:S04]  /*43b70*/  STL [R1+0x2a64], R0 ;  /* 0x002a640001007387 */ /* 0x000fe80000100800 */
[----:B------:R-:W-:Y:S04]  /*43b80*/  STL [R1+0x2a60], R2 ;  /* 0x002a600201007387 */ /* 0x000fe80000100800 */
[----:B------:R-:W-:Y:S04]  /*43b90*/  STL.64 [R1+0x170], R16 ;  /* 0x0001701001007387 */ /* 0x000fe80000100a00 */
        /* <DEDUP_REMOVED lines=15> */
[----:B------:R0:W-:Y:S04]  /*43c90*/  STL.64 [R1+0x188], R18 ;  /* 0x0001881201007387 */ /* 0x0001e80000100a00 */
[----:B0-----:R-:W3:Y:S04]  /*43ca0*/  LDL.LU.64 R18, [R1+0x2cd8] ;  /* 0x002cd80001127983 */ /* 0x001ee80000300a00 */
[----:B------:R-:W3:Y:S02]  /*43cb0*/  LDL.LU.64 R16, [R1+0x2cd0] ;  /* 0x002cd00001107983 */ /* 0x000ee40000300a00 */
[----:B---3--:R-:W-:Y:S02]  /*43cc0*/  HMMA.16816.F32.BF16 R4, R16, R6, R12 ;  /* 0x000000061004723c */ /* 0x008fe4000004180c */
[----:B------:R-:W3:Y:S04]  /*43cd0*/  LDL.LU.64 R14, [R1+0x2cc8] ;  /* 0x002cc800010e7983 */ /* 0x000ee80000300a00 */
[----:B------:R-:W3:-:S15]  /*43ce0*/  LDL.LU.64 R12, [R1+0x2cc0] ;  /* 0x002cc000010c7983 */ /* 0x000ede0000300a00 */
[----:B------:R-:W-:-:S02]  /*43cf0*/  NOP ;  /* 0x0000000000007918 */ /* 0x000fc40000000000 */
[----:B------:R-:W-:Y:S04]  /*43d00*/  STL.64 [R1+0x2c0], R4 ;  /* 0x0002c00401007387 */ /* 0x000fe80000100a00 */
[----:B------:R-:W-:Y:S04]  /*43d10*/  STL.64 [R1+0x2c8], R6 ;  /* 0x0002c80601007387 */ /* 0x000fe80000100a00 */
[----:B------:R-:W0:Y:S04]  /*43d20*/  LDSM.16.M88.4 R4, [R8+UR5+0xd000] ;  /* 0x00d000050804783b */ /* 0x000e280008000200 */
[----:B0-----:R-:W-:Y:S04]  /*43d30*/  STL.64 [R1+0x160], R4 ;  /* 0x0001600401007387 */ /* 0x001fe80000100a00 */
[----:B------:R-:W-:Y:S04]  /*43d40*/  STL.64 [R1+0x168], R6 ;  /* 0x0001680601007387 */ /* 0x000fe80000100a00 */
[----:B------:R-:W0:Y:S04]  /*43d50*/  LDSM.16.M88.4 R4, [R8+UR5+0xe000] ;  /* 0x00e000050804783b */ /* 0x000e280008000200 */
[----:B0-----:R-:W-:Y:S04]  /*43d60*/  STL.64 [R1+0x150], R4 ;  /* 0x0001500401007387 */ /* 0x001fe80000100a00 */
[----:B------:R0:W-:Y:S04]  /*43d70*/  STL.64 [R1+0x158], R6 ;  /* 0x0001580601007387 */ /* 0x0001e80000100a00 */
[----:B0-----:R-:W3:Y:S01]  /*43d80*/  LDL.LU.64 R6, [R1+0x2cb8] ;  /* 0x002cb80001067983 */ /* 0x001ee20000300a00 */
[----:B------:R-:W-:-:S02]  /*43d90*/  IMAD.MOV.U32 R21, RZ, RZ, R11 ;  /* 0x000000ffff157224 */ /* 0x000fc400078e000b */
[----:B------:R-:W-:Y:S02]  /*43da0*/  IMAD.MOV.U32 R22, RZ, RZ, R10 ;  /* 0x000000ffff167224 */ /* 0x000fe400078e000a */
[----:B--2---:R-:W-:Y:S02]  /*43db0*/  IMAD.MOV.U32 R23, RZ, RZ, R9 ;  /* 0x000000ffff177224 */ /* 0x004fe400078e0009 */
[----:B------:R-:W0:Y:S04]  /*43dc0*/  LDSM.16.M88.4 R8, [R8+UR5+0xf000] ;  /* 0x00f000050808783b */ /* 0x000e280008000200 */
[----:B0-----:R-:W-:Y:S04]  /*43dd0*/  STL.64 [R1+0x270], R8 ;  /* 0x0002700801007387 */ /* 0x001fe80000100a00 */
[----:B------:R-:W-:Y:S04]  /*43de0*/  STL.64 [R1+0x278], R10 ;  /* 0x0002780a01007387 */ /* 0x000fe80000100a00 */
[----:B----4-:R-:W0:Y:S04]  /*43df0*/  LDSM.16.MT88.4 R8, [R27+UR5+0x10800] ;  /* 0x010800051b08783b */ /* 0x010e280008004200 */
[----:B------:R-:W-:Y:S04]  /*43e00*/  STL [R1+0x2be0], R27 ;  /* 0x002be01b01007387 */ /* 0x000fe80000100800 */
[----:B------:R1:W-:Y:S04]  /*43e10*/  STL.64 [R1+0x2bd8], R24 ;  /* 0x002bd81801007387 */ /* 0x0003e80000100a00 */
[----:B-1----:R-:W2:Y:S04]  /*43e20*/  LDL.LU.64 R24, [R1+0x120] ;  /* 0x0001200001187983 */ /* 0x002ea80000300a00 */
[----:B0-----:R-:W-:Y:S04]  /*43e30*/  STL.64 [R1+0x2b08], R10 ;  /* 0x002b080a01007387 */ /* 0x001fe80000100a00 */
[----:B------:R0:W-:Y:S04]  /*43e40*/  STL.64 [R1+0x2b00], R8 ;  /* 0x002b000801007387 */ /* 0x0001e80000100a00 */
[----:B0-----:R-:W4:Y:S04]  /*43e50*/  LDL.LU R8, [R1+0x370] ;  /* 0x0003700001087983 */ /* 0x001f280000300800 */
[----:B------:R-:W4:Y:S04]  /*43e60*/  LDL.LU R9, [R1+0x374] ;  /* 0x0003740001097983 */ /* 0x000f280000300800 */
[----:B------:R-:W4:Y:S01]  /*43e70*/  LDL.LU R10, [R1+0x378] ;  /* 0x00037800010a7983 */ /* 0x000f220000300800 */
[----:B---3--:R-:W-:Y:S03]  /*43e80*/  HMMA.16816.F32.BF16 R4, R16, R6, R12 ;  /* 0x000000061004723c */ /* 0x008fe6000004180c */
[----:B------:R-:W3:Y:S04]  /*43e90*/  LDL.LU.64 R14, [R1+0x2cb0] ;  /* 0x002cb000010e7983 */ /* 0x000ee80000300a00 */
[----:B------:R-:W3:-:S15]  /*43ea0*/  LDL.LU.64 R12, [R1+0x2ca8] ;  /* 0x002ca800010c7983 */ /* 0x000ede0000300a00 */
[----:B------:R-:W-:-:S01]  /*43eb0*/  NOP ;  /* 0x0000000000007918 */ /* 0x000fc20000000000 */
[----:B------:R-:W-:Y:S04]  /*43ec0*/  STL.64 [R1+0x2b0], R4 ;  /* 0x0002b00401007387 */ /* 0x000fe80000100a00 */
[----:B------:R0:W-:Y:S04]  /*43ed0*/  STL.64 [R1+0x2b8], R6 ;  /* 0x0002b80601007387 */ /* 0x0001e80000100a00 */
[----:B0-----:R-:W3:Y:S02]  /*43ee0*/  LDL.LU.64 R6, [R1+0x2ca0] ;  /* 0x002ca00001067983 */ /* 0x001ee40000300a00 */
[----:B---3--:R-:W-:Y:S02]  /*43ef0*/  HMMA.16816.F32.BF16 R4, R16, R6, R12 ;  /* 0x000000061004723c */ /* 0x008fe4000004180c */
[----:B------:R-:W3:Y:S04]  /*43f00*/  LDL.LU.64 R14, [R1+0x2c98] ;  /* 0x002c9800010e7983 */ /* 0x000ee80000300a00 */
[----:B------:R-:W3:-:S15]  /*43f10*/  LDL.LU.64 R12, [R1+0x2c90] ;  /* 0x002c9000010c7983 */ /* 0x000ede0000300a00 */
[----:B------:R-:W-:-:S02]  /*43f20*/  NOP ;  /* 0x0000000000007918 */ /* 0x000fc40000000000 */
        /* <DEDUP_REMOVED lines=37> */
[----:B0-----:R-:W3:Y:S01]  /*44180*/  LDL.LU.64 R6, [R1+0x2c10] ;  /* 0x002c100001067983 */ /* 0x001ee20000300a00 */
[----:B------:R-:W-:Y:S01]  /*44190*/  IMAD.MOV.U32 R11, RZ, RZ, R29 ;  /* 0x000000ffff0b7224 */ /* 0x000fe200078e001d */
[----:B---3--:R-:W-:Y:S02]  /*441a0*/  HMMA.16816.F32.BF16 R16, R16, R6, R12 ;  /* 0x000000061010723c */ /* 0x008fe4000004180c */
[----:B------:R-:W4:Y:S04]  /*441b0*/  LDL.LU.64 R12, [R1+0x2c08] ;  /* 0x002c0800010c7983 */ /* 0x000f280000300a00 */
[----:B------:R-:W4:Y:S04]  /*441c0*/  LDL.LU.64 R6, [R1+0x2c00] ;  /* 0x002c000001067983 */ /* 0x000f280000300a00 */
[----:B------:R-:W4:-:S13]  /*441d0*/  LDL.LU.64 R4, [R1+0x2bf8] ;  /* 0x002bf80001047983 */ /* 0x000f1a0000300a00 */
[----:B------:R-:W-:Y:S04]  /*441e0*/  STL.64 [R1+0x220], R16 ;  /* 0x0002201001007387 */ /* 0x000fe80000100a00 */
[----:B------:R0:W-:Y:S04]  /*441f0*/  STL.64 [R1+0x228], R18 ;  /* 0x0002281201007387 */ /* 0x0001e80000100a00 */
[----:B------:R-:W3:Y:S01]  /*44200*/  LDL.LU R15, [R1+0x2bf0] ;  /* 0x002bf000010f7983 */ /* 0x000ee20000300800 */
[C---:B----4-:R-:W-:Y:S06]  /*44210*/  HMMA.16816.F32.BF16 R8, R4.reuse, R12, R8 ;  /* 0x0000000c0408723c */ /* 0x050fec0000041808 */
[----:B--2---:R-:W-:Y:S01]  /*44220*/  HMMA.16816.F32.BF16 R20, R4, R24, R20 ;  /* 0x000000180414723c */ /* 0x004fe20000041814 */
[----:B0-----:R-:W-:-:S02]  /*44230*/  IMAD.MOV.U32 R19, RZ, RZ, R12 ;  /* 0x000000ffff137224 */ /* 0x001fc400078e000c */
[----:B------:R-:W-:Y:S02]  /*44240*/  IMAD.MOV.U32 R18, RZ, RZ, R13 ;  /* 0x000000ffff127224 */ /* 0x000fe400078e000d */
[----:B---3--:R-:W0:-:S12]  /*44250*/  LDSM.16.MT88.4 R12, [R15+UR5+0x10c00] ;  /* 0x010c00050f0c783b */ /* 0x008e180008004200 */
[----:B------:R1:W-:Y:S01]  /*44260*/  STL.64 [R1+0x210], R8 ;  /* 0x0002100801007387 */ /* 0x0003e20000100a00 */
[----:B------:R-:W-:-:S03]  /*44270*/  IMAD.MOV.U32 R29, RZ, RZ, R11 ;  /* 0x000000ffff1d7224 */ /* 0x000fc600078e000b */
[----:B------:R-:W-:Y:S03]  /*44280*/  STL [R1+0x218], R10 ;  /* 0x0002180a01007387 */ /* 0x000fe60000100800 */
[----:B------:R-:W-:Y:S01]  /*44290*/  IMAD.MOV.U32 R2, RZ, RZ, R23 ;  /* 0x000000ffff027224 */ /* 0x000fe200078e0017 */
[----:B------:R-:W-:Y:S01]  /*442a0*/  STL.64 [R1+0x2b58], R18 ;  /* 0x002b581201007387 */ /* 0x000fe20000100a00 */
[----:B------:R-:W-:-:S03]  /*442b0*/  IMAD.MOV.U32 R0, RZ, RZ, R22 ;  /* 0x000000ffff007224 */ /* 0x000fc600078e0016 */
[----:B------:R-:W-:Y:S04]  /*442c0*/  STL [R1+0x2a88], R29 ;  /* 0x002a881d01007387 */ /* 0x000fe80000100800 */
[----:B------:R-:W-:Y:S01]  /*442d0*/  STL.64 [R1+0x200], R20 ;  /* 0x0002001401007387 */ /* 0x000fe20000100a00 */
[----:B-1----:R-:W-:Y:S02]  /*442e0*/  IMAD.MOV.U32 R9, RZ, RZ, R24 ;  /* 0x000000ffff097224 */ /* 0x002fe400078e0018 */
[----:B------:R-:W-:-:S05]  /*442f0*/  IMAD.MOV.U32 R8, RZ, RZ, R25 ;  /* 0x000000ffff087224 */ /* 0x000fca00078e0019 */
[----:B------:R-:W-:Y:S04]  /*44300*/  STL.64 [R1+0x2be8], R8 ;  /* 0x002be80801007387 */ /* 0x000fe80000100a00 */
[----:B------:R-:W-:Y:S04]  /*44310*/  STL [R1+0x2a90], R2 ;  /* 0x002a900201007387 */ /* 0x000fe80000100800 */
[----:B------:R-:W-:Y:S04]  /*44320*/  STL [R1+0x2a8c], R0 ;  /* 0x002a8c0001007387 */ /* 0x000fe80000100800 */
[----:B------:R-:W2:Y:S04]  /*44330*/  LDL.64 R16, [R1+0x1b0] ;  /* 0x0001b00001107983 */ /* 0x000ea80000100a00 */
[----:B--2---:R1:W-:Y:S04]  /*44340*/  STL.64 [R1+0x2b68], R16 ;  /* 0x002b681001007387 */ /* 0x0043e80000100a00 */
[----:B-1----:R-:W2:Y:S04]  /*44350*/  LDL.LU.64 R16, [R1+0x1d0] ;  /* 0x0001d00001107983 */ /* 0x002ea80000300a00 */
[----:B--2---:R1:W-:Y:S04]  /*44360*/  STL.64 [R1+0x2b80], R16 ;  /* 0x002b801001007387 */ /* 0x0043e80000100a00 */
[----:B-1----:R-:W2:Y:S04]  /*44370*/  LDL.64 R16, [R1+0x170] ;  /* 0x0001700001107983 */ /* 0x002ea80000100a00 */
[----:B--2---:R1:W-:Y:S04]  /*44380*/  STL.64 [R1+0x2b98], R16 ;  /* 0x002b981001007387 */ /* 0x0043e80000100a00 */
[----:B-1----:R-:W2:Y:S04]  /*44390*/  LDL.64 R16, [R1+0x140] ;  /* 0x0001400001107983 */ /* 0x002ea80000100a00 */
[----:B--2---:R1:W-:Y:S04]  /*443a0*/  STL.64 [R1+0x2bb0], R16 ;  /* 0x002bb01001007387 */ /* 0x0043e80000100a00 */
[----:B-1----:R-:W2:Y:S04]  /*443b0*/  LDL.LU.64 R16, [R1+0xe0] ;  /* 0x0000e00001107983 */ /* 0x002ea80000300a00 */
[----:B--2---:R1:W-:Y:S04]  /*443c0*/  STL.64 [R1+0x2bc8], R16 ;  /* 0x002bc81001007387 */ /* 0x0043e80000100a00 */
[----:B-1----:R-:W2:Y:S04]  /*443d0*/  LDL.LU R16, [R1+0x430] ;  /* 0x0004300001107983 */ /* 0x002ea80000300800 */
[----:B------:R-:W2:Y:S04]  /*443e0*/  LDL.LU R17, [R1+0x434] ;  /* 0x0004340001117983 */ /* 0x000ea80000300800 */
[----:B------:R-:W2:Y:S04]  /*443f0*/  LDL.LU R18, [R1+0x438] ;  /* 0x0004380001127983 */ /* 0x000ea80000300800 */
[----:B------:R-:W2:Y:S04]  /*44400*/  LDL.LU R19, [R1+0x43c] ;  /* 0x00043c0001137983 */ /* 0x000ea80000300800 */
[----:B------:R-:W3:Y:S04]  /*44410*/  LDL.LU R20, [R1+0x440] ;  /* 0x0004400001147983 */ /* 0x000ee80000300800 */
[----:B------:R-:W3:Y:S04]  /*44420*/  LDL.LU R21, [R1+0x444] ;  /* 0x0004440001157983 */ /* 0x000ee80000300800 */
[----:B------:R-:W3:Y:S04]  /*44430*/  LDL.LU R22, [R1+0x448] ;  /* 0x0004480001167983 */ /* 0x000ee80000300800 */
[----:B------:R-:W3:Y:S04]  /*44440*/  LDL.LU R23, [R1+0x44c] ;  /* 0x00044c0001177983 */ /* 0x000ee80000300800 */
[----:B------:R-:W4:Y:S04]  /*44450*/  LDL.LU R8, [R1+0x450] ;  /* 0x0004500001087983 */ /* 0x000f280000300800 */
[----:B------:R-:W4:Y:S04]  /*44460*/  LDL.LU R9, [R1+0x454] ;  /* 0x0004540001097983 */ /* 0x000f280000300800 */
[----:B------:R-:W4:Y:S04]  /*44470*/  LDL.LU R10, [R1+0x458] ;  /* 0x00045800010a7983 */ /* 0x000f280000300800 */
[----:B------:R-:W4:Y:S04]  /*44480*/  LDL.LU R11, [R1+0x45c] ;  /* 0x00045c00010b7983 */ /* 0x000f280000300800 */
[----:B------:R-:W4:Y:S04]  /*44490*/  LDL.LU.64 R24, [R1+0x110] ;  /* 0x0001100001187983 */ /* 0x000f280000300a00 */
[----:B0-----:R-:W-:Y:S04]  /*444a0*/  STL.64 [R1+0x2990], R14 ;  /* 0x0029900e01007387 */ /* 0x001fe80000100a00 */
[----:B------:R0:W-:Y:S04]  /*444b0*/  STL.64 [R1+0x2988], R12 ;  /* 0x0029880c01007387 */ /* 0x0001e80000100a00 */
[----:B0-----:R-:W2:Y:S04]  /*444c0*/  LDL.LU.64 R12, [R1+0x1a0] ;  /* 0x0001a000010c7983 */ /* 0x001ea80000300a00 */
[----:B--2---:R0:W-:Y:S04]  /*444d0*/  STL.64 [R1+0x2b60], R12 ;  /* 0x002b600c01007387 */ /* 0x0041e80000100a00 */
[----:B0-----:R-:W2:Y:S04]  /*444e0*/  LDL.LU R12, [R1+0x3e0] ;  /* 0x0003e000010c7983 */ /* 0x001ea80000300800 */
[----:B------:R-:W2:Y:S04]  /*444f0*/  LDL.LU R13, [R1+0x3e4] ;  /* 0x0003e400010d7983 */ /* 0x000ea80000300800 */
[----:B------:R-:W3:Y:S04]  /*44500*/  LDL.LU R14, [R1+0x3e8] ;  /* 0x0003e800010e7983 */ /* 0x000ee80000300800 */
[----:B------:R-:W3:Y:S04]  /*44510*/  LDL.LU R15, [R1+0x3ec] ;  /* 0x0003ec00010f7983 */ /* 0x000ee80000300800 */
[----:B---3--:R-:W-:Y:S04]  /*44520*/  STL.64 [R1+0x2b78], R14 ;  /* 0x002b780e01007387 */ /* 0x008fe80000100a00 */
        /* <DEDUP_REMOVED lines=10> */
[----:B------:R-:W3:Y:S01]  /*445d0*/  LDL.LU R15, [R1+0x40c] ;  /* 0x00040c00010f7983 */ /* 0x000ee20000300800 */
[----:B----4-:R-:W-:Y:S03]  /*445e0*/  HMMA.16816.F32.BF16 R8, R4, R24, R8 ;  /* 0x000000180408723c */ /* 0x010fe60000041808 */
        /* <DEDUP_REMOVED lines=10> */
[----:B------:R-:W2:Y:S04]  /*44690*/  LDL.LU R14, [R1+0x428] ;  /* 0x00042800010e7983 */ /* 0x000ea80000300800 */
[----:B------:R-:W2:Y:S04]  /*446a0*/  LDL.LU R15, [R1+0x42c] ;  /* 0x00042c00010f7983 */ /* 0x000ea80000300800 */
[----:B------:R0:W-:Y:S04]  /*446b0*/  STL.64 [R1+0x1f0], R8 ;  /* 0x0001f00801007387 */ /* 0x0001e80000100a00 */
[----:B------:R1:W-:Y:S04]  /*446c0*/  STL.64 [R1+0x1f8], R10 ;  /* 0x0001f80a01007387 */ /* 0x0003e80000100a00 */
[----:B0-----:R-:W3:Y:S01]  /*446d0*/  LDL.LU.64 R8, [R1+0x2be8] ;  /* 0x002be80001087983 */ /* 0x001ee20000300a00 */
[----:B-1----:R-:W-:-:S02]  /*446e0*/  IMAD.MOV.U32 R11, RZ, RZ, R24 ;  /* 0x000000ffff0b7224 */ /* 0x002fc400078e0018 */
[----:B------:R-:W-:Y:S01]  /*446f0*/  IMAD.MOV.U32 R10, RZ, RZ, R25 ;  /* 0x000000ffff0a7224 */ /* 0x000fe200078e0019 */
[----:B------:R-:W4:Y:S04]  /*44700*/  LDL.LU R27, [R1+0x2be0] ;  /* 0x002be000011b7983 */ /* 0x000f280000300800 */
[----:B------:R-:W2:Y:S02]  /*44710*/  LDL.LU.64 R24, [R1+0x2bd8] ;  /* 0x002bd80001187983 */ /* 0x000ea40000300a00 */
[----:B--2---:R-:W-:-:S15]  /*44720*/  HMMA.16816.F32.BF16 R20, R4, R24, R20 ;  /* 0x000000180414723c */ /* 0x004fde0000041814 */
[----:B------:R-:W-:-:S08]  /*44730*/  NOP ;  /* 0x0000000000007918 */ /* 0x000fd00000000000 */
[----:B------:R0:W-:Y:S04]  /*44740*/  STL.64 [R1+0x1e0], R20 ;  /* 0x0001e01401007387 */ /* 0x0001e80000100a00 */
[----:B------:R-:W-:Y:S04]  /*44750*/  STL.64 [R1+0x1e8], R22 ;  /* 0x0001e81601007387 */ /* 0x000fe80000100a00 */
[----:B0-----:R-:W2:Y:S04]  /*44760*/  LDL.LU.64 R20, [R1+0x2bd0] ;  /* 0x002bd00001147983 */ /* 0x001ea80000300a00 */
[----:B------:R-:W-:Y:S01]  /*44770*/  STL.64 [R1+0x2ac0], R24 ;  /* 0x002ac01801007387 */ /* 0x000fe20000100a00 */
[----:B--2---:R-:W-:-:S15]  /*44780*/  HMMA.16816.F32.BF16 R16, R4, R20, R16 ;  /* 0x000000140410723c */ /* 0x004fde0000041810 */
[----:B------:R-:W-:-:S08]  /*44790*/  NOP ;  /* 0x0000000000007918 */ /* 0x000fd00000000000 */
[----:B------:R0:W-:Y:S04]  /*447a0*/  STL.64 [R1+0x1c0], R16 ;  /* 0x0001c01001007387 */ /* 0x0001e80000100a00 */
[----:B------:R-:W-:Y:S04]  /*447b0*/  STL.64 [R1+0x1c8], R18 ;  /* 0x0001c81201007387 */ /* 0x000fe80000100a00 */
[----:B0-----:R-:W2:Y:S04]  /*447c0*/  LDL.LU.64 R16, [R1+0x2bc8] ;  /* 0x002bc80001107983 */ /* 0x001ea80000300a00 */
[----:B------:R0:W-:Y:S04]  /*447d0*/  STL.64 [R1+0x2ac8], R20 ;  /* 0x002ac81401007387 */ /* 0x0001e80000100a00 */
[----:B0-----:R-:W3:Y:S04]  /*447e0*/  LDL.LU R20, [R1+0x3d0] ;  /* 0x0003d00001147983 */ /* 0x001ee80000300800 */
[----:B------:R-:W3:Y:S04]  /*447f0*/  LDL.LU R21, [R1+0x3d4] ;  /* 0x0003d40001157983 */ /* 0x000ee80000300800 */
[----:B------:R-:W3:Y:S04]  /*44800*/  LDL.LU R22, [R1+0x3d8] ;  /* 0x0003d80001167983 */ /* 0x000ee80000300800 */
[----:B------:R-:W3:Y:S01]  /*44810*/  LDL.LU R23, [R1+0x3dc] ;  /* 0x0003dc0001177983 */ /* 0x000ee20000300800 */
        /* <DEDUP_REMOVED lines=10> */
[----:B--2---:R-:W-:Y:S06]  /*448c0*/  HMMA.16816.F32.BF16 R12, R4, R16, R12 ;  /* 0x00000010040c723c */ /* 0x004fec000004180c */
[----:B------:R-:W-:-:S15]  /*448d0*/  IMAD.MOV.U32 R2, RZ, RZ, R17 ;  /* 0x000000ffff027224 */ /* 0x000fde00078e0011 */
[----:B------:R-:W-:-:S02]  /*448e0*/  NOP ;  /* 0x0000000000007918 */ /* 0x000fc40000000000 */
[----:B------:R-:W-:Y:S04]  /*448f0*/  STL.64 [R1+0xc0], R12 ;  /* 0x0000c00c01007387 */ /* 0x000fe80000100a00 */
[----:B------:R0:W-:Y:S04]  /*44900*/  STL.64 [R1+0xc8], R14 ;  /* 0x0000c80e01007387 */ /* 0x0001e80000100a00 */
[----:B0-----:R-:W2:Y:S04]  /*44910*/  LDL.LU.64 R14, [R1+0x2ba8] ;  /* 0x002ba800010e7983 */ /* 0x001ea80000300a00 */
[----:B------:R-:W2:Y:S04]  /*44920*/  LDL.LU.64 R12, [R1+0x2ba0] ;  /* 0x002ba000010c7983 */ /* 0x000ea80000300a00 */
[----:B------:R-:W2:Y:S04]  /*44930*/  LDL.LU.64 R16, [R1+0x2b98] ;  /* 0x002b980001107983 */ /* 0x000ea80000300a00 */
        /* <DEDUP_REMOVED lines=22> */
[----:B------:R0:W-:Y:S04]  /*44aa0*/  STL.64 [R1+0x90], R12 ;  /* 0x0000900c01007387 */ /* 0x0001e80000100a00 */
[----:B------:R-:W-:Y:S04]  /*44ab0*/  STL.64 [R1+0x98], R14 ;  /* 0x0000980e01007387 */ /* 0x000fe80000100a00 */
[----:B0-----:R-:W3:Y:S01]  /*44ac0*/  LDL.LU.64 R12, [R1+0x2b60] ;  /* 0x002b6000010c7983 */ /* 0x001ee20000300a00 */
[----:B------:R-:W-:Y:S02]  /*44ad0*/  IMAD.MOV.U32 R29, RZ, RZ, R17 ;  /* 0x000000ffff1d7224 */ /* 0x000fe400078e0011 */
[----:B------:R-:W-:-:S02]  /*44ae0*/  IMAD.MOV.U32 R24, RZ, RZ, R11 ;  /* 0x000000ffff187224 */ /* 0x000fc400078e000b */
[----:B------:R-:W-:Y:S01]  /*44af0*/  IMAD.MOV.U32 R25, RZ, RZ, R10 ;  /* 0x000000ffff197224 */ /* 0x000fe200078e000a */
[----:B------:R-:W2:Y:S04]  /*44b00*/  LDL.LU.64 R18, [R1+0x2b58] ;  /* 0x002b580001127983 */ /* 0x000ea80000300a00 */
[----:B------:R-:W-:Y:S01]  /*44b10*/  STL [R1+0x2aac], R29 ;  /* 0x002aac1d01007387 */ /* 0x000fe20000100800 */
[----:B---3--:R-:W-:-:S15]  /*44b20*/  HMMA.16816.F32.BF16 R20, R4, R12, R20 ;  /* 0x0000000c0414723c */ /* 0x008fde0000041814 */
[----:B------:R-:W-:-:S08]  /*44b30*/  NOP ;  /* 0x0000000000007918 */ /* 0x000fd00000000000 */
[----:B------:R0:W-:Y:S04]  /*44b40*/  STL.64 [R1+0x80], R20 ;  /* 0x0000801401007387 */ /* 0x0001e80000100a00 */
[----:B------:R1:W-:Y:S04]  /*44b50*/  STL.64 [R1+0x88], R22 ;  /* 0x0000881601007387 */ /* 0x0003e80000100a00 */
[----:B------:R3:W-:Y:S04]  /*44b60*/  STL.64 [R1+0x2ad0], R24 ;  /* 0x002ad01801007387 */ /* 0x0007e80000100a00 */
[----:B0-----:R-:W4:Y:S04]  /*44b70*/  LDL.LU R20, [R1+0x310] ;  /* 0x0003100001147983 */ /* 0x001f280000300800 */
[----:B------:R-:W4:Y:S04]  /*44b80*/  LDL.LU R21, [R1+0x314] ;  /* 0x0003140001157983 */ /* 0x000f280000300800 */
[----:B-1----:R-:W2:Y:S04]  /*44b90*/  LDL.LU R22, [R1+0x318] ;  /* 0x0003180001167983 */ /* 0x002ea80000300800 */
[----:B------:R-:W2:Y:S01]  /*44ba0*/  LDL.LU R23, [R1+0x31c] ;  /* 0x00031c0001177983 */ /* 0x000ea20000300800 */
[----:B---3--:R-:W-:-:S02]  /*44bb0*/  IMAD.MOV.U32 R25, RZ, RZ, R8 ;  /* 0x000000ffff197224 */ /* 0x008fc400078e0008 */
[----:B------:R-:W-:Y:S01]  /*44bc0*/  IMAD.MOV.U32 R24, RZ, RZ, R9 ;  /* 0x000000ffff187224 */ /* 0x000fe200078e0009 */
[----:B--2---:R-:W-:Y:S04]  /*44bd0*/  STL.64 [R1+0x2ae0], R22 ;  /* 0x002ae01601007387 */ /* 0x004fe80000100a00 */
[----:B----4-:R-:W-:Y:S04]  /*44be0*/  STL.64 [R1+0x2ad8], R20 ;  /* 0x002ad81401007387 */ /* 0x010fe80000100a00 */
[----:B------:R-:W2:Y:S04]  /*44bf0*/  LDL.LU R8, [R1+0x3a0] ;  /* 0x0003a00001087983 */ /* 0x000ea80000300800 */
[----:B------:R-:W2:Y:S04]  /*44c00*/  LDL.LU R9, [R1+0x3a4] ;  /* 0x0003a40001097983 */ /* 0x000ea80000300800 */
[----:B------:R-:W3:Y:S04]  /*44c10*/  LDL.LU R10, [R1+0x3a8] ;  /* 0x0003a800010a7983 */ /* 0x000ee80000300800 */
[----:B------:R-:W3:Y:S04]  /*44c20*/  LDL.LU R11, [R1+0x3ac] ;  /* 0x0003ac00010b7983 */ /* 0x000ee80000300800 */
[----:B------:R-:W4:Y:S01]  /*44c30*/  LDL.LU.64 R16, [R1+0x180] ;  /* 0x0001800001107983 */ /* 0x000f220000300a00 */
[----:B------:R-:W-:-:S02]  /*44c40*/  IMAD.MOV.U32 R0, RZ, RZ, R12 ;  /* 0x000000ffff007224 */ /* 0x000fc400078e000c */
[----:B------:R-:W-:Y:S01]  /*44c50*/  IMAD.MOV.U32 R2, RZ, RZ, R13 ;  /* 0x000000ffff027224 */ /* 0x000fe200078e000d */
[----:B----4-:R0:W-:Y:S04]  /*44c60*/  STL.64 [R1+0x2b40], R16 ;  /* 0x002b401001007387 */ /* 0x0101e80000100a00 */
[----:B------:R-:W4:Y:S04]  /*44c70*/  LDL.LU R12, [R1+0x460] ;  /* 0x00046000010c7983 */ /* 0x000f280000300800 */
[----:B------:R-:W4:Y:S04]  /*44c80*/  LDL.LU R13, [R1+0x464] ;  /* 0x00046400010d7983 */ /* 0x000f280000300800 */
[----:B------:R-:W2:Y:S04]  /*44c90*/  LDL.LU R14, [R1+0x468] ;  /* 0x00046800010e7983 */ /* 0x000ea80000300800 */
[----:B------:R-:W2:Y:S04]  /*44ca0*/  LDL.LU R15, [R1+0x46c] ;  /* 0x00046c00010f7983 */ /* 0x000ea80000300800 */
[----:B0-----:R-:W3:Y:S04]  /*44cb0*/  LDL.64 R16, [R1+0x190] ;  /* 0x0001900001107983 */ /* 0x001ee80000100a00 */
[----:B--2---:R-:W-:Y:S04]  /*44cc0*/  STL.64 [R1+0x2b28], R14 ;  /* 0x002b280e01007387 */ /* 0x004fe80000100a00 */
[----:B----4-:R0:W-:Y:S04]  /*44cd0*/  STL.64 [R1+0x2b20], R12 ;  /* 0x002b200c01007387 */ /* 0x0101e80000100a00 */
[----:B0-----:R-:W2:Y:S04]  /*44ce0*/  LDL.64 R12, [R1+0x160] ;  /* 0x00016000010c7983 */ /* 0x001ea80000100a00 */
[----:B--2---:R0:W-:Y:S04]  /*44cf0*/  STL.64 [R1+0x2b38], R12 ;  /* 0x002b380c01007387 */ /* 0x0041e80000100a00 */
[----:B0-----:R-:W2:Y:S04]  /*44d00*/  LDL.LU R12, [R1+0x3b0] ;  /* 0x0003b000010c7983 */ /* 0x001ea80000300800 */
[----:B------:R-:W2:Y:S04]  /*44d10*/  LDL.LU R13, [R1+0x3b4] ;  /* 0x0003b400010d7983 */ /* 0x000ea80000300800 */
[----:B------:R-:W4:Y:S04]  /*44d20*/  LDL.LU R14, [R1+0x3b8] ;  /* 0x0003b800010e7983 */ /* 0x000f280000300800 */
[----:B------:R-:W4:Y:S04]  /*44d30*/  LDL.LU R15, [R1+0x3bc] ;  /* 0x0003bc00010f7983 */ /* 0x000f280000300800 */
[----:B----4-:R-:W-:Y:S04]  /*44d40*/  STL.64 [R1+0x2b50], R14 ;  /* 0x002b500e01007387 */ /* 0x010fe80000100a00 */
[----:B--2---:R0:W-:Y:S04]  /*44d50*/  STL.64 [R1+0x2b48], R12 ;  /* 0x002b480c01007387 */ /* 0x0041e80000100a00 */
[----:B0-----:R-:W2:Y:S04]  /*44d60*/  LDL.LU R12, [R1+0x3c0] ;  /* 0x0003c000010c7983 */ /* 0x001ea80000300800 */
[----:B------:R-:W2:Y:S04]  /*44d70*/  LDL.LU R13, [R1+0x3c4] ;  /* 0x0003c400010d7983 */ /* 0x000ea80000300800 */
[----:B------:R-:W2:Y:S04]  /*44d80*/  LDL.LU R14, [R1+0x3c8] ;  /* 0x0003c800010e7983 */ /* 0x000ea80000300800 */
[----:B------:R-:W2:Y:S04]  /*44d90*/  LDL.LU R15, [R1+0x3cc] ;  /* 0x0003cc00010f7983 */ /* 0x000ea80000300800 */
[----:B---3--:R-:W-:Y:S04]  /*44da0*/  STL.64 [R1+0x2b18], R10 ;  /* 0x002b180a01007387 */ /* 0x008fe80000100a00 */
[----:B------:R0:W-:Y:S04]  /*44db0*/  STL.64 [R1+0x2b10], R8 ;  /* 0x002b100801007387 */ /* 0x0001e80000100a00 */
[----:B0-----:R-:W3:Y:S04]  /*44dc0*/  LDL.LU.64 R8, [R1+0x150] ;  /* 0x0001500001087983 */ /* 0x001ee80000300a00 */
[----:B---3--:R0:W-:Y:S04]  /*44dd0*/  STL.64 [R1+0x2b30], R8 ;  /* 0x002b300801007387 */ /* 0x0081e80000100a00 */
[----:B0-----:R-:W3:Y:S04]  /*44de0*/  LDL.LU R8, [R1+0x470] ;  /* 0x0004700001087983 */ /* 0x001ee80000300800 */
[----:B------:R-:W3:Y:S04]  /*44df0*/  LDL.LU R9, [R1+0x474] ;  /* 0x0004740001097983 */ /* 0x000ee80000300800 */
[----:B------:R-:W3:Y:S04]  /*44e00*/  LDL.LU R10, [R1+0x478] ;  /* 0x00047800010a7983 */ /* 0x000ee80000300800 */
[----:B------:R-:W3:Y:S04]  /*44e10*/  LDL.LU R11, [R1+0x47c] ;  /* 0x00047c00010b7983 */ /* 0x000ee80000300800 */
[----:B------:R-:W-:Y:S04]  /*44e20*/  STL.64 [R1+0x2ae8], R24 ;  /* 0x002ae81801007387 */ /* 0x000fe80000100a00 */
[----:B------:R-:W4:Y:S04]  /*44e30*/  LDL.LU R20, [R1+0x330] ;  /* 0x0003300001147983 */ /* 0x000f280000300800 */
[----:B------:R-:W4:Y:S04]  /*44e40*/  LDL.LU R21, [R1+0x334] ;  /* 0x0003340001157983 */ /* 0x000f280000300800 */
[----:B------:R-:W3:Y:S04]  /*44e50*/  LDL.LU R22, [R1+0x338] ;  /* 0x0003380001167983 */ /* 0x000ee80000300800 */
[----:B------:R-:W3:Y:S01]  /*44e60*/  LDL.LU R23, [R1+0x33c] ;  /* 0x00033c0001177983 */ /* 0x000ee20000300800 */
[C---:B--2---:R-:W-:Y:S06]  /*44e70*/  HMMA.16816.F32.BF16 R12, R4.reuse, R16, R12 ;  /* 0x00000010040c723c */ /* 0x044fec000004180c */
[----:B------:R-:W-:Y:S01]  /*44e80*/  IMAD.MOV.U32 R29, RZ, RZ, R17 ;  /* 0x000000ffff1d7224 */ /* 0x000fe200078e0011 */
[----:B---3--:R-:W-:Y:S04]  /*44e90*/  STL.64 [R1+0x2af8], R22 ;  /* 0x002af81601007387 */ /* 0x008fe80000100a00 */
[----:B----4-:R0:W-:Y:S04]  /*44ea0*/  STL.64 [R1+0x2af0], R20 ;  /* 0x002af01401007387 */ /* 0x0101e80000100a00 */
[----:B0-----:R-:W2:Y:S04]  /*44eb0*/  LDL.LU R20, [R1+0x350] ;  /* 0x0003500001147983 */ /* 0x001ea80000300800 */
[----:B------:R-:W2:Y:S04]  /*44ec0*/  LDL.LU R21, [R1+0x354] ;  /* 0x0003540001157983 */ /* 0x000ea80000300800 */
[----:B------:R-:W2:Y:S04]  /*44ed0*/  LDL.LU R22, [R1+0x358] ;  /* 0x0003580001167983 */ /* 0x000ea80000300800 */
[----:B------:R-:W2:Y:S04]  /*44ee0*/  LDL.LU R23, [R1+0x35c] ;  /* 0x00035c0001177983 */ /* 0x000ea80000300800 */
[----:B------:R-:W-:Y:S04]  /*44ef0*/  STL [R1+0x2ab4], R2 ;  /* 0x002ab40201007387 */ /* 0x000fe80000100800 */
[----:B------:R-:W-:Y:S04]  /*44f00*/  STL [R1+0x2ab0], R0 ;  /* 0x002ab00001007387 */ /* 0x000fe80000100800 */
[----:B------:R-:W-:Y:S04]  /*44f10*/  STL.64 [R1+0x70], R12 ;  /* 0x0000700c01007387 */ /* 0x000fe80000100a00 */
[----:B------:R0:W-:Y:S04]  /*44f20*/  STL.64 [R1+0x78], R14 ;  /* 0x0000780e01007387 */ /* 0x0001e80000100a00 */
[----:B0-----:R-:W3:Y:S04]  /*44f30*/  LDL.LU.64 R14, [R1+0x2b50] ;  /* 0x002b5000010e7983 */ /* 0x001ee80000300a00 */
[----:B------:R-:W3:Y:S04]  /*44f40*/  LDL.LU.64 R12, [R1+0x2b48] ;  /* 0x002b4800010c7983 */ /* 0x000ee80000300a00 */
[----:B------:R-:W3:Y:S04]  /*44f50*/  LDL.LU.64 R16, [R1+0x2b40] ;  /* 0x002b400001107983 */ /* 0x000ee80000300a00 */
[----:B------:R-:W-:Y:S01]  /*44f60*/  STL [R1+0x2ab8], R29 ;  /* 0x002ab81d01007387 */ /* 0x000fe20000100800 */
[----:B---3--:R-:W-:-:S15]  /*44f70*/  HMMA.16816.F32.BF16 R12, R4, R16, R12 ;  /* 0x00000010040c723c */ /* 0x008fde000004180c */
[----:B------:R-:W-:-:S08]  /*44f80*/  NOP ;  /* 0x0000000000007918 */ /* 0x000fd00000000000 */
[----:B------:R0:W-:Y:S04]  /*44f90*/  STL.64 [R1+0x60], R12 ;  /* 0x0000600c01007387 */ /* 0x0001e80000100a00 */
[----:B------:R-:W-:Y:S04]  /*44fa0*/  STL.64 [R1+0x68], R14 ;  /* 0x0000680e01007387 */ /* 0x000fe80000100a00 */
[----:B0-----:R-:W3:Y:S01]  /*44fb0*/  LDL.LU.64 R12, [R1+0x2b38] ;  /* 0x002b3800010c7983 */ /* 0x001ee20000300a00 */
[----:B------:R-:W-:Y:S02]  /*44fc0*/  IMAD.MOV.U32 R24, RZ, RZ, R19 ;  /* 0x000000ffff187224 */ /* 0x000fe400078e0013 */
[----:B------:R-:W-:-:S02]  /*44fd0*/  IMAD.MOV.U32 R25, RZ, RZ, R18 ;  /* 0x000000ffff197224 */ /* 0x000fc400078e0012 */
[----:B------:R-:W-:Y:S02]  /*44fe0*/  IMAD.MOV.U32 R2, RZ, RZ, R16 ;  /* 0x000000ffff027224 */ /* 0x000fe400078e0010 */
[----:B------:R-:W-:Y:S02]  /*44ff0*/  IMAD.MOV.U32 R0, RZ, RZ, R17 ;  /* 0x000000ffff007224 */ /* 0x000fe400078e0011 */
[----:B------:R-:W0:Y:S04]  /*45000*/  LDSM.16.MT88.4 R16, [R27+UR5+0x10c00] ;  /* 0x010c00051b10783b */ /* 0x000e280008004200 */
[----:B0-----:R-:W-:Y:S04]  /*45010*/  STL.64 [R1+0x28a8], R18 ;  /* 0x0028a81201007387 */ /* 0x001fe80000100a00 */
[----:B------:R0:W-:Y:S04]  /*45020*/  STL.64 [R1+0x28a0], R16 ;  /* 0x0028a01001007387 */ /* 0x0001e80000100a00 */
[----:B0-----:R-:W4:Y:S04]  /*45030*/  LDL.LU.64 R16, [R1+0x270] ;  /* 0x0002700001107983 */ /* 0x001f280000300a00 */
[----:B------:R-:W2:Y:S01]  /*45040*/  LDL.LU.64 R18, [R1+0x278] ;  /* 0x0002780001127983 */ /* 0x000ea20000300a00 */
[----:B---3--:R-:W-:Y:S06]  /*45050*/  HMMA.16816.F32.BF16 R8, R4, R12, R8 ;  /* 0x0000000c0408723c */ /* 0x008fec0000041808 */
[----:B------:R-:W-:-:S15]  /*45060*/  IMAD.MOV.U32 R29, RZ, RZ, R13 ;  /* 0x000000ffff1d7224 */ /* 0x000fde00078e000d */
[----:B------:R-:W-:-:S02]  /*45070*/  NOP ;  /* 0x0000000000007918 */ /* 0x000fc40000000000 */
[----:B------:R0:W-:Y:S04]  /*45080*/  STL.64 [R1+0x50], R8 ;  /* 0x0000500801007387 */ /* 0x0001e80000100a00 */
[----:B------:R1:W-:Y:S04]  /*45090*/  STL.64 [R1+0x58], R10 ;  /* 0x0000580a01007387 */ /* 0x0003e80000100a00 */
[----:B0-----:R-:W3:Y:S04]  /*450a0*/  LDL.LU.64 R8, [R1+0x2b30] ;  /* 0x002b300001087983 */ /* 0x001ee80000300a00 */
[----:B------:R-:W3:Y:S04]  /*450b0*/  LDL.LU.64 R14, [R1+0x2b28] ;  /* 0x002b2800010e7983 */ /* 0x000ee80000300a00 */
[----:B------:R-:W3:Y:S02]  /*450c0*/  LDL.LU.64 R12, [R1+0x2b20] ;  /* 0x002b2000010c7983 */ /* 0x000ee40000300a00 */
[----:B---3--:R-:W-:-:S15]  /*450d0*/  HMMA.16816.F32.BF16 R12, R4, R8, R12 ;  /* 0x00000008040c723c */ /* 0x008fde000004180c */
[----:B------:R-:W-:-:S08]  /*450e0*/  NOP ;  /* 0x0000000000007918 */ /* 0x000fd00000000000 */
[----:B------:R0:W-:Y:S04]  /*450f0*/  STL.64 [R1+0x40], R12 ;  /* 0x0000400c01007387 */ /* 0x0001e80000100a00 */
[----:B------:R-:W-:Y:S04]  /*45100*/  STL.64 [R1+0x48], R14 ;  /* 0x0000480e01007387 */ /* 0x000fe80000100a00 */
[----:B-1----:R-:W4:Y:S01]  /*45110*/  LDL.LU.64 R10, [R1+0x2b18] ;  /* 0x002b1800010a7983 */ /* 0x002f220000300a00 */
[----:B0-----:R-:W-:Y:S02]  /*45120*/  IMAD.MOV.U32 R13, RZ, RZ, R8 ;  /* 0x000000ffff0d7224 */ /* 0x001fe400078e0008 */
[----:B------:R-:W-:-:S02]  /*45130*/  IMAD.MOV.U32 R12, RZ, RZ, R9 ;  /* 0x000000ffff0c7224 */ /* 0x000fc400078e0009 */
[----:B------:R-:W4:Y:S02]  /*45140*/  LDL.LU.64 R8, [R1+0x2b10] ;  /* 0x002b100001087983 */ /* 0x000f240000300a00 */
[----:B----4-:R-:W-:Y:S02]  /*45150*/  HMMA.16816.F32.BF16 R4, R4, R16, R8 ;  /* 0x000000100404723c */ /* 0x010fe40000041808 */
[----:B------:R-:W3:Y:S04]  /*45160*/  LDL.LU.64 R10, [R1+0x2b08] ;  /* 0x002b0800010a7983 */ /* 0x000ee80000300a00 */
[----:B------:R-:W3:-:S15]  /*45170*/  LDL.LU.64 R8, [R1+0x2b00] ;  /* 0x002b000001087983 */ /* 0x000ede0000300a00 */
[----:B------:R-:W-:-:S02]  /*45180*/  NOP ;  /* 0x0000000000007918 */ /* 0x000fc40000000000 */
[----:B------:R0:W-:Y:S04]  /*45190*/  STL.64 [R1+0x30], R4 ;  /* 0x0000300401007387 */ /* 0x0001e80000100a00 */
[----:B------:R1:W-:Y:S04]  /*451a0*/  STL.64 [R1+0x38], R6 ;  /* 0x0000380601007387 */ /* 0x0003e80000100a00 */
[----:B0-----:R-:W4:Y:S04]  /*451b0*/  LDL.LU R4, [R1+0x2e0] ;  /* 0x0002e00001047983 */ /* 0x001f280000300800 */
[----:B------:R-:W4:Y:S04]  /*451c0*/  LDL.LU R5, [R1+0x2e4] ;  /* 0x0002e40001057983 */ /* 0x000f280000300800 */
[----:B-1----:R-:W4:Y:S04]  /*451d0*/  LDL.LU R6, [R1+0x2e8] ;  /* 0x0002e80001067983 */ /* 0x002f280000300800 */
[----:B------:R-:W4:Y:S04]  /*451e0*/  LDL.LU R7, [R1+0x2ec] ;  /* 0x0002ec0001077983 */ /* 0x000f280000300800 */
[----:B--2---:R-:W-:Y:S04]  /*451f0*/  STL.64 [R1+0x29a0], R18 ;  /* 0x0029a01201007387 */ /* 0x004fe80000100a00 */
[----:B------:R0:W-:Y:S04]  /*45200*/  STL.64 [R1+0x2998], R16 ;  /* 0x0029981001007387 */ /* 0x0001e80000100a00 */
[----:B0-----:R-:W2:Y:S04]  /*45210*/  LDL.LU R16, [R1+0x2f0] ;  /* 0x0002f00001107983 */ /* 0x001ea80000300800 */
[----:B------:R-:W2:Y:S01]  /*45220*/  LDL.LU R17, [R1+0x2f4] ;  /* 0x0002f40001117983 */ /* 0x000ea20000300800 */
[----:B---3--:R-:W-:Y:S03]  /*45230*/  HMMA.16816.F32.BF16 R24, R8, R24, R20 ;  /* 0x000000180818723c */ /* 0x008fe60000041814 */
[----:B------:R-:W3:Y:S04]  /*45240*/  LDL.LU.64 R22, [R1+0x2af8] ;  /* 0x002af80001167983 */ /* 0x000ee80000300a00 */
[----:B------:R-:W3:-:S15]  /*45250*/  LDL.LU.64 R20, [R1+0x2af0] ;  /* 0x002af00001147983 */ /* 0x000ede0000300a00 */
[----:B------:R-:W-:-:S01]  /*45260*/  NOP ;  /* 0x0000000000007918 */ /* 0x000fc20000000000 */
[----:B------:R0:W-:Y:S04]  /*45270*/  STL.64 [R1+0x20], R24 ;  /* 0x0000201801007387 */ /* 0x0001e80000100a00 */
[----:B------:R3:W-:Y:S04]  /*45280*/  STL.64 [R1+0x28], R26 ;  /* 0x0000281a01007387 */ /* 0x0007e80000100a00 */
[----:B0-----:R-:W3:Y:S02]  /*45290*/  LDL.LU.64 R24, [R1+0x2ae8] ;  /* 0x002ae80001187983 */ /* 0x001ee40000300a00 */
[----:B---3--:R-:W-:Y:S02]  /*452a0*/  HMMA.16816.F32.BF16 R24, R8, R24, R20 ;  /* 0x000000180818723c */ /* 0x008fe40000041814 */
[----:B------:R-:W3:Y:S04]  /*452b0*/  LDL.LU.64 R22, [R1+0x2ae0] ;  /* 0x002ae00001167983 */ /* 0x000ee80000300a00 */
[----:B------:R-:W3:-:S15]  /*452c0*/  LDL.LU.64 R20, [R1+0x2ad8] ;  /* 0x002ad80001147983 */ /* 0x000ede0000300a00 */
[----:B------:R-:W-:-:S02]  /*452d0*/  NOP ;  /* 0x0000000000007918 */ /* 0x000fc40000000000 */
[----:B------:R0:W-:Y:S04]  /*452e0*/  STL.64 [R1+0x10], R24 ;  /* 0x0000101801007387 */ /* 0x0001e80000100a00 */
[----:B0-----:R-:W3:Y:S01]  /*452f0*/  LDL.LU.64 R24, [R1+0x2ad0] ;  /* 0x002ad00001187983 */ /* 0x001ee20000300a00 */
[----:B------:R-:W-:Y:S02]  /*45300*/  IMAD.MOV.U32 R18, RZ, RZ, R28 ;  /* 0x000000ffff127224 */ /* 0x000fe400078e001c */
[----:B------:R-:W-:Y:S02]  /*45310*/  IMAD.MOV.U32 R19, RZ, RZ, R3 ;  /* 0x000000ffff137224 */ /* 0x000fe400078e0003 */
[----:B------:R-:W-:Y:S02]  /*45320*/  IMAD.MOV.U32 R28, RZ, RZ, R26 ;  /* 0x000000ffff1c7224 */ /* 0x000fe400078e001a */
[----:B------:R-:W-:-:S02]  /*45330*/  IMAD.MOV.U32 R3, RZ, RZ, R27 ;  /* 0x000000ffff037224 */ /* 0x000fc400078e001b */
[----:B---3--:R-:W-:Y:S01]  /*45340*/  HMMA.16816.F32.BF16 R24, R8, R24, R20 ;  /* 0x000000180818723c */ /* 0x008fe20000041814 */
[----:B------:R-:W4:-:S15]  /*45350*/  LDL.LU.64 R20, [R1+0x2ac8] ;  /* 0x002ac80001147983 */ /* 0x000f1e0000300a00 */
[----:B------:R-:W-:-:S07]  /*45360*/  NOP ;  /* 0x0000000000007918 */ /* 0x000fce0000000000 */
[----:B------:R0:W-:Y:S04]  /*45370*/  STL.64 [R1], R24 ;  /* 0x0000001801007387 */ /* 0x0001e80000100a00 */
[----:B------:R2:W-:Y:S04]  /*45380*/  STL.64 [R1+0x8], R26 ;  /* 0x0000081a01007387 */ /* 0x0005e80000100a00 */
[----:B0-----:R-:W2:Y:S02]  /*45390*/  LDL.LU.64 R24, [R1+0x2ac0] ;  /* 0x002ac00001187983 */ /* 0x001ea40000300a00 */
[----:B--2---:R-:W-:Y:S07]  /*453a0*/  HMMA.16816.F32.BF16 R24, R8, R24, R16 ;  /* 0x000000180818723c */ /* 0x004fee0000041810 */
[----:B------:R-:W-:-:S02]  /*453b0*/  IMAD.MOV.U32 R16, RZ, RZ, R13 ;  /* 0x000000ffff107224 */ /* 0x000fc400078e000d */
[----:B------:R-:W-:-:S14]  /*453c0*/  IMAD.MOV.U32 R17, RZ, RZ, R12 ;  /* 0x000000ffff117224 */ /* 0x000fdc00078e000c */
[----:B------:R-:W-:Y:S04]  /*453d0*/  STL.64 [R1+0x2860], R26 ;  /* 0x0028601a01007387 */ /* 0x000fe80000100a00 */
[----:B------:R-:W-:Y:S04]  /*453e0*/  STL.64 [R1+0x2858], R24 ;  /* 0x0028581801007387 */ /* 0x000fe80000100a00 */
[----:B------:R0:W-:Y:S04]  /*453f0*/  STL.64 [R1+0x29b8], R16 ;  /* 0x0029b81001007387 */ /* 0x0001e80000100a00 */
[----:B------:R-:W2:Y:S04]  /*45400*/  LDL.LU R12, [R1+0x220] ;  /* 0x00022000010c7983 */ /* 0x000ea80000300800 */
[----:B------:R-:W2:Y:S04]  /*45410*/  LDL.LU R13, [R1+0x224] ;  /* 0x00022400010d7983 */ /* 0x000ea80000300800 */
[----:B------:R-:W3:Y:S04]  /*45420*/  LDL.LU R14, [R1+0x228] ;  /* 0x00022800010e7983 */ /* 0x000ee80000300800 */
[----:B------:R-:W3:Y:S04]  /*45430*/  LDL.LU R15, [R1+0x22c] ;  /* 0x00022c00010f7983 */ /* 0x000ee80000300800 */
[----:B0-----:R-:W4:Y:S01]  /*45440*/  LDL.LU R16, [R1+0x160] ;  /* 0x0001600001107983 */ /* 0x001f220000300800 */
[----:B------:R-:W-:-:S03]  /*45450*/  IMAD.MOV.U32 R17, RZ, RZ, R29 ;  /* 0x000000ffff117224 */ /* 0x000fc600078e001d */
[----:B------:R-:W2:Y:S04]  /*45460*/  LDL.LU R29, [R1+0x2ab8] ;  /* 0x002ab800011d7983 */ /* 0x000ea80000300800 */
[----:B----4-:R-:W-:Y:S04]  /*45470*/  STL.64 [R1+0x29d0], R16 ;  /* 0x0029d01001007387 */ /* 0x010fe80000100a00 */
[----:B---3--:R-:W-:Y:S04]  /*45480*/  STL.64 [R1+0x29b0], R14 ;  /* 0x0029b00e01007387 */ /* 0x008fe80000100a00 */
[----:B--2---:R0:W-:Y:S04]  /*45490*/  STL.64 [R1+0x29a8], R12 ;  /* 0x0029a80c01007387 */ /* 0x0041e80000100a00 */
[----:B0-----:R-:W2:Y:S04]  /*454a0*/  LDL.LU R12, [R1+0x240] ;  /* 0x00024000010c7983 */ /* 0x001ea80000300800 */
[----:B------:R-:W2:Y:S04]  /*454b0*/  LDL.LU R13, [R1+0x244] ;  /* 0x00024400010d7983 */ /* 0x000ea80000300800 */
[----:B------:R-:W3:Y:S04]  /*454c0*/  LDL.LU R14, [R1+0x248] ;  /* 0x00024800010e7983 */ /* 0x000ee80000300800 */
[----:B------:R-:W3:Y:S01]  /*454d0*/  LDL.LU R15, [R1+0x24c] ;  /* 0x00024c00010f7983 */ /* 0x000ee20000300800 */
[----:B------:R-:W-:-:S02]  /*454e0*/  IMAD.MOV.U32 R16, RZ, RZ, R2 ;  /* 0x000000ffff107224 */ /* 0x000fc400078e0002 */
[----:B------:R-:W-:Y:S01]  /*454f0*/  IMAD.MOV.U32 R17, RZ, RZ, R0 ;  /* 0x000000ffff117224 */ /* 0x000fe200078e0000 */
[----:B------:R-:W4:Y:S04]  /*45500*/  LDL.LU R2, [R1+0x2ab4] ;  /* 0x002ab40001027983 */ /* 0x000f280000300800 */
[----:B------:R-:W4:Y:S04]  /*45510*/  LDL.LU R0, [R1+0x2ab0] ;  /* 0x002ab00001007983 */ /* 0x000f280000300800 */
[----:B------:R-:W-:Y:S04]  /*45520*/  STL.64 [R1+0x29e8], R16 ;  /* 0x0029e81001007387 */ /* 0x000fe80000100a00 */
[----:B---3--:R-:W-:Y:S04]  /*45530*/  STL.64 [R1+0x29c8], R14 ;  /* 0x0029c80e01007387 */ /* 0x008fe80000100a00 */
[----:B--2---:R0:W-:Y:S04]  /*45540*/  STL.64 [R1+0x29c0], R12 ;  /* 0x0029c00c01007387 */ /* 0x0041e80000100a00 */
[----:B0-----:R-:W2:Y:S04]  /*45550*/  LDL.LU R12, [R1+0x250] ;  /* 0x00025000010c7983 */ /* 0x001ea80000300800 */
[----:B------:R-:W2:Y:S04]  /*45560*/  LDL.LU R13, [R1+0x254] ;  /* 0x00025400010d7983 */ /* 0x000ea80000300800 */
[----:B------:R-:W3:Y:S04]  /*45570*/  LDL.LU R14, [R1+0x258] ;  /* 0x00025800010e7983 */ /* 0x000ee80000300800 */
[----:B------:R-:W3:Y:S04]  /*45580*/  LDL.LU R15, [R1+0x25c] ;  /* 0x00025c00010f7983 */ /* 0x000ee80000300800 */
[----:B------:R-:W4:Y:S01]  /*45590*/  LDL.LU R16, [R1+0x190] ;  /* 0x0001900001107983 */ /* 0x000f220000300800 */
        /* <DEDUP_REMOVED lines=13> */
[----:B------:R0:W-:Y:S02]  /*45670*/  STL.64 [R1+0x2a18], R16 ;  /* 0x002a181001007387 */ /* 0x0001e40000100a00 */
[----:B0-----:R-:W-:-:S02]  /*45680*/  IMAD.MOV.U32 R17, RZ, RZ, R29 ;  /* 0x000000ffff117224 */ /* 0x001fc400078e001d */
[----:B---3--:R-:W-:Y:S04]  /*45690*/  STL.64 [R1+0x29f8], R14 ;  /* 0x0029f80e01007387 */ /* 0x008fe80000100a00 */
[----:B--2---:R0:W-:Y:S04]  /*456a0*/  STL.64 [R1+0x29f0], R12 ;  /* 0x0029f00c01007387 */ /* 0x0041e80000100a00 */
[----:B0-----:R-:W2:Y:S04]  /*456b0*/  LDL.LU R12, [R1+0x280] ;  /* 0x00028000010c7983 */ /* 0x001ea80000300800 */
[----:B------:R-:W2:Y:S04]  /*456c0*/  LDL.LU R13, [R1+0x284] ;  /* 0x00028400010d7983 */ /* 0x000ea80000300800 */
[----:B------:R-:W3:Y:S04]  /*456d0*/  LDL.LU R14, [R1+0x288] ;  /* 0x00028800010e7983 */ /* 0x000ee80000300800 */
[----:B------:R-:W3:Y:S04]  /*456e0*/  LDL.LU R15, [R1+0x28c] ;  /* 0x00028c00010f7983 */ /* 0x000ee80000300800 */
[----:B------:R-:W4:Y:S04]  /*456f0*/  LDL.LU R16, [R1+0x1b0] ;  /* 0x0001b00001107983 */ /* 0x000f280000300800 */
[----:B------:R-:W2:Y:S04]  /*45700*/  LDL.LU R29, [R1+0x2aa0] ;  /* 0x002aa000011d7983 */ /* 0x000ea80000300800 */
[----:B----4-:R0:W-:Y:S02]  /*45710*/  STL.64 [R1+0x2a30], R16 ;  /* 0x002a301001007387 */ /* 0x0101e40000100a00 */
[----:B0-----:R-:W-:-:S02]  /*45720*/  IMAD.MOV.U32 R16, RZ, RZ, R2 ;  /* 0x000000ffff107224 */ /* 0x001fc400078e0002 */
        /* <DEDUP_REMOVED lines=9> */
[----:B------:R-:W3:Y:S01]  /*457c0*/  LDL.LU R15, [R1+0x29c] ;  /* 0x00029c00010f7983 */ /* 0x000ee20000300800 */
[----:B------:R-:W-:-:S03]  /*457d0*/  IMAD.MOV.U32 R16, RZ, RZ, R29 ;  /* 0x000000ffff107224 */ /* 0x000fc600078e001d */
[----:B------:R-:W2:Y:S04]  /*457e0*/  LDL.LU R29, [R1+0x2a94] ;  /* 0x002a9400011d7983 */ /* 0x000ea80000300800 */
[----:B------:R-:W4:Y:S04]  /*457f0*/  LDL.LU R17, [R1+0x174] ;  /* 0x0001740001117983 */ /* 0x000f280000300800 */
[----:B----4-:R0:W-:Y:S04]  /*45800*/  STL.64 [R1+0x2a68], R16 ;  /* 0x002a681001007387 */ /* 0x0101e80000100a00 */
[----:B0-----:R-:W4:Y:S01]  /*45810*/  LDL.LU R16, [R1+0x140] ;  /* 0x0001400001107983 */ /* 0x001f220000300800 */
[----:B------:R-:W-:Y:S01]  /*45820*/  IMAD.MOV.U32 R17, RZ, RZ, R2 ;  /* 0x000000ffff117224 */ /* 0x000fe200078e0002 */
[----:B------:R-:W-:Y:S02]  /*45830*/  HMMA.16816.F32.BF16 R20, R8, R20, R4 ;  /* 0x000000140814723c */ /* 0x000fe40000041804 */
[----:B------:R-:W3:Y:S05]  /*45840*/  LDL.LU R2, [R1+0x2a90] ;  /* 0x002a900001027983 */ /* 0x000eea0000300800 */
[----:B------:R-:W-:-:S02]  /*45850*/  IMAD.MOV.U32 R4, RZ, RZ, R0 ;  /* 0x000000ffff047224 */ /* 0x000fc400078e0000 */
[----:B--2---:R-:W-:Y:S01]  /*45860*/  IMAD.MOV.U32 R5, RZ, RZ, R29 ;  /* 0x000000ffff057224 */ /* 0x004fe200078e001d */
[----:B----4-:R0:W-:Y:S04]  /*45870*/  STL.64 [R1+0x2a80], R16 ;  /* 0x002a801001007387 */ /* 0x0101e80000100a00 */
[----:B------:R-:W2:Y:S04]  /*45880*/  LDL.LU R0, [R1+0x2a8c] ;  /* 0x002a8c0001007983 */ /* 0x000ea80000300800 */
[----:B------:R-:W4:Y:S04]  /*45890*/  LDL.LU R29, [R1+0x2a88] ;  /* 0x002a8800011d7983 */ /* 0x000f280000300800 */
[----:B0-----:R-:W2:Y:S04]  /*458a0*/  LDL.LU R16, [R1+0x2d0] ;  /* 0x0002d00001107983 */ /* 0x001ea80000300800 */
[----:B------:R-:W2:Y:S04]  /*458b0*/  LDL.LU R17, [R1+0x2d4] ;  /* 0x0002d40001117983 */ /* 0x000ea80000300800 */
[----:B------:R-:W2:Y:S04]  /*458c0*/  LDL.LU R18, [R1+0x2d8] ;  /* 0x0002d80001127983 */ /* 0x000ea80000300800 */
[----:B------:R-:W2:Y:S04]  /*458d0*/  LDL.LU R19, [R1+0x2dc] ;  /* 0x0002dc0001137983 */ /* 0x000ea80000300800 */
[----:B---3--:R-:W-:Y:S04]  /*458e0*/  STL.64 [R1+0x2a28], R14 ;  /* 0x002a280e01007387 */ /* 0x008fe80000100a00 */
[----:B------:R0:W-:Y:S04]  /*458f0*/  STL.64 [R1+0x2a20], R12 ;  /* 0x002a200c01007387 */ /* 0x0001e80000100a00 */
[----:B0-----:R-:W3:Y:S04]  /*45900*/  LDL.LU R12, [R1+0x2a0] ;  /* 0x0002a000010c7983 */ /* 0x001ee80000300800 */
[----:B------:R-:W3:Y:S04]  /*45910*/  LDL.LU R13, [R1+0x2a4] ;  /* 0x0002a400010d7983 */ /* 0x000ee80000300800 */
[----:B------:R-:W4:Y:S04]  /*45920*/  LDL.LU R14, [R1+0x2a8] ;  /* 0x0002a800010e7983 */ /* 0x000f280000300800 */
[----:B------:R-:W4:Y:S04]  /*45930*/  LDL.LU R15, [R1+0x2ac] ;  /* 0x0002ac00010f7983 */ /* 0x000f280000300800 */
[----:B----4-:R-:W-:Y:S04]  /*45940*/  STL.64 [R1+0x2a40], R14 ;  /* 0x002a400e01007387 */ /* 0x010fe80000100a00 */
[----:B---3--:R0:W-:Y:S04]  /*45950*/  STL.64 [R1+0x2a38], R12 ;  /* 0x002a380c01007387 */ /* 0x0081e80000100a00 */
        /* <DEDUP_REMOVED lines=14> */
[----:B------:R-:W3:Y:S04]  /*45a40*/  LDL.LU R14, [R1+0x238] ;  /* 0x00023800010e7983 */ /* 0x000ee80000300800 */
[----:B------:R-:W3:Y:S04]  /*45a50*/  LDL.LU R15, [R1+0x23c] ;  /* 0x00023c00010f7983 */ /* 0x000ee80000300800 */
[----:B------:R-:W4:Y:S04]  /*45a60*/  LDL.LU R26, [R1+0x118] ;  /* 0x00011800011a7983 */ /* 0x000f280000300800 */
[----:B------:R-:W4:Y:S04]  /*45a70*/  LDL.LU R27, [R1+0x11c] ;  /* 0x00011c00011b7983 */ /* 0x000f280000300800 */
[----:B------:R0:W-:Y:S04]  /*45a80*/  STL.64 [R1+0x2850], R22 ;  /* 0x0028501601007387 */ /* 0x0001e80000100a00 */
[----:B------:R-:W-:Y:S04]  /*45a90*/  STL.64 [R1+0x2848], R20 ;  /* 0x0028481401007387 */ /* 0x000fe80000100a00 */
[----:B0-----:R-:W3:Y:S04]  /*45aa0*/  LDL.LU R22, [R1+0x108] ;  /* 0x0001080001167983 */ /* 0x001ee80000300800 */
[----:B------:R-:W3:Y:S01]  /*45ab0*/  LDL.LU R23, [R1+0x10c] ;  /* 0x00010c0001177983 */ /* 0x000ee20000300800 */
[----:B--2---:R-:W-:Y:S03]  /*45ac0*/  HMMA.16816.F32.BF16 R4, R8, R4, R16 ;  /* 0x000000040804723c */ /* 0x004fe60000041810 */
[----:B---3--:R0:W-:Y:S04]  /*45ad0*/  STL.64 [R1+0x2980], R22 ;  /* 0x0029801601007387 */ /* 0x0081e80000100a00 */
[----:B0-----:R-:W2:Y:S04]  /*45ae0*/  LDL.LU.64 R22, [R1+0x128] ;  /* 0x0001280001167983 */ /* 0x001ea80000300a00 */
[----:B------:R-:W3:-:S12]  /*45af0*/  LDL.LU.64 R16, [R1+0x2a80] ;  /* 0x002a800001107983 */ /* 0x000ed80000300a00 */
[----:B------:R0:W-:Y:S04]  /*45b00*/  STL.64 [R1+0x2840], R6 ;  /* 0x0028400601007387 */ /* 0x0001e80000100a00 */
[----:B------:R-:W-:Y:S04]  /*45b10*/  STL.64 [R1+0x2838], R4 ;  /* 0x0028380401007387 */ /* 0x000fe80000100a00 */
[----:B0-----:R-:W4:Y:S04]  /*45b20*/  LDL.LU R6, [R1+0xf8] ;  /* 0x0000f80001067983 */ /* 0x001f280000300800 */
[----:B------:R-:W4:Y:S01]  /*45b30*/  LDL.LU R7, [R1+0xfc] ;  /* 0x0000fc0001077983 */ /* 0x000f220000300800 */
[----:B---3--:R-:W-:Y:S03]  /*45b40*/  HMMA.16816.F32.BF16 R16, R8, R16, R12 ;  /* 0x000000100810723c */ /* 0x008fe6000004180c */
[----:B------:R-:W3:Y:S04]  /*45b50*/  LDL.LU.64 R14, [R1+0x2a78] ;  /* 0x002a7800010e7983 */ /* 0x000ee80000300a00 */
[----:B------:R-:W3:-:S15]  /*45b60*/  LDL.LU.64 R12, [R1+0x2a70] ;  /* 0x002a7000010c7983 */ /* 0x000ede0000300a00 */
[----:B------:R-:W-:-:S01]  /*45b70*/  NOP ;  /* 0x0000000000007918 */ /* 0x000fc20000000000 */
[----:B------:R0:W-:Y:S04]  /*45b80*/  STL.64 [R1+0x230], R16 ;  /* 0x0002301001007387 */ /* 0x0001e80000100a00 */
[----:B0-----:R-:W3:Y:S01]  /*45b90*/  LDL.LU.64 R16, [R1+0x2a68] ;  /* 0x002a680001107983 */ /* 0x001ee20000300a00 */
[----:B------:R-:W-:Y:S02]  /*45ba0*/  IMAD.MOV.U32 R5, RZ, RZ, R18 ;  /* 0x000000ffff057224 */ /* 0x000fe400078e0012 */
[----:B------:R-:W-:Y:S01]  /*45bb0*/  IMAD.MOV.U32 R4, RZ, RZ, R19 ;  /* 0x000000ffff047224 */ /* 0x000fe200078e0013 */
[----:B----4-:R0:W-:Y:S04]  /*45bc0*/  STL.64 [R1+0x2978], R6 ;  /* 0x0029780601007387 */ /* 0x0101e80000100a00 */
[----:B------:R1:W-:Y:S01]  /*45bd0*/  STL.64 [R1+0x2970], R4 ;  /* 0x0029700401007387 */ /* 0x0003e20000100a00 */
[----:B0-----:R-:W-:-:S02]  /*45be0*/  IMAD.MOV.U32 R6, RZ, RZ, R0 ;  /* 0x000000ffff067224 */ /* 0x001fc400078e0000 */
[----:B------:R-:W-:Y:S01]  /*45bf0*/  IMAD.MOV.U32 R7, RZ, RZ, R2 ;  /* 0x000000ffff077224 */ /* 0x000fe200078e0002 */
[----:B-1----:R-:W2:Y:S04]  /*45c00*/  LDL.LU R4, [R1+0x200] ;  /* 0x0002000001047983 */ /* 0x002ea80000300800 */
[----:B------:R-:W2:Y:S04]  /*45c10*/  LDL.LU R5, [R1+0x204] ;  /* 0x0002040001057983 */ /* 0x000ea80000300800 */
[----:B------:R-:W4:Y:S04]  /*45c20*/  LDL.LU R0, [R1+0x2a64] ;  /* 0x002a640001007983 */ /* 0x000f280000300800 */
        /* <DEDUP_REMOVED lines=56> */
[----:B0-----:R-:W4:Y:S04]  /*45fb0*/  LDL.LU.64 R18, [R1+0x29a0] ;  /* 0x0029a00001127983 */ /* 0x001f280000300a00 */
[----:B------:R-:W3:Y:S02]  /*45fc0*/  LDL.LU.64 R16, [R1+0x2998] ;  /* 0x0029980001107983 */ /* 0x000ee40000300a00 */
[----:B---3--:R-:W-:Y:S02]  /*45fd0*/  HMMA.16816.F32.BF16 R8, R8, R16, R12 ;  /* 0x000000100808723c */ /* 0x008fe4000004180c */
[----:B------:R-:W3:Y:S04]  /*45fe0*/  LDL.LU.64 R14, [R1+0x2990] ;  /* 0x00299000010e7983 */ /* 0x000ee80000300a00 */
[----:B------:R-:W3:Y:S04]  /*45ff0*/  LDL.LU.64 R12, [R1+0x2988] ;  /* 0x00298800010c7983 */ /* 0x000ee80000300a00 */
[----:B----4-:R0:W-:Y:S04]  /*46000*/  STL.64 [R1+0x28b8], R18 ;  /* 0x0028b81201007387 */ /* 0x0101e80000100a00 */
[----:B------:R-:W4:Y:S09]  /*46010*/  LDL.LU R16, [R1+0x210] ;  /* 0x0002100001107983 */ /* 0x000f320000300800 */
[----:B------:R-:W-:Y:S04]  /*46020*/  STL.64 [R1+0x310], R8 ;  /* 0x0003100801007387 */ /* 0x000fe80000100a00 */
[----:B------:R2:W-:Y:S04]  /*46030*/  STL.64 [R1+0x318], R10 ;  /* 0x0003180a01007387 */ /* 0x0005e80000100a00 */
[----:B------:R-:W4:Y:S04]  /*46040*/  LDL.LU R17, [R1+0x214] ;  /* 0x0002140001117983 */ /* 0x000f280000300800 */
[----:B0-----:R-:W4:Y:S01]  /*46050*/  LDL.LU R18, [R1+0x218] ;  /* 0x0002180001127983 */ /* 0x001f220000300800 */
[----:B--2---:R-:W-:-:S02]  /*46060*/  IMAD.MOV.U32 R10, RZ, RZ, R2 ;  /* 0x000000ffff0a7224 */ /* 0x004fc400078e0002 */
[----:B------:R-:W-:-:S05]  /*46070*/  IMAD.MOV.U32 R11, RZ, RZ, R0 ;  /* 0x000000ffff0b7224 */ /* 0x000fca00078e0000 */
[----:B------:R0:W-:Y:S04]  /*46080*/  STL.64 [R1+0x2958], R10 ;  /* 0x0029580a01007387 */ /* 0x0001e80000100a00 */
[----:B0-----:R-:W4:Y:S01]  /*46090*/  LDL.LU.64 R10, [R1+0x138] ;  /* 0x00013800010a7983 */ /* 0x001f220000300a00 */
[----:B------:R-:W-:Y:S01]  /*460a0*/  IMAD.MOV.U32 R19, RZ, RZ, R29 ;  /* 0x000000ffff137224 */ /* 0x000fe200078e001d */
[C---:B---3--:R-:W-:Y:S06]  /*460b0*/  HMMA.16816.F32.BF16 R4, R12.reuse, R22, R4 ;  /* 0x000000160c04723c */ /* 0x048fec0000041804 */
[----:B----4-:R-:W-:-:S15]  /*460c0*/  HMMA.16816.F32.BF16 R16, R12, R10, R16 ;  /* 0x0000000a0c10723c */ /* 0x010fde0000041810 */
[----:B------:R-:W-:-:S08]  /*460d0*/  NOP ;  /* 0x0000000000007918 */ /* 0x000fd00000000000 */
[----:B------:R0:W-:Y:S04]  /*460e0*/  STL.64 [R1+0x300], R16 ;  /* 0x0003001001007387 */ /* 0x0001e80000100a00 */
[----:B------:R1:W-:Y:S04]  /*460f0*/  STL.64 [R1+0x308], R18 ;  /* 0x0003081201007387 */ /* 0x0003e80000100a00 */
[----:B------:R-:W-:Y:S04]  /*46100*/  STL [R1+0x2f0], R4 ;  /* 0x0002f00401007387 */ /* 0x000fe80000100800 */
[----:B------:R-:W2:Y:S04]  /*46110*/  LDL.LU R20, [R1+0x1f0] ;  /* 0x0001f00001147983 */ /* 0x000ea80000300800 */
[----:B------:R-:W2:Y:S01]  /*46120*/  LDL.LU R21, [R1+0x1f4] ;  /* 0x0001f40001157983 */ /* 0x000ea20000300800 */
[----:B0-----:R-:W-:-:S02]  /*46130*/  IMAD.MOV.U32 R17, RZ, RZ, R10 ;  /* 0x000000ffff117224 */ /* 0x001fc400078e000a */
[----:B-1----:R-:W-:Y:S02]  /*46140*/  IMAD.MOV.U32 R19, RZ, RZ, R22 ;  /* 0x000000ffff137224 */ /* 0x002fe400078e0016 */
[----:B------:R-:W-:Y:S02]  /*46150*/  IMAD.MOV.U32 R18, RZ, RZ, R23 ;  /* 0x000000ffff127224 */ /* 0x000fe400078e0017 */
[----:B------:R-:W-:Y:S01]  /*46160*/  IMAD.MOV.U32 R16, RZ, RZ, R11 ;  /* 0x000000ffff107224 */ /* 0x000fe200078e000b */
[----:B------:R-:W2:Y:S04]  /*46170*/  LDL.LU R22, [R1+0x1f8] ;  /* 0x0001f80001167983 */ /* 0x000ea80000300800 */
[----:B------:R-:W2:Y:S04]  /*46180*/  LDL.LU R23, [R1+0x1fc] ;  /* 0x0001fc0001177983 */ /* 0x000ea80000300800 */
[----:B------:R0:W-:Y:S04]  /*46190*/  STL.64 [R1+0x2918], R18 ;  /* 0x0029181201007387 */ /* 0x0001e80000100a00 */
[----:B------:R-:W-:Y:S04]  /*461a0*/  STL.64 [R1+0x2910], R16 ;  /* 0x0029101001007387 */ /* 0x000fe80000100a00 */
[----:B0-----:R-:W3:Y:S04]  /*461b0*/  LDL.LU.64 R18, [R1+0x1d8] ;  /* 0x0001d80001127983 */ /* 0x001ee80000300a00 */
[----:B---3--:R0:W-:Y:S04]  /*461c0*/  STL.64 [R1+0x2928], R18 ;  /* 0x0029281201007387 */ /* 0x0081e80000100a00 */
[----:B0-----:R-:W3:Y:S01]  /*461d0*/  LDL.64 R18, [R1+0x178] ;  /* 0x0001780001127983 */ /* 0x001ee20000100a00 */
[----:B------:R-:W-:-:S02]  /*461e0*/  IMAD.MOV.U32 R29, RZ, RZ, R5 ;  /* 0x000000ffff1d7224 */ /* 0x000fc400078e0005 */
[----:B------:R-:W-:Y:S02]  /*461f0*/  IMAD.MOV.U32 R2, RZ, RZ, R6 ;  /* 0x000000ffff027224 */ /* 0x000fe400078e0006 */
[----:B------:R-:W-:Y:S01]  /*46200*/  IMAD.MOV.U32 R0, RZ, RZ, R7 ;  /* 0x000000ffff007224 */ /* 0x000fe200078e0007 */
[----:B---3--:R0:W-:Y:S04]  /*46210*/  STL.64 [R1+0x2940], R18 ;  /* 0x0029401201007387 */ /* 0x0081e80000100a00 */
[----:B------:R-:W3:Y:S04]  /*46220*/  LDL.LU R16, [R1+0xc0] ;  /* 0x0000c00001107983 */ /* 0x000ee80000300800 */
[----:B------:R-:W3:Y:S04]  /*46230*/  LDL.LU R17, [R1+0xc4] ;  /* 0x0000c40001117983 */ /* 0x000ee80000300800 */
[----:B0-----:R-:W4:Y:S04]  /*46240*/  LDL.LU R18, [R1+0xc8] ;  /* 0x0000c80001127983 */ /* 0x001f280000300800 */
[----:B------:R-:W4:Y:S04]  /*46250*/  LDL.LU R19, [R1+0xcc] ;  /* 0x0000cc0001137983 */ /* 0x000f280000300800 */
[----:B------:R-:W3:Y:S04]  /*46260*/  LDL.LU R4, [R1+0x1e0] ;  /* 0x0001e00001047983 */ /* 0x000ee80000300800 */
[----:B------:R-:W3:Y:S04]  /*46270*/  LDL.LU R5, [R1+0x1e4] ;  /* 0x0001e40001057983 */ /* 0x000ee80000300800 */
[----:B------:R-:W3:Y:S04]  /*46280*/  LDL.LU R6, [R1+0x1e8] ;  /* 0x0001e80001067983 */ /* 0x000ee80000300800 */
[----:B------:R-:W3:Y:S04]  /*46290*/  LDL.LU R7, [R1+0x1ec] ;  /* 0x0001ec0001077983 */ /* 0x000ee80000300800 */
[----:B------:R-:W4:Y:S04]  /*462a0*/  LDL.LU R8, [R1+0xd0] ;  /* 0x0000d00001087983 */ /* 0x000f280000300800 */
[----:B------:R-:W4:Y:S04]  /*462b0*/  LDL.LU R9, [R1+0xd4] ;  /* 0x0000d40001097983 */ /* 0x000f280000300800 */
[----:B------:R-:W3:Y:S04]  /*462c0*/  LDL.LU R10, [R1+0xd8] ;  /* 0x0000d800010a7983 */ /* 0x000ee80000300800 */
[----:B------:R-:W3:Y:S01]  /*462d0*/  LDL.LU R11, [R1+0xdc] ;  /* 0x0000dc00010b7983 */ /* 0x000ee20000300800 */
[C---:B--2---:R-:W-:Y:S03]  /*462e0*/  HMMA.16816.F32.BF16 R20, R12.reuse, R26, R20 ;  /* 0x0000001a0c14723c */ /* 0x044fe60000041814 */
[----:B---3--:R-:W-:Y:S04]  /*462f0*/  STL.64 [R1+0x2968], R10 ;  /* 0x0029680a01007387 */ /* 0x008fe80000100a00 */
[----:B----4-:R0:W-:Y:S04]  /*46300*/  STL.64 [R1+0x2960], R8 ;  /* 0x0029600801007387 */ /* 0x0101e80000100a00 */
[----:B0-----:R-:W2:Y:S04]  /*46310*/  LDL.LU R8, [R1+0x1c0] ;  /* 0x0001c00001087983 */ /* 0x001ea80000300800 */
[----:B------:R-:W2:Y:S04]  /*46320*/  LDL.LU R9, [R1+0x1c4] ;  /* 0x0001c40001097983 */ /* 0x000ea80000300800 */
[----:B------:R-:W2:Y:S04]  /*46330*/  LDL.LU R10, [R1+0x1c8] ;  /* 0x0001c800010a7983 */ /* 0x000ea80000300800 */
[----:B------:R-:W2:Y:S04]  /*46340*/  LDL.LU R11, [R1+0x1cc] ;  /* 0x0001cc00010b7983 */ /* 0x000ea80000300800 */
[----:B------:R0:W-:Y:S04]  /*46350*/  STL.64 [R1+0x2950], R18 ;  /* 0x0029501201007387 */ /* 0x0001e80000100a00 */
[----:B------:R-:W-:Y:S04]  /*46360*/  STL.64 [R1+0x2948], R16 ;  /* 0x0029481001007387 */ /* 0x000fe80000100a00 */
[----:B0-----:R-:W3:Y:S04]  /*46370*/  LDL.LU.64 R18, [R1+0xe8] ;  /* 0x0000e80001127983 */ /* 0x001ee80000300a00 */
[----:B------:R-:W-:Y:S04]  /*46380*/  STL [R1+0x2800], R0 ;  /* 0x0028000001007387 */ /* 0x000fe80000100800 */
[----:B------:R-:W-:Y:S04]  /*46390*/  STL [R1+0x27fc], R2 ;  /* 0x0027fc0201007387 */ /* 0x000fe80000100800 */
[----:B------:R-:W-:Y:S04]  /*463a0*/  STL [R1+0x27f8], R29 ;  /* 0x0027f81d01007387 */ /* 0x000fe80000100800 */
[----:B------:R-:W-:Y:S04]  /*463b0*/  STL.64 [R1+0x390], R20 ;  /* 0x0003901401007387 */ /* 0x000fe80000100a00 */
[----:B------:R0:W-:Y:S04]  /*463c0*/  STL.64 [R1+0x398], R22 ;  /* 0x0003981601007387 */ /* 0x0001e80000100a00 */
[----:B0-----:R-:W4:Y:S04]  /*463d0*/  LDL.LU.64 R22, [R1+0x2980] ;  /* 0x0029800001167983 */ /* 0x001f280000300a00 */
[----:B------:R0:W-:Y:S04]  /*463e0*/  STL.64 [R1+0x2870], R26 ;  /* 0x0028701a01007387 */ /* 0x0001e80000100a00 */
[----:B0-----:R-:W2:Y:S04]  /*463f0*/  LDL.LU.64 R26, [R1+0x1a8] ;  /* 0x0001a800011a7983 */ /* 0x001ea80000300a00 */
[----:B--2---:R0:W-:Y:S04]  /*46400*/  STL.64 [R1+0x2920], R26 ;  /* 0x0029201a01007387 */ /* 0x0041e80000100a00 */
[----:B------:R-:W2:Y:S04]  /*46410*/  LDL.LU R24, [R1+0xa0] ;  /* 0x0000a00001187983 */ /* 0x000ea80000300800 */
[----:B------:R-:W2:Y:S04]  /*46420*/  LDL.LU R25, [R1+0xa4] ;  /* 0x0000a40001197983 */ /* 0x000ea80000300800 */
[----:B0-----:R-:W3:Y:S04]  /*46430*/  LDL.LU R26, [R1+0xa8] ;  /* 0x0000a800011a7983 */ /* 0x001ee80000300800 */
[----:B------:R-:W3:Y:S01]  /*46440*/  LDL.LU R27, [R1+0xac] ;  /* 0x0000ac00011b7983 */ /* 0x000ee20000300800 */
[C---:B----4-:R-:W-:Y:S03]  /*46450*/  HMMA.16816.F32.BF16 R4, R12.reuse, R22, R4 ;  /* 0x000000160c04723c */ /* 0x050fe60000041804 */
[----:B---3--:R-:W-:Y:S04]  /*46460*/  STL.64 [R1+0x2938], R26 ;  /* 0x0029381a01007387 */ /* 0x008fe80000100a00 */
[----:B--2---:R0:W-:Y:S04]  /*46470*/  STL.64 [R1+0x2930], R24 ;  /* 0x0029301801007387 */ /* 0x0041e80000100a00 */
[----:B0-----:R-:W2:Y:S04]  /*46480*/  LDL.LU R24, [R1+0xb0] ;  /* 0x0000b00001187983 */ /* 0x001ea80000300800 */
[----:B------:R-:W2:Y:S04]  /*46490*/  LDL.LU R25, [R1+0xb4] ;  /* 0x0000b40001197983 */ /* 0x000ea80000300800 */
[----:B------:R-:W2:Y:S04]  /*464a0*/  LDL.LU R26, [R1+0xb8] ;  /* 0x0000b800011a7983 */ /* 0x000ea80000300800 */
[----:B------:R-:W2:Y:S04]  /*464b0*/  LDL.LU R27, [R1+0xbc] ;  /* 0x0000bc00011b7983 */ /* 0x000ea80000300800 */
[----:B------:R-:W-:Y:S04]  /*464c0*/  STL.64 [R1+0x380], R4 ;  /* 0x0003800401007387 */ /* 0x000fe80000100a00 */
[----:B------:R0:W-:Y:S04]  /*464d0*/  STL.64 [R1+0x388], R6 ;  /* 0x0003880601007387 */ /* 0x0001e80000100a00 */
[----:B0-----:R-:W3:Y:S04]  /*464e0*/  LDL.LU.64 R6, [R1+0x2978] ;  /* 0x0029780001067983 */ /* 0x001ee80000300a00 */
[----:B------:R-:W4:Y:S04]  /*464f0*/  LDL.LU.64 R4, [R1+0x2970] ;  /* 0x0029700001047983 */ /* 0x000f280000300a00 */
[----:B------:R0:W-:Y:S04]  /*46500*/  STL.64 [R1+0x2868], R22 ;  /* 0x0028681601007387 */ /* 0x0001e80000100a00 */
[----:B------:R-:W2:Y:S04]  /*46510*/  LDL.LU R20, [R1+0x80] ;  /* 0x0000800001147983 */ /* 0x000ea80000300800 */
[----:B------:R-:W2:Y:S04]  /*46520*/  LDL.LU R21, [R1+0x84] ;  /* 0x0000840001157983 */ /* 0x000ea80000300800 */
[----:B0-----:R-:W2:Y:S04]  /*46530*/  LDL.LU R22, [R1+0x88] ;  /* 0x0000880001167983 */ /* 0x001ea80000300800 */
[----:B------:R-:W2:Y:S01]  /*46540*/  LDL.LU R23, [R1+0x8c] ;  /* 0x00008c0001177983 */ /* 0x000ea20000300800 */
[----:B---3--:R-:W-:-:S15]  /*46550*/  HMMA.16816.F32.BF16 R8, R12, R6, R8 ;  /* 0x000000060c08723c */ /* 0x008fde0000041808 */
[----:B------:R-:W-:-:S08]  /*46560*/  NOP ;  /* 0x0000000000007918 */ /* 0x000fd00000000000 */
[----:B------:R-:W-:Y:S04]  /*46570*/  STL.64 [R1+0x370], R8 ;  /* 0x0003700801007387 */ /* 0x000fe80000100a00 */
[----:B------:R0:W-:Y:S04]  /*46580*/  STL.64 [R1+0x378], R10 ;  /* 0x0003780a01007387 */ /* 0x0001e80000100a00 */
[----:B0-----:R-:W3:Y:S04]  /*46590*/  LDL.LU.64 R10, [R1+0x2968] ;  /* 0x00296800010a7983 */ /* 0x001ee80000300a00 */
[----:B------:R-:W3:Y:S04]  /*465a0*/  LDL.LU.64 R8, [R1+0x2960] ;  /* 0x0029600001087983 */ /* 0x000ee80000300a00 */
[----:B------:R0:W-:Y:S04]  /*465b0*/  STL.64 [R1+0x2880], R6 ;  /* 0x0028800601007387 */ /* 0x0001e80000100a00 */
[----:B----4-:R-:W-:Y:S04]  /*465c0*/  STL.64 [R1+0x2878], R4 ;  /* 0x0028780401007387 */ /* 0x010fe80000100a00 */
[----:B0-----:R-:W4:Y:S04]  /*465d0*/  LDL R6, [R1+0x1b8] ;  /* 0x0001b80001067983 */ /* 0x001f280000100800 */
[----:B------:R-:W4:Y:S01]  /*465e0*/  LDL R7, [R1+0x1bc] ;  /* 0x0001bc0001077983 */ /* 0x000f220000100800 */
[----:B---3--:R-:W-:-:S15]  /*465f0*/  HMMA.16816.F32.BF16 R8, R12, R18, R8 ;  /* 0x000000120c08723c */ /* 0x008fde0000041808 */
[----:B------:R-:W-:-:S08]  /*46600*/  NOP ;  /* 0x0000000000007918 */ /* 0x000fd00000000000 */
[----:B------:R0:W-:Y:S04]  /*46610*/  STL.64 [R1+0x360], R8 ;  /* 0x0003600801007387 */ /* 0x0001e80000100a00 */
[----:B------:R1:W-:Y:S01]  /*46620*/  STL.64 [R1+0x368], R10 ;  /* 0x0003680a01007387 */ /* 0x0003e20000100a00 */
[----:B0-----:R-:W-:-:S03]  /*46630*/  IMAD.MOV.U32 R9, RZ, RZ, R18 ;  /* 0x000000ffff097224 */ /* 0x001fc600078e0012 */
[----:B-1----:R-:W3:Y:S01]  /*46640*/  LDL.LU.64 R10, [R1+0x2958] ;  /* 0x00295800010a7983 */ /* 0x002ee20000300a00 */
[----:B------:R-:W-:-:S03]  /*46650*/  IMAD.MOV.U32 R8, RZ, RZ, R19 ;  /* 0x000000ffff087224 */ /* 0x000fc600078e0013 */
[----:B------:R-:W3:Y:S04]  /*46660*/  LDL.LU.64 R18, [R1+0x2950] ;  /* 0x0029500001127983 */ /* 0x000ee80000300a00 */
[----:B------:R-:W3:Y:S02]  /*46670*/  LDL.LU.64 R16, [R1+0x2948] ;  /* 0x0029480001107983 */ /* 0x000ee40000300a00 */
[----:B---3--:R-:W-:-:S15]  /*46680*/  HMMA.16816.F32.BF16 R16, R12, R10, R16 ;  /* 0x0000000a0c10723c */ /* 0x008fde0000041810 */
[----:B------:R-:W-:-:S08]  /*46690*/  NOP ;  /* 0x0000000000007918 */ /* 0x000fd00000000000 */
[----:B------:R-:W-:Y:S04]  /*466a0*/  STL.64 [R1+0x350], R16 ;  /* 0x0003501001007387 */ /* 0x000fe80000100a00 */
[----:B------:R0:W-:Y:S04]  /*466b0*/  STL.64 [R1+0x358], R18 ;  /* 0x0003581201007387 */ /* 0x0001e80000100a00 */
[----:B0-----:R-:W2:Y:S04]  /*466c0*/  LDL.LU.64 R18, [R1+0x2940] ;  /* 0x0029400001127983 */ /* 0x001ea80000300a00 */
[----:B------:R-:W-:Y:S04]  /*466d0*/  STL.64 [R1+0x2830], R10 ;  /* 0x0028300a01007387 */ /* 0x000fe80000100a00 */
[----:B------:R0:W-:Y:S04]  /*466e0*/  STL.64 [R1+0x2900], R8 ;  /* 0x0029000801007387 */ /* 0x0001e80000100a00 */
[----:B0-----:R-:W4:Y:S04]  /*466f0*/  LDL.LU R8, [R1+0x90] ;  /* 0x0000900001087983 */ /* 0x001f280000300800 */
[----:B------:R-:W4:Y:S04]  /*46700*/  LDL.LU R9, [R1+0x94] ;  /* 0x0000940001097983 */ /* 0x000f280000300800 */
[----:B------:R-:W4:Y:S04]  /*46710*/  LDL.LU R10, [R1+0x98] ;  /* 0x00009800010a7983 */ /* 0x000f280000300800 */
[----:B------:R-:W4:Y:S01]  /*46720*/  LDL.LU R11, [R1+0x9c] ;  /* 0x00009c00010b7983 */ /* 0x000f220000300800 */
        /* <DEDUP_REMOVED lines=9> */
[----:B--2---:R-:W-:-:S15]  /*467c0*/  HMMA.16816.F32.BF16 R24, R12, R18, R24 ;  /* 0x000000120c18723c */ /* 0x004fde0000041818 */
[----:B------:R-:W-:-:S08]  /*467d0*/  NOP ;  /* 0x0000000000007918 */ /* 0x000fd00000000000 */
[----:B------:R-:W-:Y:S04]  /*467e0*/  STL.64 [R1+0x330], R24 ;  /* 0x0003301801007387 */ /* 0x000fe80000100a00 */
[----:B------:R0:W-:Y:S04]  /*467f0*/  STL.64 [R1+0x338], R26 ;  /* 0x0003381a01007387 */ /* 0x0001e80000100a00 */
[----:B0-----:R-:W2:Y:S01]  /*46800*/  LDL.LU.64 R26, [R1+0x2920] ;  /* 0x00292000011a7983 */ /* 0x001ea20000300a00 */
[----:B----4-:R-:W-:Y:S01]  /*46810*/  HMMA.16816.F32.BF16 R8, R12, R6, R8 ;  /* 0x000000060c08723c */ /* 0x010fe20000041808 */
[----:B------:R-:W-:-:S02]  /*46820*/  IMAD.MOV.U32 R29, RZ, RZ, R19 ;  /* 0x000000ffff1d7224 */ /* 0x000fc400078e0013 */
[----:B------:R-:W-:Y:S02]  /*46830*/  IMAD.MOV.U32 R2, RZ, RZ, R18 ;  /* 0x000000ffff027224 */ /* 0x000fe400078e0012 */
[----:B------:R-:W3:Y:S04]  /*46840*/  LDL.LU.64 R18, [R1+0x2918] ;  /* 0x0029180001127983 */ /* 0x000ee80000300a00 */
[----:B------:R-:W4:Y:S04]  /*46850*/  LDL.LU.64 R16, [R1+0x2910] ;  /* 0x0029100001107983 */ /* 0x000f280000300a00 */
[----:B------:R0:W-:Y:S04]  /*46860*/  STL [R1+0x2808], R29 ;  /* 0x0028081d01007387 */ /* 0x0001e80000100800 */
[----:B------:R1:W-:Y:S06]  /*46870*/  STL [R1+0x2804], R2 ;  /* 0x0028040201007387 */ /* 0x0003ec0000100800 */
[----:B------:R-:W-:Y:S04]  /*46880*/  STL.64 [R1+0x320], R8 ;  /* 0x0003200801007387 */ /* 0x000fe80000100a00 */
[----:B------:R-:W-:Y:S01]  /*46890*/  STL.64 [R1+0x328], R10 ;  /* 0x0003280a01007387 */ /* 0x000fe20000100a00 */
[----:B--2---:R-:W-:-:S15]  /*468a0*/  HMMA.16816.F32.BF16 R4, R12, R26, R20 ;  /* 0x0000001a0c04723c */ /* 0x004fde0000041814 */
[----:B------:R-:W-:-:S08]  /*468b0*/  NOP ;  /* 0x0000000000007918 */ /* 0x000fd00000000000 */
[----:B------:R-:W-:Y:S04]  /*468c0*/  STL.64 [R1+0xd0], R4 ;  /* 0x0000d00401007387 */ /* 0x000fe80000100a00 */
[----:B------:R-:W-:Y:S04]  /*468d0*/  STL.64 [R1+0xd8], R6 ;  /* 0x0000d80601007387 */ /* 0x000fe80000100a00 */
[----:B------:R-:W2:Y:S04]  /*468e0*/  LDL.LU R20, [R1] ;  /* 0x0000000001147983 */ /* 0x000ea80000300800 */
[----:B------:R-:W2:Y:S04]  /*468f0*/  LDL.LU R21, [R1+0x4] ;  /* 0x0000040001157983 */ /* 0x000ea80000300800 */
[----:B------:R-:W4:Y:S04]  /*46900*/  LDL.LU R22, [R1+0x8] ;  /* 0x0000080001167983 */ /* 0x000f280000300800 */
[----:B------:R-:W4:Y:S01]  /*46910*/  LDL.LU R23, [R1+0xc] ;  /* 0x00000c0001177983 */ /* 0x000f220000300800 */
[----:B0-----:R-:W-:-:S02]  /*46920*/  IMAD.MOV.U32 R29, RZ, RZ, R26 ;  /* 0x000000ffff1d7224 */ /* 0x001fc400078e001a */
[----:B-1----:R-:W-:Y:S02]  /*46930*/  IMAD.MOV.U32 R2, RZ, RZ, R27 ;  /* 0x000000ffff027224 */ /* 0x002fe400078e001b */
[----:B---3--:R-:W-:Y:S02]  /*46940*/  IMAD.MOV.U32 R26, RZ, RZ, R19 ;  /* 0x000000ffff1a7224 */ /* 0x008fe400078e0013 */
[----:B------:R-:W-:Y:S01]  /*46950*/  IMAD.MOV.U32 R27, RZ, RZ, R18 ;  /* 0x000000ffff1b7224 */ /* 0x000fe200078e0012 */
[----:B----4-:R0:W-:Y:S04]  /*46960*/  STL.64 [R1+0x2890], R22 ;  /* 0x0028901601007387 */ /* 0x0101e80000100a00 */
[----:B--2---:R1:W-:Y:S04]  /*46970*/  STL.64 [R1+0x2888], R20 ;  /* 0x0028881401007387 */ /* 0x0043e80000100a00 */
[----:B------:R-:W-:Y:S01]  /*46980*/  STL.64 [R1+0x2898], R26 ;  /* 0x0028981a01007387 */ /* 0x000fe20000100a00 */
[----:B0-----:R-:W-:-:S02]  /*46990*/  IMAD.MOV.U32 R22, RZ, RZ, R17 ;  /* 0x000000ffff167224 */ /* 0x001fc400078e0011 */
[----:B------:R-:W-:-:S05]  /*469a0*/  IMAD.MOV.U32 R23, RZ, RZ, R16 ;  /* 0x000000ffff177224 */ /* 0x000fca00078e0010 */
[----:B------:R0:W-:Y:S04]  /*469b0*/  STL.64 [R1+0x28b0], R22 ;  /* 0x0028b01601007387 */ /* 0x0001e80000100a00 */
[----:B-1----:R-:W2:Y:S04]  /*469c0*/  LDL.LU R20, [R1+0x30] ;  /* 0x0000300001147983 */ /* 0x002ea80000300800 */
[----:B------:R-:W2:Y:S04]  /*469d0*/  LDL.LU R21, [R1+0x34] ;  /* 0x0000340001157983 */ /* 0x000ea80000300800 */
[----:B0-----:R-:W3:Y:S04]  /*469e0*/  LDL.LU R22, [R1+0x38] ;  /* 0x0000380001167983 */ /* 0x001ee80000300800 */
[----:B------:R-:W3:Y:S04]  /*469f0*/  LDL.LU R23, [R1+0x3c] ;  /* 0x00003c0001177983 */ /* 0x000ee80000300800 */
[----:B------:R-:W4:Y:S04]  /*46a00*/  LDL.LU R8, [R1+0x70] ;  /* 0x0000700001087983 */ /* 0x000f280000300800 */
[----:B------:R-:W4:Y:S04]  /*46a10*/  LDL.LU R9, [R1+0x74] ;  /* 0x0000740001097983 */ /* 0x000f280000300800 */
[----:B------:R-:W4:Y:S04]  /*46a20*/  LDL.LU R10, [R1+0x78] ;  /* 0x00007800010a7983 */ /* 0x000f280000300800 */
[----:B------:R-:W4:Y:S04]  /*46a30*/  LDL.LU R11, [R1+0x7c] ;  /* 0x00007c00010b7983 */ /* 0x000f280000300800 */
[----:B---3--:R-:W-:Y:S04]  /*46a40*/  STL.64 [R1+0x28c8], R22 ;  /* 0x0028c81601007387 */ /* 0x008fe80000100a00 */
[----:B--2---:R0:W-:Y:S04]  /*46a50*/  STL.64 [R1+0x28c0], R20 ;  /* 0x0028c01401007387 */ /* 0x0041e80000100a00 */
[----:B0-----:R-:W2:Y:S04]  /*46a60*/  LDL.LU R20, [R1+0x40] ;  /* 0x0000400001147983 */ /* 0x001ea80000300800 */
[----:B------:R-:W2:Y:S04]  /*46a70*/  LDL.LU R21, [R1+0x44] ;  /* 0x0000440001157983 */ /* 0x000ea80000300800 */
[----:B------:R-:W3:Y:S04]  /*46a80*/  LDL.LU R22, [R1+0x48] ;  /* 0x0000480001167983 */ /* 0x000ee80000300800 */
[----:B------:R-:W3:Y:S04]  /*46a90*/  LDL.LU R23, [R1+0x4c] ;  /* 0x00004c0001177983 */ /* 0x000ee80000300800 */
[----:B---3--:R0:W-:Y:S04]  /*46aa0*/  STL.64 [R1+0x28d8], R22 ;  /* 0x0028d81601007387 */ /* 0x0081e80000100a00 */
[----:B--2---:R-:W-:Y:S04]  /*46ab0*/  STL.64 [R1+0x28d0], R20 ;  /* 0x0028d01401007387 */ /* 0x004fe80000100a00 */
[----:B0-----:R-:W2:Y:S04]  /*46ac0*/  LDL.LU.64 R22, [R1+0x168] ;  /* 0x0001680001167983 */ /* 0x001ea80000300a00 */
[----:B--2---:R0:W-:Y:S04]  /*46ad0*/  STL.64 [R1+0x28e8], R22 ;  /* 0x0028e81601007387 */ /* 0x0041e80000100a00 */
[----:B0-----:R-:W2:Y:S04]  /*46ae0*/  LDL.LU.64 R22, [R1+0x188] ;  /* 0x0001880001167983 */ /* 0x001ea80000300a00 */
[----:B--2---:R0:W-:Y:S04]  /*46af0*/  STL.64 [R1+0x2908], R22 ;  /* 0x0029081601007387 */ /* 0x0041e80000100a00 */
[----:B0-----:R-:W4:Y:S04]  /*46b00*/  LDL.64 R22, [R1+0x198] ;  /* 0x0001980001167983 */ /* 0x001f280000100a00 */
[----:B------:R-:W2:Y:S04]  /*46b10*/  LDL.LU.64 R18, [R1+0x158] ;  /* 0x0001580001127983 */ /* 0x000ea80000300a00 */
[----:B--2---:R0:W-:Y:S04]  /*46b20*/  STL.64 [R1+0x28e0], R18 ;  /* 0x0028e01201007387 */ /* 0x0041e80000100a00 */
[----:B------:R-:W2:Y:S04]  /*46b30*/  LDL.LU R16, [R1+0x50] ;  /* 0x0000500001107983 */ /* 0x000ea80000300800 */
[----:B------:R-:W2:Y:S04]  /*46b40*/  LDL.LU R17, [R1+0x54] ;  /* 0x0000540001117983 */ /* 0x000ea80000300800 */
[----:B0-----:R-:W3:Y:S04]  /*46b50*/  LDL.LU R18, [R1+0x58] ;  /* 0x0000580001127983 */ /* 0x001ee80000300800 */
[----:B------:R-:W3:Y:S01]  /*46b60*/  LDL.LU R19, [R1+0x5c] ;  /* 0x00005c0001137983 */ /* 0x000ee20000300800 */
[----:B----4-:R-:W-:Y:S06]  /*46b70*/  HMMA.16816.F32.BF16 R8, R12, R22, R8 ;  /* 0x000000160c08723c */ /* 0x010fec0000041808 */
[----:B------:R-:W-:Y:S01]  /*46b80*/  IMAD.MOV.U32 R0, RZ, RZ, R23 ;  /* 0x000000ffff007224 */ /* 0x000fe200078e0017 */
[----:B---3--:R-:W-:Y:S04]  /*46b90*/  STL.64 [R1+0x28f8], R18 ;  /* 0x0028f81201007387 */ /* 0x008fe80000100a00 */
[----:B--2---:R0:W-:Y:S04]  /*46ba0*/  STL.64 [R1+0x28f0], R16 ;  /* 0x0028f01001007387 */ /* 0x0041e80000100a00 */
[----:B0-----:R-:W2:Y:S04]  /*46bb0*/  LDL.LU R16, [R1+0x60] ;  /* 0x0000600001107983 */ /* 0x001ea80000300800 */
        /* <DEDUP_REMOVED lines=9> */
[----:B------:R-:W-:Y:S04]  /*46c50*/  STL [R1+0x2814], R2 ;  /* 0x0028140201007387 */ /* 0x000fe80000100800 */
[----:B------:R-:W-:Y:S04]  /*46c60*/  STL [R1+0x2810], R29 ;  /* 0x0028101d01007387 */ /* 0x000fe80000100800 */
[----:B------:R-:W2:Y:S01]  /*46c70*/  LDL.LU.64 R22, [R1+0x2908] ;  /* 0x0029080001167983 */ /* 0x000ea20000300a00 */
[----:B------:R-:W-:-:S02]  /*46c80*/  IMAD.MOV.U32 R7, RZ, RZ, R3 ;  /* 0x000000ffff077224 */ /* 0x000fc400078e0003 */
[----:B------:R-:W-:Y:S02]  /*46c90*/  IMAD.MOV.U32 R3, RZ, RZ, R11 ;  /* 0x000000ffff037224 */ /* 0x000fe400078e000b */
[----:B------:R-:W-:Y:S02]  /*46ca0*/  IMAD.MOV.U32 R6, RZ, RZ, R28 ;  /* 0x000000ffff067224 */ /* 0x000fe400078e001c */
[----:B------:R-:W-:Y:S01]  /*46cb0*/  IMAD.MOV.U32 R28, RZ, RZ, R10 ;  /* 0x000000ffff1c7224 */ /* 0x000fe200078e000a */
[----:B------:R0:W-:Y:S04]  /*46cc0*/  STL.64 [R1+0xc0], R8 ;  /* 0x0000c00801007387 */ /* 0x0001e80000100a00 */
[----:B0-----:R-:W4:Y:S04]  /*46cd0*/  LDL.LU.64 R8, [R1+0x2900] ;  /* 0x0029000001087983 */ /* 0x001f280000300a00 */
[----:B------:R-:W-:Y:S04]  /*46ce0*/  STL [R1+0x281c], R3 ;  /* 0x00281c0301007387 */ /* 0x000fe80000100800 */
[----:B------:R-:W-:Y:S04]  /*46cf0*/  STL [R1+0x2818], R0 ;  /* 0x0028180001007387 */ /* 0x000fe80000100800 */
[----:B------:R0:W-:Y:S04]  /*46d00*/  STL [R1+0x26f8], R28 ;  /* 0x0026f81c01007387 */ /* 0x0001e80000100800 */
[----:B0-----:R-:W4:Y:S01]  /*46d10*/  LDL R28, [R1+0x708] ;  /* 0x00070800011c7983 */ /* 0x001f220000100800 */
        /* <DEDUP_REMOVED lines=29> */
[----:B------:R-:W3:Y:S04]  /*46ef0*/  LDL.LU.64 R22, [R1+0x28b0] ;  /* 0x0028b00001167983 */ /* 0x000ee80000300a00 */
[----:B------:R-:W-:-:S02]  /*46f00*/  IMAD.MOV.U32 R0, RZ, RZ, R18 ;  /* 0x000000ffff007224 */ /* 0x000fc400078e0012 */
[----:B------:R-:W-:-:S15]  /*46f10*/  IMAD.MOV.U32 R3, RZ, RZ, R19 ;  /* 0x000000ffff037224 */ /* 0x000fde00078e0013 */
[----:B------:R-:W-:Y:S04]  /*46f20*/  STL.64 [R1+0xa0], R12 ;  /* 0x0000a00c01007387 */ /* 0x000fe80000100a00 */
[----:B------:R0:W-:Y:S04]  /*46f30*/  STL.64 [R1+0xa8], R14 ;  /* 0x0000a80e01007387 */ /* 0x0001e80000100a00 */
[----:B------:R-:W3:Y:S04]  /*46f40*/  LDL.LU.64 R18, [R1+0x28a8] ;  /* 0x0028a80001127983 */ /* 0x000ee80000300a00 */
[----:B------:R-:W3:Y:S04]  /*46f50*/  LDL.LU.64 R16, [R1+0x28a0] ;  /* 0x0028a00001107983 */ /* 0x000ee80000300a00 */
[----:B0-----:R-:W2:Y:S01]  /*46f60*/  LDL R15, [R1+0x484] ;  /* 0x00048400010f7983 */ /* 0x001ea20000100800 */
[----:B---3--:R-:W-:Y:S03]  /*46f70*/  HMMA.16816.F32.BF16 R20, R16, R22, R24 ;  /* 0x000000161014723c */ /* 0x008fe60000041818 */
[----:B------:R-:W4:-:S15]  /*46f80*/  LDL.LU.64 R26, [R1+0x2898] ;  /* 0x00289800011a7983 */ /* 0x000f1e0000300a00 */
[----:B------:R-:W-:-:S05]  /*46f90*/  NOP ;  /* 0x0000000000007918 */ /* 0x000fca0000000000 */
[----:B------:R-:W-:Y:S04]  /*46fa0*/  STL.64 [R1+0x90], R20 ;  /* 0x0000901401007387 */ /* 0x000fe80000100a00 */
[----:B------:R0:W-:Y:S04]  /*46fb0*/  STL.64 [R1+0x98], R22 ;  /* 0x0000981601007387 */ /* 0x0001e80000100a00 */
[----:B0-----:R-:W3:Y:S04]  /*46fc0*/  LDL.LU.64 R22, [R1+0x2890] ;  /* 0x0028900001167983 */ /* 0x001ee80000300a00 */
[----:B------:R-:W3:Y:S01]  /*46fd0*/  LDL.LU.64 R20, [R1+0x2888] ;  /* 0x0028880001147983 */ /* 0x000ee20000300a00 */
[----:B----4-:R-:W-:Y:S03]  /*46fe0*/  HMMA.16816.F32.BF16 R24, R16, R26, R4 ;  /* 0x0000001a1018723c */ /* 0x010fe60000041804 */
[----:B------:R-:W4:Y:S04]  /*46ff0*/  LDL.LU.64 R6, [R1+0x2880] ;  /* 0x0028800001067983 */ /* 0x000f280000300a00 */
[----:B------:R-:W2:-:S15]  /*47000*/  LDL.LU.64 R4, [R1+0x2878] ;  /* 0x0028780001047983 */ /* 0x000e9e0000300a00 */
[----:B------:R-:W-:-:S01]  /*47010*/  NOP ;  /* 0x0000000000007918 */ /* 0x000fc20000000000 */
[----:B------:R-:W-:Y:S04]  /*47020*/  STL.64 [R1+0x80], R24 ;  /* 0x0000801801007387 */ /* 0x000fe80000100a00 */
[----:B------:R0:W-:Y:S04]  /*47030*/  STL.64 [R1+0x88], R26 ;  /* 0x0000881a01007387 */ /* 0x0001e80000100a00 */
[----:B0-----:R-:W3:Y:S02]  /*47040*/  LDL.LU.64 R26, [R1+0x2870] ;  /* 0x00287000011a7983 */ /* 0x001ee40000300a00 */
[----:B---3--:R-:W-:Y:S02]  /*47050*/  HMMA.16816.F32.BF16 R24, R16, R26, R20 ;  /* 0x0000001a1018723c */ /* 0x008fe40000041814 */
[----:B------:R-:W3:-:S15]  /*47060*/  LDL.LU.64 R22, [R1+0x2868] ;  /* 0x0028680001167983 */ /* 0x000ede0000300a00 */
[----:B------:R-:W-:-:S06]  /*47070*/  NOP ;  /* 0x0000000000007918 */ /* 0x000fcc0000000000 */
[----:B------:R-:W-:Y:S04]  /*47080*/  STL.64 [R1+0x70], R24 ;  /* 0x0000701801007387 */ /* 0x000fe80000100a00 */
[----:B------:R0:W-:Y:S04]  /*47090*/  STL.64 [R1+0x78], R26 ;  /* 0x0000781a01007387 */ /* 0x0001e80000100a00 */
[----:B0-----:R-:W3:Y:S04]  /*470a0*/  LDL.LU.64 R26, [R1+0x2860] ;  /* 0x00286000011a7983 */ /* 0x001ee80000300a00 */
[----:B------:R-:W3:Y:S02]  /*470b0*/  LDL.LU.64 R24, [R1+0x2858] ;  /* 0x0028580001187983 */ /* 0x000ee40000300a00 */
[----:B---3--:R-:W-:Y:S02]  /*470c0*/  HMMA.16816.F32.BF16 R24, R16, R22, R24 ;  /* 0x000000161018723c */ /* 0x008fe40000041818 */
[----:B------:R-:W4:Y:S04]  /*470d0*/  LDL.LU.64 R22, [R1+0x2850] ;  /* 0x0028500001167983 */ /* 0x000f280000300a00 */
[----:B------:R-:W4:-:S15]  /*470e0*/  LDL.LU.64 R20, [R1+0x2848] ;  /* 0x0028480001147983 */ /* 0x000f1e0000300a00 */
[----:B------:R-:W-:-:S02]  /*470f0*/  NOP ;  /* 0x0000000000007918 */ /* 0x000fc40000000000 */
[----:B------:R0:W-:Y:S04]  /*47100*/  STL.64 [R1+0x60], R24 ;  /* 0x0000601801007387 */ /* 0x0001e80000100a00 */
[----:B------:R2:W-:Y:S04]  /*47110*/  STL.64 [R1+0x68], R26 ;  /* 0x0000681a01007387 */ /* 0x0005e80000100a00 */
[----:B0-----:R-:W3:Y:S04]  /*47120*/  LDL.LU R24, [R1+0x230] ;  /* 0x0002300001187983 */ /* 0x001ee80000300800 */
[----:B------:R-:W3:Y:S01]  /*47130*/  LDL.LU R25, [R1+0x234] ;  /* 0x0002340001197983 */ /* 0x000ee20000300800 */
[----:B--2---:R-:W-:-:S02]  /*47140*/  IMAD.MOV.U32 R26, RZ, RZ, R5 ;  /* 0x000000ffff1a7224 */ /* 0x004fc400078e0005 */
[----:B------:R-:W-:Y:S01]  /*47150*/  IMAD.MOV.U32 R27, RZ, RZ, R4 ;  /* 0x000000ffff1b7224 */ /* 0x000fe200078e0004 */
[----:B----4-:R-:W-:Y:S01]  /*47160*/  HMMA.16816.F32.BF16 R20, R16, R6, R20 ;  /* 0x000000061014723c */ /* 0x010fe20000041814 */
[----:B------:R-:W2:Y:S04]  /*47170*/  LDL.LU.64 R6, [R1+0x2840] ;  /* 0x0028400001067983 */ /* 0x000ea80000300a00 */
[----:B------:R-:W2:Y:S01]  /*47180*/  LDL.LU.64 R4, [R1+0x2838] ;  /* 0x0028380001047983 */ /* 0x000ea20000300a00 */
[----:B------:R-:W-:Y:S02]  /*47190*/  IMAD.MOV.U32 R10, RZ, RZ, R9 ;  /* 0x000000ffff0a7224 */ /* 0x000fe400078e0009 */
[----:B------:R-:W-:-:S15]  /*471a0*/  IMAD.MOV.U32 R11, RZ, RZ, R8 ;  /* 0x000000ffff0b7224 */ /* 0x000fde00078e0008 */
[----:B------:R-:W-:Y:S04]  /*471b0*/  STL.64 [R1+0x50], R20 ;  /* 0x0000501401007387 */ /* 0x000fe80000100a00 */
[----:B------:R0:W-:Y:S04]  /*471c0*/  STL.64 [R1+0x58], R22 ;  /* 0x0000581601007387 */ /* 0x0001e80000100a00 */
[----:B0-----:R-:W4:Y:S01]  /*471d0*/  LDL R23, [R1+0x6d0] ;  /* 0x0006d00001177983 */ /* 0x001f220000100800 */
[----:B--2---:R-:W-:Y:S03]  /*471e0*/  HMMA.16816.F32.BF16 R4, R16, R10, R4 ;  /* 0x0000000a1004723c */ /* 0x004fe60000041804 */
[----:B------:R-:W3:-:S15]  /*471f0*/  LDL.LU.64 R10, [R1+0x2830] ;  /* 0x00283000010a7983 */ /* 0x000ede0000300a00 */
[----:B------:R-:W-:-:S05]  /*47200*/  NOP ;  /* 0x0000000000007918 */ /* 0x000fca0000000000 */
[----:B------:R-:W-:Y:S04]  /*47210*/  STL.64 [R1+0x2e0], R4 ;  /* 0x0002e00401007387 */ /* 0x000fe80000100a00 */
[----:B------:R-:W-:Y:S04]  /*47220*/  STL.64 [R1+0x2e8], R6 ;  /* 0x0002e80601007387 */ /* 0x000fe80000100a00 */
[----:B------:R-:W0:Y:S04]  /*47230*/  LDSM.16.MT88.4 R4, [R28+UR5+0x11000] ;  /* 0x011000051c04783b */ /* 0x000e280008004200 */
[----:B0-----:R-:W-:Y:S04]  /*47240*/  STL.64 [R1+0x2720], R6 ;  /* 0x0027200601007387 */ /* 0x001fe80000100a00 */
[----:B------:R-:W-:Y:S04]  /*47250*/  STL.64 [R1+0x2718], R4 ;  /* 0x0027180401007387 */ /* 0x000fe80000100a00 */
[----:B------:R-:W0:Y:S04]  /*47260*/  LDSM.16.M88.4 R4, [R15+UR5+0x80] ;  /* 0x000080050f04783b */ /* 0x000e280008000200 */
[----:B0-----:R-:W-:Y:S04]  /*47270*/  STL.64 [R1+0x30], R4 ;  /* 0x0000300401007387 */ /* 0x001fe80000100a00 */
[----:B------:R-:W-:Y:S04]  /*47280*/  STL.64 [R1+0x38], R6 ;  /* 0x0000380601007387 */ /* 0x000fe80000100a00 */
[----:B------:R-:W0:Y:S04]  /*47290*/  LDSM.16.M88.4 R4, [R15+UR5+0x1080] ;  /* 0x001080050f04783b */ /* 0x000e280008000200 */
[----:B0-----:R-:W-:Y:S04]  /*472a0*/  STL.64 [R1+0x20], R4 ;  /* 0x0000200401007387 */ /* 0x001fe80000100a00 */
[----:B------:R3:W-:Y:S02]  /*472b0*/  STL.64 [R1+0x28], R6 ;  /* 0x0000280601007387 */ /* 0x0007e40000100a00 */
[----:B---3--:R-:W-:Y:S02]  /*472c0*/  HMMA.16816.F32.BF16 R4, R16, R10, R24 ;  /* 0x0000000a1004723c */ /* 0x008fe40000041818 */
[----:B------:R-:W0:Y:S04]  /*472d0*/  LDSM.16.M88.4 R8, [R15+UR5+0x2080] ;  /* 0x002080050f08783b */ /* 0x000e280008000200 */
[----:B------:R-:W1:-:S15]  /*472e0*/  LDSM.16.M88.4 R24, [R15+UR5+0x4080] ;  /* 0x004080050f18783b */ /* 0x000e5e0008000200 */
[----:B------:R-:W-:-:S02]  /*472f0*/  NOP ;  /* 0x0000000000007918 */ /* 0x000fc40000000000 */
[----:B------:R-:W-:Y:S01]  /*47300*/  STL [R1+0x1c0], R4 ;  /* 0x0001c00401007387 */ /* 0x000fe20000100800 */
[----:B------:R-:W-:Y:S02]  /*47310*/  IMAD.MOV.U32 R22, RZ, RZ, R5 ;  /* 0x000000ffff167224 */ /* 0x000fe400078e0005 */
[----:B------:R-:W-:Y:S02]  /*47320*/  IMAD.MOV.U32 R21, RZ, RZ, R6 ;  /* 0x000000ffff157224 */ /* 0x000fe400078e0006 */
[----:B------:R-:W-:Y:S02]  /*47330*/  IMAD.MOV.U32 R20, RZ, RZ, R7 ;  /* 0x000000ffff147224 */ /* 0x000fe400078e0007 */
[----:B------:R-:W2:Y:S04]  /*47340*/  LDSM.16.M88.4 R4, [R15+UR5+0x3080] ;  /* 0x003080050f04783b */ /* 0x000ea80008000200 */
[----:B------:R-:W-:Y:S04]  /*47350*/  STL.64 [R1+0x27f0], R18 ;  /* 0x0027f01201007387 */ /* 0x000fe80000100a00 */
[----:B------:R-:W-:Y:S04]  /*47360*/  STL.64 [R1+0x27e8], R16 ;  /* 0x0027e81001007387 */ /* 0x000fe80000100a00 */
[----:B----4-:R-:W-:Y:S04]  /*47370*/  STL.64 [R1+0x27e0], R22 ;  /* 0x0027e01601007387 */ /* 0x010fe80000100a00 */
[----:B------:R-:W-:Y:S04]  /*47380*/  STL.64 [R1+0x27d8], R20 ;  /* 0x0027d81401007387 */ /* 0x000fe80000100a00 */
[----:B------:R-:W-:Y:S04]  /*47390*/  LDSM.16.M88.4 R16, [R15+UR5+0x9080] ;  /* 0x009080050f10783b */ /* 0x000fe80008000200 */
[----:B0-----:R-:W-:Y:S04]  /*473a0*/  STL.64 [R1+0x10], R8 ;  /* 0x0000100801007387 */ /* 0x001fe80000100a00 */
[----:B------:R-:W-:Y:S04]  /*473b0*/  STL.64 [R1+0x18], R10 ;  /* 0x0000180a01007387 */ /* 0x000fe80000100a00 */
[----:B-1----:R-:W-:Y:S04]  /*473c0*/  STL [R1+0x248c], R26 ;  /* 0x00248c1a01007387 */ /* 0x002fe80000100800 */
[----:B------:R-:W0:Y:S04]  /*473d0*/  LDSM.16.M88.4 R8, [R15+UR5+0x5080] ;  /* 0x005080050f08783b */ /* 0x000e280008000200 */
[----:B--2---:R-:W-:Y:S04]  /*473e0*/  STL.64 [R1], R4 ;  /* 0x0000000401007387 */ /* 0x004fe80000100a00 */
[----:B------:R-:W-:Y:S04]  /*473f0*/  STL.64 [R1+0x8], R6 ;  /* 0x0000080601007387 */ /* 0x000fe80000100a00 */
[----:B------:R-:W1:Y:S04]  /*47400*/  LDSM.16.M88.4 R4, [R15+UR5+0x6080] ;  /* 0x006080050f04783b */ /* 0x000e680008000200 */
[----:B------:R-:W-:Y:S04]  /*47410*/  STL [R1+0x2488], R27 ;  /* 0x0024881b01007387 */ /* 0x000fe80000100800 */
[----:B------:R-:W-:Y:S04]  /*47420*/  STL.64 [R1+0x26e0], R24 ;  /* 0x0026e01801007387 */ /* 0x000fe80000100a00 */
[----:B0-----:R-:W-:Y:S04]  /*47430*/  STL.64 [R1+0x26d8], R10 ;  /* 0x0026d80a01007387 */ /* 0x001fe80000100a00 */
[----:B------:R0:W-:Y:S04]  /*47440*/  STL.64 [R1+0x26d0], R8 ;  /* 0x0026d00801007387 */ /* 0x0001e80000100a00 */
[----:B-1----:R-:W-:Y:S01]  /*47450*/  STL.64 [R1+0x40], R4 ;  /* 0x0000400401007387 */ /* 0x002fe20000100a00 */
[----:B0-----:R-:W-:-:S03]  /*47460*/  IMAD.MOV.U32 R9, RZ, RZ, R4 ;  /* 0x000000ffff097224 */ /* 0x001fc600078e0004 */
[----:B------:R-:W-:Y:S01]  /*47470*/  STL.64 [R1+0x48], R6 ;  /* 0x0000480601007387 */ /* 0x000fe20000100a00 */
[----:B------:R-:W-:-:S03]  /*47480*/  IMAD.MOV.U32 R8, RZ, RZ, R5 ;  /* 0x000000ffff087224 */ /* 0x000fc600078e0005 */
[----:B------:R-:W0:Y:S02]  /*47490*/  LDSM.16.M88.4 R4, [R15+UR5+0x7080] ;  /* 0x007080050f04783b */ /* 0x000e240008000200 */
[----:B0-----:R-:W-:Y:S02]  /*474a0*/  IMAD.MOV.U32 R11, RZ, RZ, R4 ;  /* 0x000000ffff0b7224 */ /* 0x001fe400078e0004 */
[----:B------:R-:W-:Y:S01]  /*474b0*/  IMAD.MOV.U32 R10, RZ, RZ, R5 ;  /* 0x000000ffff0a7224 */ /* 0x000fe200078e0005 */
[----:B------:R-:W-:Y:S04]  /*474c0*/  STL.64 [R1+0x1e0], R4 ;  /* 0x0001e00401007387 */ /* 0x000fe80000100a00 */
[----:B------:R-:W-:Y:S04]  /*474d0*/  STL.64 [R1+0x1e8], R6 ;  /* 0x0001e80601007387 */ /* 0x000fe80000100a00 */
[----:B------:R-:W-:Y:S04]  /*474e0*/  STL.64 [R1+0x2708], R10 ;  /* 0x0027080a01007387 */ /* 0x000fe80000100a00 */
[----:B------:R0:W-:Y:S04]  /*474f0*/  STL.64 [R1+0x2700], R8 ;  /* 0x0027000801007387 */ /* 0x0001e80000100a00 */
[----:B0-----:R-:W2:Y:S01]  /*47500*/  LDL.LU.64 R8, [R1+0x20] ;  /* 0x0000200001087983 */ /* 0x001ea20000300a00 */
[----:B------:R-:W-:-:S02]  /*47510*/  IMAD.MOV.U32 R6, RZ, RZ, R0 ;  /* 0x000000ffff067224 */ /* 0x000fc400078e0000 */
[----:B------:R-:W-:Y:S01]  /*47520*/  IMAD.MOV.U32 R7, RZ, RZ, R3 ;  /* 0x000000ffff077224 */ /* 0x000fe200078e0003 */
[----:B--2---:R-:W-:Y:S04]  /*47530*/  STL.64 [R1+0x2710], R8 ;  /* 0x0027100801007387 */ /* 0x004fe80000100a00 */
[----:B------:R-:W0:Y:S04]  /*47540*/  LDSM.16.M88.4 R8, [R15+UR5+0x8080] ;  /* 0x008080050f08783b */ /* 0x000e280008000200 */
[----:B------:R-:W2:Y:S04]  /*47550*/  LDL.LU R0, [R1+0x282c] ;  /* 0x00282c0001007983 */ /* 0x000ea80000300800 */
[----:B0-----:R-:W-:Y:S04]  /*47560*/  STL.64 [R1+0x260], R8 ;  /* 0x0002600801007387 */ /* 0x001fe80000100a00 */
[----:B------:R-:W-:Y:S04]  /*47570*/  STL.64 [R1+0x268], R10 ;  /* 0x0002680a01007387 */ /* 0x000fe80000100a00 */
[----:B------:R-:W3:Y:S04]  /*47580*/  LDL.LU R3, [R1+0x2828] ;  /* 0x0028280001037983 */ /* 0x000ee80000300800 */
[----:B------:R0:W-:Y:S02]  /*47590*/  STL.64 [R1+0x2730], R6 ;  /* 0x0027300601007387 */ /* 0x0001e40000100a00 */
[----:B0-----:R-:W-:-:S02]  /*475a0*/  IMAD.MOV.U32 R6, RZ, RZ, R29 ;  /* 0x000000ffff067224 */ /* 0x001fc400078e001d */
[----:B------:R-:W-:Y:S01]  /*475b0*/  IMAD.MOV.U32 R7, RZ, RZ, R2 ;  /* 0x000000ffff077224 */ /* 0x000fe200078e0002 */
[----:B------:R-:W4:Y:S04]  /*475c0*/  LDL.LU R29, [R1+0x2824] ;  /* 0x00282400011d7983 */ /* 0x000f280000300800 */
[----:B------:R-:W4:Y:S04]  /*475d0*/  LDL.LU R2, [R1+0x2820] ;  /* 0x0028200001027983 */ /* 0x000f280000300800 */
[----:B------:R-:W-:Y:S04]  /*475e0*/  STL.64 [R1+0x2748], R6 ;  /* 0x0027480601007387 */ /* 0x000fe80000100a00 */
[----:B------:R-:W2:Y:S04]  /*475f0*/  LDL.LU.64 R8, [R1+0x30] ;  /* 0x0000300001087983 */ /* 0x000ea80000300a00 */
[----:B--2---:R0:W-:Y:S04]  /*47600*/  STL.64 [R1+0x2728], R8 ;  /* 0x0027280801007387 */ /* 0x0041e80000100a00 */
[----:B0-----:R-:W2:Y:S04]  /*47610*/  LDL.LU R8, [R1+0x310] ;  /* 0x0003100001087983 */ /* 0x001ea80000300800 */
[----:B------:R-:W2:Y:S04]  /*47620*/  LDL.LU R9, [R1+0x314] ;  /* 0x0003140001097983 */ /* 0x000ea80000300800 */
[----:B------:R-:W4:Y:S04]  /*47630*/  LDL.LU R10, [R1+0x318] ;  /* 0x00031800010a7983 */ /* 0x000f280000300800 */
[----:B------:R-:W4:Y:S01]  /*47640*/  LDL.LU R11, [R1+0x31c] ;  /* 0x00031c00010b7983 */ /* 0x000f220000300800 */
[----:B---3--:R-:W-:-:S02]  /*47650*/  IMAD.MOV.U32 R6, RZ, RZ, R3 ;  /* 0x000000ffff067224 */ /* 0x008fc400078e0003 */
[----:B------:R-:W-:Y:S01]  /*47660*/  IMAD.MOV.U32 R7, RZ, RZ, R0 ;  /* 0x000000ffff077224 */ /* 0x000fe200078e0000 */
[----:B------:R-:W3:Y:S04]  /*47670*/  LDL.LU R3, [R1+0x281c] ;  /* 0x00281c0001037983 */ /* 0x000ee80000300800 */
[----:B------:R-:W3:Y:S04]  /*47680*/  LDL.LU R0, [R1+0x2818] ;  /* 0x0028180001007983 */ /* 0x000ee80000300800 */
[----:B------:R-:W-:Y:S04]  /*47690*/  STL.64 [R1+0x2760], R6 ;  /* 0x0027600601007387 */ /* 0x000fe80000100a00 */
[----:B----4-:R-:W-:Y:S04]  /*476a0*/  STL.64 [R1+0x2740], R10 ;  /* 0x0027400a01007387 */ /* 0x010fe80000100a00 */
[----:B--2---:R0:W-:Y:S04]  /*476b0*/  STL.64 [R1+0x2738], R8 ;  /* 0x0027380801007387 */ /* 0x0041e80000100a00 */
[----:B0-----:R-:W2:Y:S04]  /*476c0*/  LDL.LU R8, [R1+0x3a0] ;  /* 0x0003a00001087983 */ /* 0x001ea80000300800 */
[----:B------:R-:W2:Y:S04]  /*476d0*/  LDL.LU R9, [R1+0x3a4] ;  /* 0x0003a40001097983 */ /* 0x000ea80000300800 */
[----:B------:R-:W4:Y:S04]  /*476e0*/  LDL.LU R10, [R1+0x3a8] ;  /* 0x0003a800010a7983 */ /* 0x000f280000300800 */
[----:B------:R-:W4:Y:S01]  /*476f0*/  LDL.LU R11, [R1+0x3ac] ;  /* 0x0003ac00010b7983 */ /* 0x000f220000300800 */
[----:B------:R-:W-:-:S02]  /*47700*/  IMAD.MOV.U32 R6, RZ, RZ, R2 ;  /* 0x000000ffff067224 */ /* 0x000fc400078e0002 */
        /* <DEDUP_REMOVED lines=9> */
[----:B------:R-:W4:Y:S04]  /*477a0*/  LDL.LU R11, [R1+0x3bc] ;  /* 0x0003bc00010b7983 */ /* 0x000f280000300800 */
[----:B------:R-:W2:Y:S01]  /*477b0*/  LDL.LU R6, [R1+0x198] ;  /* 0x0001980001067983 */ /* 0x000ea20000300800 */
[----:B---3--:R-:W-:-:S03]  /*477c0*/  IMAD.MOV.U32 R7, RZ, RZ, R0 ;  /* 0x000000ffff077224 */ /* 0x008fc600078e0000 */
[----:B------:R-:W3:Y:S04]  /*477d0*/  LDL.LU R0, [R1+0x280c] ;  /* 0x00280c0001007983 */ /* 0x000ee80000300800 */
[----:B--2---:R0:W-:Y:S04]  /*477e0*/  STL.64 [R1+0x2790], R6 ;  /* 0x0027900601007387 */ /* 0x0041e80000100a00 */
[----:B----4-:R-:W-:Y:S04]  /*477f0*/  STL.64 [R1+0x2770], R10 ;  /* 0x0027700a01007387 */ /* 0x010fe80000100a00 */
[----:B------:R1:W-:Y:S01]  /*47800*/  STL.64 [R1+0x2768], R8 ;  /* 0x0027680801007387 */ /* 0x0003e20000100a00 */
[----:B0-----:R-:W-:-:S02]  /*47810*/  IMAD.MOV.U32 R6, RZ, RZ, R29 ;  /* 0x000000ffff067224 */ /* 0x001fc400078e001d */
[----:B------:R-:W-:Y:S01]  /*47820*/  IMAD.MOV.U32 R7, RZ, RZ, R2 ;  /* 0x000000ffff077224 */ /* 0x000fe200078e0002 */
[----:B-1----:R-:W2:Y:S04]  /*47830*/  LDL.LU R8, [R1+0x280] ;  /* 0x0002800001087983 */ /* 0x002ea80000300800 */
[----:B------:R-:W2:Y:S04]  /*47840*/  LDL.LU R9, [R1+0x284] ;  /* 0x0002840001097983 */ /* 0x000ea80000300800 */
[----:B------:R-:W4:Y:S04]  /*47850*/  LDL.LU R10, [R1+0x288] ;  /* 0x00028800010a7983 */ /* 0x000f280000300800 */
[----:B------:R-:W4:Y:S04]  /*47860*/  LDL.LU R11, [R1+0x28c] ;  /* 0x00028c00010b7983 */ /* 0x000f280000300800 */
[----:B------:R-:W2:Y:S04]  /*47870*/  LDL.LU R29, [R1+0x2808] ;  /* 0x00280800011d7983 */ /* 0x000ea80000300800 */
[----:B------:R-:W2:Y:S04]  /*47880*/  LDL.LU R2, [R1+0x2804] ;  /* 0x0028040001027983 */ /* 0x000ea80000300800 */
[----:B------:R0:W-:Y:S04]  /*47890*/  STL.64 [R1+0x27a8], R6 ;  /* 0x0027a80601007387 */ /* 0x0001e80000100a00 */
[----:B0-----:R-:W4:Y:S04]  /*478a0*/  LDL.LU R6, [R1+0x1b8] ;  /* 0x0001b80001067983 */ /* 0x001f280000300800 */
[----:B------:R-:W4:Y:S04]  /*478b0*/  LDL.LU R7, [R1+0x1bc] ;  /* 0x0001bc0001077983 */ /* 0x000f280000300800 */
[----:B------:R-:W2:Y:S01]  /*478c0*/  LDL.LU R26, [R1+0x178] ;  /* 0x00017800011a7983 */ /* 0x000ea20000300800 */
[----:B---3--:R-:W-:-:S03]  /*478d0*/  IMAD.MOV.U32 R27, RZ, RZ, R0 ;  /* 0x000000ffff1b7224 */ /* 0x008fc600078e0000 */
[----:B------:R-:W3:Y:S04]  /*478e0*/  LDL.LU R0, [R1+0x2800] ;  /* 0x0028000001007983 */ /* 0x000ee80000300800 */
[----:B------:R-:W3:Y:S04]  /*478f0*/  LDL.LU R20, [R1+0x2c0] ;  /* 0x0002c00001147983 */ /* 0x000ee80000300800 */
[----:B------:R-:W3:Y:S04]  /*47900*/  LDL.LU R21, [R1+0x2c4] ;  /* 0x0002c40001157983 */ /* 0x000ee80000300800 */
[----:B------:R-:W3:Y:S04]  /*47910*/  LDL.LU R22, [R1+0x2c8] ;  /* 0x0002c80001167983 */ /* 0x000ee80000300800 */
[----:B------:R-:W3:Y:S04]  /*47920*/  LDL.LU R23, [R1+0x2cc] ;  /* 0x0002cc0001177983 */ /* 0x000ee80000300800 */
[----:B----4-:R-:W-:Y:S04]  /*47930*/  STL.64 [R1+0x27c0], R6 ;  /* 0x0027c00601007387 */ /* 0x010fe80000100a00 */
[----:B------:R-:W-:Y:S04]  /*47940*/  STL.64 [R1+0x2788], R10 ;  /* 0x0027880a01007387 */ /* 0x000fe80000100a00 */
        /* <DEDUP_REMOVED lines=9> */
[----:B----4-:R-:W-:Y:S04]  /*479e0*/  STL.64 [R1+0x27a0], R10 ;  /* 0x0027a00a01007387 */ /* 0x010fe80000100a00 */
        /* <DEDUP_REMOVED lines=32> */
[----:B------:R-:W4:-:S15]  /*47bf0*/  LDL.LU.64 R20, [R1+0x27d8] ;  /* 0x0027d80001147983 */ /* 0x000f1e0000300a00 */
[----:B------:R-:W-:-:S02]  /*47c00*/  NOP ;  /* 0x0000000000007918 */ /* 0x000fc40000000000 */
[----:B------:R-:W-:Y:S04]  /*47c10*/  STL.64 [R1+0x2d0], R24 ;  /* 0x0002d01801007387 */ /* 0x000fe80000100a00 */
[----:B------:R-:W-:Y:S04]  /*47c20*/  STL.64 [R1+0x2d8], R26 ;  /* 0x0002d81a01007387 */ /* 0x000fe80000100a00 */
[----:B------:R-:W0:Y:S04]  /*47c30*/  LDSM.16.M88.4 R24, [R15+UR5+0xd080] ;  /* 0x00d080050f18783b */ /* 0x000e280008000200 */
[----:B0-----:R-:W-:Y:S04]  /*47c40*/  STL.64 [R1+0x210], R24 ;  /* 0x0002101801007387 */ /* 0x001fe80000100a00 */
[----:B------:R-:W-:Y:S04]  /*47c50*/  STL.64 [R1+0x218], R26 ;  /* 0x0002181a01007387 */ /* 0x000fe80000100a00 */
[----:B------:R-:W0:Y:S04]  /*47c60*/  LDSM.16.M88.4 R24, [R15+UR5+0xe080] ;  /* 0x00e080050f18783b */ /* 0x000e280008000200 */
[----:B------:R-:W1:Y:S01]  /*47c70*/  LDSM.16.M88.4 R12, [R15+UR5+0xf080] ;  /* 0x00f080050f0c783b */ /* 0x000e620008000200 */
[C---:B--2---:R-:W-:Y:S03]  /*47c80*/  HMMA.16816.F32.BF16 R4, R16.reuse, R6, R8 ;  /* 0x000000061004723c */ /* 0x044fe60000041808 */
[----:B0-----:R0:W-:Y:S04]  /*47c90*/  STL.64 [R1+0x200], R24 ;  /* 0x0002001801007387 */ /* 0x0011e80000100a00 */
[----:B------:R-:W-:Y:S04]  /*47ca0*/  STL.64 [R1+0x208], R26 ;  /* 0x0002081a01007387 */ /* 0x000fe80000100a00 */
[----:B0-----:R-:W2:Y:S04]  /*47cb0*/  LDL.LU.64 R24, [R1+0x10] ;  /* 0x0000100001187983 */ /* 0x001ea80000300a00 */
[----:B-1----:R-:W-:Y:S04]  /*47cc0*/  STL.64 [R1+0x1f0], R12 ;  /* 0x0001f00c01007387 */ /* 0x002fe80000100a00 */
[----:B------:R-:W-:Y:S04]  /*47cd0*/  STL.64 [R1+0x1f8], R14 ;  /* 0x0001f80e01007387 */ /* 0x000fe80000100a00 */
[----:B---3--:R-:W0:Y:S04]  /*47ce0*/  LDSM.16.MT88.4 R12, [R23+UR5+0x11000] ;  /* 0x01100005170c783b */ /* 0x008e280008004200 */
[----:B------:R-:W-:Y:S04]  /*47cf0*/  STL.64 [R1+0x2650], R22 ;  /* 0x0026501601007387 */ /* 0x000fe80000100a00 */
[----:B----4-:R1:W-:Y:S04]  /*47d00*/  STL.64 [R1+0x2648], R20 ;  /* 0x0026481401007387 */ /* 0x0103e80000100a00 */
[----:B-1----:R-:W2:Y:S04]  /*47d10*/  LDL.LU R20, [R1+0x390] ;  /* 0x0003900001147983 */ /* 0x002ea80000300800 */
[----:B------:R-:W2:Y:S04]  /*47d20*/  LDL.LU R21, [R1+0x394] ;  /* 0x0003940001157983 */ /* 0x000ea80000300800 */
[----:B------:R-:W2:Y:S04]  /*47d30*/  LDL.LU R22, [R1+0x398] ;  /* 0x0003980001167983 */ /* 0x000ea80000300800 */
[----:B------:R-:W2:Y:S04]  /*47d40*/  LDL.LU R23, [R1+0x39c] ;  /* 0x00039c0001177983 */ /* 0x000ea80000300800 */
[----:B0-----:R-:W-:Y:S04]  /*47d50*/  STL.64 [R1+0x2608], R14 ;  /* 0x0026080e01007387 */ /* 0x001fe80000100a00 */
[----:B------:R0:W-:Y:S04]  /*47d60*/  STL.64 [R1+0x2600], R12 ;  /* 0x0026000c01007387 */ /* 0x0001e80000100a00 */
[----:B0-----:R-:W3:Y:S04]  /*47d70*/  LDL.LU R12, [R1+0x300] ;  /* 0x00030000010c7983 */ /* 0x001ee80000300800 */
[----:B------:R-:W3:Y:S04]  /*47d80*/  LDL.LU R13, [R1+0x304] ;  /* 0x00030400010d7983 */ /* 0x000ee80000300800 */
[----:B------:R-:W3:Y:S04]  /*47d90*/  LDL.LU R14, [R1+0x308] ;  /* 0x00030800010e7983 */ /* 0x000ee80000300800 */
[----:B------:R-:W3:Y:S04]  /*47da0*/  LDL.LU R15, [R1+0x30c] ;  /* 0x00030c00010f7983 */ /* 0x000ee80000300800 */
[----:B------:R-:W4:Y:S04]  /*47db0*/  LDL.LU.64 R10, [R1+0x27d0] ;  /* 0x0027d000010a7983 */ /* 0x000f280000300a00 */
[----:B------:R-:W4:Y:S04]  /*47dc0*/  LDL.LU.64 R8, [R1+0x27c8] ;  /* 0x0027c80001087983 */ /* 0x000f280000300a00 */
[----:B------:R-:W-:Y:S04]  /*47dd0*/  STL.64 [R1+0x2c0], R4 ;  /* 0x0002c00401007387 */ /* 0x000fe80000100a00 */
[----:B------:R0:W-:Y:S04]  /*47de0*/  STL.64 [R1+0x2c8], R6 ;  /* 0x0002c80601007387 */ /* 0x0001e80000100a00 */
[----:B0-----:R-:W4:Y:S02]  /*47df0*/  LDL.LU.64 R6, [R1+0x27c0] ;  /* 0x0027c00001067983 */ /* 0x001f240000300a00 */
[----:B----4-:R-:W-:Y:S02]  /*47e00*/  HMMA.16816.F32.BF16 R4, R16, R6, R8 ;  /* 0x000000061004723c */ /* 0x010fe40000041808 */
[----:B------:R-:W4:Y:S04]  /*47e10*/  LDL.LU.64 R10, [R1+0x27b8] ;  /* 0x0027b800010a7983 */ /* 0x000f280000300a00 */
[----:B------:R-:W4:-:S15]  /*47e20*/  LDL.LU.64 R8, [R1+0x27b0] ;  /* 0x0027b00001087983 */ /* 0x000f1e0000300a00 */
[----:B------:R-:W-:-:S02]  /*47e30*/  NOP ;  /* 0x0000000000007918 */ /* 0x000fc40000000000 */
        /* <DEDUP_REMOVED lines=39> */
[----:B------:R-:W3:Y:S04]  /*480b0*/  LDL.LU.64 R8, [R1+0x2728] ;  /* 0x0027280001087983 */ /* 0x000ee80000300a00 */
[----:B------:R-:W3:Y:S04]  /*480c0*/  LDL.LU.64 R6, [R1+0x2720] ;  /* 0x0027200001067983 */ /* 0x000ee80000300a00 */
[----:B------:R-:W3:-:S13]  /*480d0*/  LDL.LU.64 R4, [R1+0x2718] ;  /* 0x0027180001047983 */ /* 0x000eda0000300a00 */
[----:B------:R0:W-:Y:S04]  /*480e0*/  STL.64 [R1+0x1a0], R16 ;  /* 0x0001a01001007387 */ /* 0x0001e80000100a00 */
[----:B------:R-:W-:Y:S04]  /*480f0*/  STL.64 [R1+0x1a8], R18 ;  /* 0x0001a81201007387 */ /* 0x000fe80000100a00 */
[----:B0-----:R-:W4:Y:S01]  /*48100*/  LDL.LU R16, [R1+0x2f0] ;  /* 0x0002f00001107983 */ /* 0x001f220000300800 */
[----:B---3--:R-:W-:-:S15]  /*48110*/  HMMA.16816.F32.BF16 R12, R4, R8, R12 ;  /* 0x00000008040c723c */ /* 0x008fde000004180c */
[----:B------:R-:W-:-:S08]  /*48120*/  NOP ;  /* 0x0000000000007918 */ /* 0x000fd00000000000 */
[----:B------:R0:W-:Y:S04]  /*48130*/  STL.64 [R1+0x190], R12 ;  /* 0x0001900c01007387 */ /* 0x0001e80000100a00 */
[----:B------:R1:W-:Y:S01]  /*48140*/  STL.64 [R1+0x198], R14 ;  /* 0x0001980e01007387 */ /* 0x0003e20000100a00 */
[----:B0-----:R-:W-:Y:S02]  /*48150*/  IMAD.MOV.U32 R13, RZ, RZ, R8 ;  /* 0x000000ffff0d7224 */ /* 0x001fe400078e0008 */
[----:B------:R-:W-:Y:S02]  /*48160*/  IMAD.MOV.U32 R12, RZ, RZ, R9 ;  /* 0x000000ffff0c7224 */ /* 0x000fe400078e0009 */
[----:B------:R-:W4:Y:S01]  /*48170*/  LDL.LU.64 R8, [R1+0x2710] ;  /* 0x0027100001087983 */ /* 0x000f220000300a00 */
[----:B------:R-:W-:-:S02]  /*48180*/  IMAD.MOV.U32 R17, RZ, RZ, R29 ;  /* 0x000000ffff117224 */ /* 0x000fc400078e001d */
[----:B------:R-:W-:Y:S02]  /*48190*/  IMAD.MOV.U32 R18, RZ, RZ, R2 ;  /* 0x000000ffff127224 */ /* 0x000fe400078e0002 */
[----:B------:R-:W-:Y:S01]  /*481a0*/  IMAD.MOV.U32 R19, RZ, RZ, R0 ;  /* 0x000000ffff137224 */ /* 0x000fe200078e0000 */
[----:B------:R-:W3:Y:S06]  /*481b0*/  LDL.LU.64 R10, [R1+0x2708] ;  /* 0x00270800010a7983 */ /* 0x000eec0000300a00 */
[----:B----4-:R-:W-:Y:S06]  /*481c0*/  HMMA.16816.F32.BF16 R16, R4, R8, R16 ;  /* 0x000000080410723c */ /* 0x010fec0000041810 */
[----:B-1----:R-:W-:-:S02]  /*481d0*/  IMAD.MOV.U32 R15, RZ, RZ, R8 ;  /* 0x000000ffff0f7224 */ /* 0x002fc400078e0008 */
[----:B------:R-:W-:Y:S02]  /*481e0*/  IMAD.MOV.U32 R14, RZ, RZ, R9 ;  /* 0x000000ffff0e7224 */ /* 0x000fe400078e0009 */
[----:B------:R-:W4:-:S13]  /*481f0*/  LDL.LU.64 R8, [R1+0x2700] ;  /* 0x0027000001087983 */ /* 0x000f1a0000300a00 */
[----:B------:R-:W-:Y:S01]  /*48200*/  STL [R1+0x180], R16 ;  /* 0x0001801001007387 */ /* 0x000fe20000100800 */
[----:B------:R-:W-:Y:S02]  /*48210*/  IMAD.MOV.U32 R29, RZ, RZ, R17 ;  /* 0x000000ffff1d7224 */ /* 0x000fe400078e0011 */
[----:B------:R-:W-:Y:S02]  /*48220*/  IMAD.MOV.U32 R2, RZ, RZ, R18 ;  /* 0x000000ffff027224 */ /* 0x000fe400078e0012 */
[----:B------:R-:W-:Y:S02]  /*48230*/  IMAD.MOV.U32 R0, RZ, RZ, R19 ;  /* 0x000000ffff007224 */ /* 0x000fe400078e0013 */
[----:B------:R-:W0:Y:S04]  /*48240*/  LDSM.16.MT88.4 R16, [R28+UR5+0x11400] ;  /* 0x011400051c10783b */ /* 0x000e280008004200 */
[----:B------:R-:W-:Y:S04]  /*48250*/  STL.64 [R1+0x2660], R14 ;  /* 0x0026600e01007387 */ /* 0x000fe80000100a00 */
[----:B------:R2:W-:Y:S02]  /*48260*/  STL.64 [R1+0x2658], R12 ;  /* 0x0026580c01007387 */ /* 0x0005e40000100a00 */
[----:B--2---:R-:W-:Y:S02]  /*48270*/  HMMA.16816.F32.BF16 R12, R4, R24, R20 ;  /* 0x00000018040c723c */ /* 0x004fe40000041814 */
[----:B------:R-:W-:Y:S04]  /*48280*/  STL [R1+0x2568], R0 ;  /* 0x0025680001007387 */ /* 0x000fe80000100800 */
[----:B------:R-:W-:Y:S04]  /*48290*/  STL [R1+0x2544], R2 ;  /* 0x0025440201007387 */ /* 0x000fe80000100800 */
[----:B------:R-:W-:Y:S04]  /*482a0*/  STL [R1+0x2540], R29 ;  /* 0x0025401d01007387 */ /* 0x000fe80000100800 */
[----:B------:R-:W2:Y:S04]  /*482b0*/  LDL.LU R28, [R1+0x26f8] ;  /* 0x0026f800011c7983 */ /* 0x000ea80000300800 */
[----:B0-----:R-:W-:Y:S04]  /*482c0*/  STL.64 [R1+0x24a8], R18 ;  /* 0x0024a81201007387 */ /* 0x001fe80000100a00 */
[----:B------:R0:W-:Y:S04]  /*482d0*/  STL.64 [R1+0x24a0], R16 ;  /* 0x0024a01001007387 */ /* 0x0001e80000100a00 */
[----:B------:R-:W-:Y:S04]  /*482e0*/  STL.64 [R1+0x170], R12 ;  /* 0x0001700c01007387 */ /* 0x000fe80000100a00 */
[----:B------:R-:W-:Y:S01]  /*482f0*/  STL.64 [R1+0x178], R14 ;  /* 0x0001780e01007387 */ /* 0x000fe20000100a00 */
[----:B0-----:R-:W-:-:S02]  /*48300*/  IMAD.MOV.U32 R17, RZ, RZ, R24 ;  /* 0x000000ffff117224 */ /* 0x001fc400078e0018 */
[----:B------:R-:W-:-:S05]  /*48310*/  IMAD.MOV.U32 R16, RZ, RZ, R25 ;  /* 0x000000ffff107224 */ /* 0x000fca00078e0019 */
[----:B------:R0:W-:Y:S04]  /*48320*/  STL.64 [R1+0x2668], R16 ;  /* 0x0026681001007387 */ /* 0x0001e80000100a00 */
[----:B0-----:R-:W3:Y:S04]  /*48330*/  LDL.64 R16, [R1+0x250] ;  /* 0x0002500001107983 */ /* 0x001ee80000100a00 */
[----:B---3--:R0:W-:Y:S04]  /*48340*/  STL.64 [R1+0x2680], R16 ;  /* 0x0026801001007387 */ /* 0x0081e80000100a00 */
[----:B0-----:R-:W3:Y:S04]  /*48350*/  LDL.LU R16, [R1+0x330] ;  /* 0x0003300001107983 */ /* 0x001ee80000300800 */
[----:B------:R-:W3:Y:S04]  /*48360*/  LDL.LU R17, [R1+0x334] ;  /* 0x0003340001117983 */ /* 0x000ee80000300800 */
[----:B------:R-:W4:Y:S04]  /*48370*/  LDL.LU R18, [R1+0x338] ;  /* 0x0003380001127983 */ /* 0x000f280000300800 */
[----:B------:R-:W4:Y:S04]  /*48380*/  LDL.LU R19, [R1+0x33c] ;  /* 0x00033c0001137983 */ /* 0x000f280000300800 */
[----:B----4-:R-:W-:Y:S04]  /*48390*/  STL.64 [R1+0x26a0], R18 ;  /* 0x0026a01201007387 */ /* 0x010fe80000100a00 */
[----:B---3--:R0:W-:Y:S02]  /*483a0*/  STL.64 [R1+0x2698], R16 ;  /* 0x0026981001007387 */ /* 0x0081e40000100a00 */
[----:B0-----:R-:W-:-:S02]  /*483b0*/  IMAD.MOV.U32 R16, RZ, RZ, R11 ;  /* 0x000000ffff107224 */ /* 0x001fc400078e000b */
[----:B------:R-:W-:-:S05]  /*483c0*/  IMAD.MOV.U32 R17, RZ, RZ, R10 ;  /* 0x000000ffff117224 */ /* 0x000fca00078e000a */
[----:B------:R0:W-:Y:S02]  /*483d0*/  STL.64 [R1+0x26b0], R16 ;  /* 0x0026b01001007387 */ /* 0x0001e40000100a00 */
[----:B0-----:R-:W-:Y:S02]  /*483e0*/  IMAD.MOV.U32 R17, RZ, RZ, R8 ;  /* 0x000000ffff117224 */ /* 0x001fe400078e0008 */
[----:B------:R-:W-:Y:S01]  /*483f0*/  IMAD.MOV.U32 R16, RZ, RZ, R9 ;  /* 0x000000ffff107224 */ /* 0x000fe200078e0009 */
[----:B------:R-:W3:Y:S04]  /*48400*/  LDL.LU R8, [R1+0x370] ;  /* 0x0003700001087983 */ /* 0x000ee80000300800 */
        /* <DEDUP_REMOVED lines=9> */
[----:B------:R-:W3:Y:S04]  /*484a0*/  LDL.LU.64 R24, [R1] ;  /* 0x0000000001187983 */ /* 0x000ee80000300a00 */
[----:B------:R0:W-:Y:S04]  /*484b0*/  STL.64 [R1+0x26c8], R16 ;  /* 0x0026c81001007387 */ /* 0x0001e80000100a00 */
[----:B0-----:R-:W4:Y:S04]  /*484c0*/  LDL.LU R16, [R1+0x360] ;  /* 0x0003600001107983 */ /* 0x001f280000300800 */
[----:B------:R-:W4:Y:S04]  /*484d0*/  LDL.LU R17, [R1+0x364] ;  /* 0x0003640001117983 */ /* 0x000f280000300800 */
[----:B------:R-:W4:Y:S04]  /*484e0*/  LDL.LU R18, [R1+0x368] ;  /* 0x0003680001127983 */ /* 0x000f280000300800 */
[----:B------:R-:W4:Y:S04]  /*484f0*/  LDL.LU R19, [R1+0x36c] ;  /* 0x00036c0001137983 */ /* 0x000f280000300800 */
[----:B------:R-:W2:Y:S04]  /*48500*/  LDL.LU R12, [R1+0xd0] ;  /* 0x0000d000010c7983 */ /* 0x000ea80000300800 */
        /* <DEDUP_REMOVED lines=11> */
[----:B0-----:R-:W2:Y:S01]  /*485c0*/  LDL.LU.64 R12, [R1+0x260] ;  /* 0x00026000010c7983 */ /* 0x001ea20000300a00 */
[----:B------:R-:W-:Y:S03]  /*485d0*/  HMMA.16816.F32.BF16 R8, R4, R24, R8 ;  /* 0x000000180408723c */ /* 0x000fe60000041808 */
[----:B--2---:R0:W-:Y:S04]  /*485e0*/  STL.64 [R1+0x26a8], R12 ;  /* 0x0026a80c01007387 */ /* 0x0041e80000100a00 */
[----:B0-----:R-:W2:Y:S04]  /*485f0*/  LDL.LU R12, [R1+0x340] ;  /* 0x00034000010c7983 */ /* 0x001ea80000300800 */
[----:B------:R-:W2:Y:S04]  /*48600*/  LDL.LU R13, [R1+0x344] ;  /* 0x00034400010d7983 */ /* 0x000ea80000300800 */
[----:B------:R-:W3:Y:S04]  /*48610*/  LDL.LU R14, [R1+0x348] ;  /* 0x00034800010e7983 */ /* 0x000ee80000300800 */
[----:B------:R-:W3:Y:S01]  /*48620*/  LDL.LU R15, [R1+0x34c] ;  /* 0x00034c00010f7983 */ /* 0x000ee20000300800 */
[----:B------:R-:W-:-:S02]  /*48630*/  IMAD.MOV.U32 R29, RZ, RZ, R24 ;  /* 0x000000ffff1d7224 */ /* 0x000fc400078e0018 */
[----:B------:R-:W-:Y:S01]  /*48640*/  IMAD.MOV.U32 R2, RZ, RZ, R25 ;  /* 0x000000ffff027224 */ /* 0x000fe200078e0019 */
[----:B---3--:R-:W-:Y:S04]  /*48650*/  STL.64 [R1+0x26c0], R14 ;  /* 0x0026c00e01007387 */ /* 0x008fe80000100a00 */
[----:B--2---:R0:W-:Y:S04]  /*48660*/  STL.64 [R1+0x26b8], R12 ;  /* 0x0026b80c01007387 */ /* 0x0041e80000100a00 */
[----:B0-----:R-:W2:Y:S04]  /*48670*/  LDL.LU R12, [R1+0x350] ;  /* 0x00035000010c7983 */ /* 0x001ea80000300800 */
[----:B------:R-:W2:Y:S04]  /*48680*/  LDL.LU R13, [R1+0x354] ;  /* 0x00035400010d7983 */ /* 0x000ea80000300800 */
[----:B------:R-:W2:Y:S04]  /*48690*/  LDL.LU R14, [R1+0x358] ;  /* 0x00035800010e7983 */ /* 0x000ea80000300800 */
[----:B------:R-:W2:Y:S04]  /*486a0*/  LDL.LU R15, [R1+0x35c] ;  /* 0x00035c00010f7983 */ /* 0x000ea80000300800 */
[----:B------:R-:W3:Y:S04]  /*486b0*/  LDL.64 R20, [R1+0x230] ;  /* 0x0002300001147983 */ /* 0x000ee80000100a00 */
[----:B------:R-:W-:Y:S04]  /*486c0*/  STL.64 [R1+0x160], R8 ;  /* 0x0001600801007387 */ /* 0x000fe80000100a00 */
[----:B------:R0:W-:Y:S04]  /*486d0*/  STL.64 [R1+0x168], R10 ;  /* 0x0001680a01007387 */ /* 0x0001e80000100a00 */
[----:B0-----:R-:W4:Y:S04]  /*486e0*/  LDL.LU.64 R10, [R1+0x26f0] ;  /* 0x0026f000010a7983 */ /* 0x001f280000300a00 */
[----:B------:R-:W4:Y:S04]  /*486f0*/  LDL.LU.64 R8, [R1+0x26e8] ;  /* 0x0026e80001087983 */ /* 0x000f280000300a00 */
[----:B------:R-:W4:Y:S02]  /*48700*/  LDL.LU.64 R24, [R1+0x26e0] ;  /* 0x0026e00001187983 */ /* 0x000f240000300a00 */
[----:B----4-:R-:W-:-:S15]  /*48710*/  HMMA.16816.F32.BF16 R8, R4, R24, R8 ;  /* 0x000000180408723c */ /* 0x010fde0000041808 */
[----:B------:R-:W-:-:S08]  /*48720*/  NOP ;  /* 0x0000000000007918 */ /* 0x000fd00000000000 */
[----:B------:R-:W-:Y:S04]  /*48730*/  STL.64 [R1+0x150], R8 ;  /* 0x0001500801007387 */ /* 0x000fe80000100a00 */
[----:B------:R0:W-:Y:S04]  /*48740*/  STL.64 [R1+0x158], R10 ;  /* 0x0001580a01007387 */ /* 0x0001e80000100a00 */
[----:B0-----:R-:W4:Y:S04]  /*48750*/  LDL.LU.64 R10, [R1+0x26d8] ;  /* 0x0026d800010a7983 */ /* 0x001f280000300a00 */
[----:B------:R-:W2:Y:S02]  /*48760*/  LDL.LU.64 R8, [R1+0x26d0] ;  /* 0x0026d00001087983 */ /* 0x000ea40000300a00 */
[----:B--2---:R-:W-:-:S15]  /*48770*/  HMMA.16816.F32.BF16 R16, R4, R8, R16 ;  /* 0x000000080410723c */ /* 0x004fde0000041810 */
[----:B------:R-:W-:-:S08]  /*48780*/  NOP ;  /* 0x0000000000007918 */ /* 0x000fd00000000000 */
[----:B------:R0:W-:Y:S04]  /*48790*/  STL.64 [R1+0x140], R16 ;  /* 0x0001401001007387 */ /* 0x0001e80000100a00 */
[----:B------:R-:W-:Y:S04]  /*487a0*/  STL.64 [R1+0x148], R18 ;  /* 0x0001481201007387 */ /* 0x000fe80000100a00 */
[----:B0-----:R-:W2:Y:S04]  /*487b0*/  LDL.LU.64 R16, [R1+0x26c8] ;  /* 0x0026c80001107983 */ /* 0x001ea80000300a00 */
[----:B----4-:R-:W-:Y:S04]  /*487c0*/  STL.64 [R1+0x2598], R10 ;  /* 0x0025980a01007387 */ /* 0x010fe80000100a00 */
[----:B------:R0:W-:Y:S04]  /*487d0*/  STL.64 [R1+0x2590], R8 ;  /* 0x0025900801007387 */ /* 0x0001e80000100a00 */
[----:B0-----:R-:W3:Y:S04]  /*487e0*/  LDL.LU R8, [R1+0xc0] ;  /* 0x0000c00001087983 */ /* 0x001ee80000300800 */
[----:B------:R-:W3:Y:S01]  /*487f0*/  LDL.LU R9, [R1+0xc4] ;  /* 0x0000c40001097983 */ /* 0x000ee20000300800 */
[----:B--2---:R-:W-:Y:S03]  /*48800*/  HMMA.16816.F32.BF16 R16, R4, R16, R12 ;  /* 0x000000100410723c */ /* 0x004fe6000004180c */
[----:B------:R-:W2:Y:S04]  /*48810*/  LDL.LU.64 R14, [R1+0x26c0] ;  /* 0x0026c000010e7983 */ /* 0x000ea80000300a00 */
[----:B------:R-:W2:-:S15]  /*48820*/  LDL.LU.64 R12, [R1+0x26b8] ;  /* 0x0026b800010c7983 */ /* 0x000e9e0000300a00 */
[----:B------:R-:W-:-:S01]  /*48830*/  NOP ;  /* 0x0000000000007918 */ /* 0x000fc20000000000 */
[----:B------:R0:W-:Y:S04]  /*48840*/  STL.64 [R1+0x130], R16 ;  /* 0x0001301001007387 */ /* 0x0001e80000100a00 */
[----:B0-----:R-:W2:Y:S01]  /*48850*/  LDL.LU.64 R16, [R1+0x26b0] ;  /* 0x0026b00001107983 */ /* 0x001ea20000300a00 */
[----:B------:R-:W-:Y:S02]  /*48860*/  IMAD.MOV.U32 R26, RZ, RZ, R18 ;  /* 0x000000ffff1a7224 */ /* 0x000fe400078e0012 */
[----:B------:R-:W-:-:S03]  /*48870*/  IMAD.MOV.U32 R27, RZ, RZ, R19 ;  /* 0x000000ffff1b7224 */ /* 0x000fc600078e0013 */
[----:B------:R-:W-:Y:S04]  /*48880*/  STL [R1+0x2494], R26 ;  /* 0x0024941a01007387 */ /* 0x000fe80000100800 */
[----:B------:R-:W-:Y:S01]  /*48890*/  STL [R1+0x2490], R27 ;  /* 0x0024901b01007387 */ /* 0x000fe20000100800 */
[----:B--2---:R-:W-:Y:S03]  /*488a0*/  HMMA.16816.F32.BF16 R16, R4, R16, R12 ;  /* 0x000000100410723c */ /* 0x004fe6000004180c */
[----:B------:R-:W2:-:S15]  /*488b0*/  LDL.LU.64 R12, [R1+0x26a8] ;  /* 0x0026a800010c7983 */ /* 0x000e9e0000300a00 */
[----:B------:R-:W-:-:S05]  /*488c0*/  NOP ;  /* 0x0000000000007918 */ /* 0x000fca0000000000 */
[----:B------:R-:W-:Y:S04]  /*488d0*/  STL.64 [R1+0x120], R16 ;  /* 0x0001201001007387 */ /* 0x000fe80000100a00 */
[----:B------:R0:W-:Y:S04]  /*488e0*/  STL.64 [R1+0x128], R18 ;  /* 0x0001281201007387 */ /* 0x0001e80000100a00 */
[----:B0-----:R-:W4:Y:S04]  /*488f0*/  LDL.LU.64 R18, [R1+0x26a0] ;  /* 0x0026a00001127983 */ /* 0x001f280000300a00 */
[----:B------:R-:W4:Y:S01]  /*48900*/  LDL.LU.64 R16, [R1+0x2698] ;  /* 0x0026980001107983 */ /* 0x000f220000300a00 */
[----:B------:R-:W-:-:S02]  /*48910*/  IMAD.MOV.U32 R10, RZ, RZ, R28 ;  /* 0x000000ffff0a7224 */ /* 0x000fc400078e001c */
[----:B------:R-:W-:Y:S01]  /*48920*/  IMAD.MOV.U32 R11, RZ, RZ, R3 ;  /* 0x000000ffff0b7224 */ /* 0x000fe200078e0003 */
[----:B------:R-:W3:Y:S01]  /*48930*/  LDL.LU.64 R14, [R1+0x2690] ;  /* 0x00269000010e7983 */ /* 0x000ee20000300a00 */
[----:B--2---:R-:W-:Y:S02]  /*48940*/  IMAD.MOV.U32 R28, RZ, RZ, R12 ;  /* 0x000000ffff1c7224 */ /* 0x004fe400078e000c */
[----:B------:R-:W-:Y:S01]  /*48950*/  IMAD.MOV.U32 R3, RZ, RZ, R13 ;  /* 0x000000ffff037224 */ /* 0x000fe200078e000d */
[----:B----4-:R-:W-:Y:S01]  /*48960*/  HMMA.16816.F32.BF16 R16, R4, R12, R16 ;  /* 0x0000000c0410723c */ /* 0x010fe20000041810 */
[----:B------:R-:W3:-:S15]  /*48970*/  LDL.LU.64 R12, [R1+0x2688] ;  /* 0x00268800010c7983 */ /* 0x000ede0000300a00 */
[----:B------:R-:W-:-:S07]  /*48980*/  NOP ;  /* 0x0000000000007918 */ /* 0x000fce0000000000 */
[----:B------:R0:W-:Y:S04]  /*48990*/  STL.64 [R1+0x110], R16 ;  /* 0x0001101001007387 */ /* 0x0001e80000100a00 */
[----:B0-----:R-:W3:Y:S01]  /*489a0*/  LDL.LU.64 R16, [R1+0x2680] ;  /* 0x0026800001107983 */ /* 0x001ee20000300a00 */
[----:B------:R-:W-:Y:S02]  /*489b0*/  IMAD.MOV.U32 R26, RZ, RZ, R18 ;  /* 0x000000ffff1a7224 */ /* 0x000fe400078e0012 */
[----:B------:R-:W-:-:S05]  /*489c0*/  IMAD.MOV.U32 R27, RZ, RZ, R19 ;  /* 0x000000ffff1b7224 */ /* 0x000fca00078e0013 */
[----:B------:R-:W-:Y:S04]  /*489d0*/  STL.64 [R1+0x25a8], R26 ;  /* 0x0025a81a01007387 */ /* 0x000fe80000100a00 */
[----:B------:R0:W-:Y:S04]  /*489e0*/  STL.64 [R1+0x25a0], R24 ;  /* 0x0025a01801007387 */ /* 0x0001e80000100a00 */
[----:B0-----:R-:W2:Y:S04]  /*489f0*/  LDL.LU.64 R24, [R1+0x240] ;  /* 0x0002400001187983 */ /* 0x001ea80000300a00 */
[----:B------:R-:W-:Y:S04]  /*48a00*/  STL [R1+0x2570], R3 ;  /* 0x0025700301007387 */ /* 0x000fe80000100800 */
[----:B------:R-:W-:Y:S01]  /*48a10*/  STL [R1+0x256c], R28 ;  /* 0x00256c1c01007387 */ /* 0x000fe20000100800 */
[----:B---3--:R-:W-:-:S15]  /*48a20*/  HMMA.16816.F32.BF16 R12, R4, R16, R12 ;  /* 0x00000010040c723c */ /* 0x008fde000004180c */
[----:B------:R-:W-:-:S08]  /*48a30*/  NOP ;  /* 0x0000000000007918 */ /* 0x000fd00000000000 */
[----:B------:R-:W-:Y:S04]  /*48a40*/  STL.64 [R1+0x100], R12 ;  /* 0x0001000c01007387 */ /* 0x000fe80000100a00 */
[----:B------:R0:W-:Y:S04]  /*48a50*/  STL.64 [R1+0x108], R14 ;  /* 0x0001080e01007387 */ /* 0x0001e80000100a00 */
[----:B0-----:R-:W3:Y:S04]  /*48a60*/  LDL.LU.64 R14, [R1+0x2678] ;  /* 0x00267800010e7983 */ /* 0x001ee80000300a00 */
[----:B------:R-:W3:Y:S01]  /*48a70*/  LDL.LU.64 R12, [R1+0x2670] ;  /* 0x00267000010c7983 */ /* 0x000ee20000300a00 */
[----:B--2---:R-:W-:-:S02]  /*48a80*/  IMAD.MOV.U32 R3, RZ, RZ, R24 ;  /* 0x000000ffff037224 */ /* 0x004fc400078e0018 */
[----:B------:R-:W-:Y:S02]  /*48a90*/  IMAD.MOV.U32 R28, RZ, RZ, R25 ;  /* 0x000000ffff1c7224 */ /* 0x000fe400078e0019 */
[----:B------:R-:W-:Y:S02]  /*48aa0*/  IMAD.MOV.U32 R0, RZ, RZ, R17 ;  /* 0x000000ffff007224 */ /* 0x000fe400078e0011 */
[----:B------:R-:W2:Y:S04]  /*48ab0*/  LDL.LU.64 R16, [R1+0x2668] ;  /* 0x0026680001107983 */ /* 0x000ea80000300a00 */
[----:B------:R-:W-:Y:S01]  /*48ac0*/  STL [R1+0x2574], R0 ;  /* 0x0025740001007387 */ /* 0x000fe20000100800 */
[C---:B---3--:R-:W-:Y:S06]  /*48ad0*/  HMMA.16816.F32.BF16 R12, R4.reuse, R24, R12 ;  /* 0x00000018040c723c */ /* 0x048fec000004180c */
[----:B------:R-:W-:-:S15]  /*48ae0*/  HMMA.16816.F32.BF16 R24, R4, R20, R8 ;  /* 0x000000140418723c */ /* 0x000fde0000041808 */
[----:B------:R-:W-:-:S02]  /*48af0*/  NOP ;  /* 0x0000000000007918 */ /* 0x000fc40000000000 */
[----:B------:R-:W-:Y:S04]  /*48b00*/  STL.64 [R1+0xf0], R12 ;  /* 0x0000f00c01007387 */ /* 0x000fe80000100a00 */
[----:B------:R0:W-:Y:S04]  /*48b10*/  STL.64 [R1+0xf8], R14 ;  /* 0x0000f80e01007387 */ /* 0x0001e80000100a00 */
[----:B0-----:R-:W3:Y:S04]  /*48b20*/  LDL.LU.64 R14, [R1+0x2660] ;  /* 0x00266000010e7983 */ /* 0x001ee80000300a00 */
[----:B------:R-:W4:Y:S04]  /*48b30*/  LDL.LU.64 R12, [R1+0x2658] ;  /* 0x00265800010c7983 */ /* 0x000f280000300a00 */
[----:B------:R-:W-:Y:S04]  /*48b40*/  STL [R1+0x257c], R28 ;  /* 0x00257c1c01007387 */ /* 0x000fe80000100800 */
[----:B------:R-:W-:Y:S04]  /*48b50*/  STL [R1+0x2578], R3 ;  /* 0x0025780301007387 */ /* 0x000fe80000100800 */
[----:B------:R-:W2:Y:S04]  /*48b60*/  LDL.LU R8, [R1+0x50] ;  /* 0x0000500001087983 */ /* 0x000ea80000300800 */
[----:B------:R0:W-:Y:S04]  /*48b70*/  STL.64 [R1+0xe0], R24 ;  /* 0x0000e01801007387 */ /* 0x0001e80000100a00 */
[----:B------:R1:W-:Y:S04]  /*48b80*/  STL.64 [R1+0xe8], R26 ;  /* 0x0000e81a01007387 */ /* 0x0003e80000100a00 */
[----:B------:R-:W2:Y:S04]  /*48b90*/  LDL.LU R9, [R1+0x54] ;  /* 0x0000540001097983 */ /* 0x000ea80000300800 */
[----:B------:R-:W3:Y:S04]  /*48ba0*/  LDL.LU R10, [R1+0x58] ;  /* 0x00005800010a7983 */ /* 0x000ee80000300800 */
[----:B------:R-:W3:Y:S04]  /*48bb0*/  LDL.LU R11, [R1+0x5c] ;  /* 0x00005c00010b7983 */ /* 0x000ee80000300800 */
[----:B---3--:R-:W-:Y:S04]  /*48bc0*/  STL.64 [R1+0x25b8], R10 ;  /* 0x0025b80a01007387 */ /* 0x008fe80000100a00 */
[----:B--2---:R2:W-:Y:S04]  /*48bd0*/  STL.64 [R1+0x25b0], R8 ;  /* 0x0025b00801007387 */ /* 0x0045e80000100a00 */
        /* <DEDUP_REMOVED lines=14> */
[----:B------:R-:W-:Y:S02]  /*48cc0*/  IMAD.MOV.U32 R9, RZ, RZ, R14 ;  /* 0x000000ffff097224 */ /* 0x000fe400078e000e */
[----:B------:R-:W-:Y:S01]  /*48cd0*/  IMAD.MOV.U32 R0, RZ, RZ, R21 ;  /* 0x000000ffff007224 */ /* 0x000fe200078e0015 */
[----:B---3--:R-:W-:Y:S04]  /*48ce0*/  STL.64 [R1+0x25e0], R26 ;  /* 0x0025e01a01007387 */ /* 0x008fe80000100a00 */
[----:B--2---:R-:W-:Y:S04]  /*48cf0*/  STL.64 [R1+0x25d8], R24 ;  /* 0x0025d81801007387 */ /* 0x004fe80000100a00 */
[----:B------:R0:W-:Y:S04]  /*48d00*/  STL.64 [R1+0x25e8], R8 ;  /* 0x0025e80801007387 */ /* 0x0001e80000100a00 */
[----:B------:R-:W2:Y:S04]  /*48d10*/  LDL.LU R20, [R1+0xb0] ;  /* 0x0000b00001147983 */ /* 0x000ea80000300800 */
[----:B------:R-:W2:Y:S04]  /*48d20*/  LDL.LU R21, [R1+0xb4] ;  /* 0x0000b40001157983 */ /* 0x000ea80000300800 */
[----:B------:R-:W2:Y:S04]  /*48d30*/  LDL.LU R22, [R1+0xb8] ;  /* 0x0000b80001167983 */ /* 0x000ea80000300800 */
[----:B------:R-:W2:Y:S04]  /*48d40*/  LDL.LU R23, [R1+0xbc] ;  /* 0x0000bc0001177983 */ /* 0x000ea80000300800 */
[----:B------:R-:W2:Y:S01]  /*48d50*/  LDL.LU.64 R16, [R1+0x220] ;  /* 0x0002200001107983 */ /* 0x000ea20000300a00 */
[----:B0-----:R-:W-:-:S02]  /*48d60*/  IMAD.MOV.U32 R8, RZ, RZ, R13 ;  /* 0x000000ffff087224 */ /* 0x001fc400078e000d */
[----:B------:R-:W-:-:S05]  /*48d70*/  IMAD.MOV.U32 R9, RZ, RZ, R12 ;  /* 0x000000ffff097224 */ /* 0x000fca00078e000c */
[----:B------:R0:W-:Y:S04]  /*48d80*/  STL.64 [R1+0x2610], R8 ;  /* 0x0026100801007387 */ /* 0x0001e80000100a00 */
[----:B0-----:R-:W3:Y:S04]  /*48d90*/  LDL.LU R8, [R1+0xa0] ;  /* 0x0000a00001087983 */ /* 0x001ee80000300800 */
[----:B------:R-:W3:Y:S04]  /*48da0*/  LDL.LU R9, [R1+0xa4] ;  /* 0x0000a40001097983 */ /* 0x000ee80000300800 */
[----:B------:R-:W4:Y:S04]  /*48db0*/  LDL.LU R10, [R1+0xa8] ;  /* 0x0000a800010a7983 */ /* 0x000f280000300800 */
[----:B------:R-:W4:Y:S04]  /*48dc0*/  LDL.LU R11, [R1+0xac] ;  /* 0x0000ac00010b7983 */ /* 0x000f280000300800 */
[----:B----4-:R-:W-:Y:S04]  /*48dd0*/  STL.64 [R1+0x2620], R10 ;  /* 0x0026200a01007387 */ /* 0x010fe80000100a00 */
[----:B---3--:R0:W-:Y:S04]  /*48de0*/  STL.64 [R1+0x2618], R8 ;  /* 0x0026180801007387 */ /* 0x0081e80000100a00 */
[----:B0-----:R-:W3:Y:S04]  /*48df0*/  LDL.LU.64 R8, [R1+0x200] ;  /* 0x0002000001087983 */ /* 0x001ee80000300a00 */
[----:B---3--:R0:W-:Y:S04]  /*48e00*/  STL.64 [R1+0x2630], R8 ;  /* 0x0026300801007387 */ /* 0x0081e80000100a00 */
[----:B0-----:R-:W3:Y:S04]  /*48e10*/  LDL.64 R8, [R1+0x210] ;  /* 0x0002100001087983 */ /* 0x001ee80000100a00 */
[----:B------:R-:W4:Y:S04]  /*48e20*/  LDL.LU.64 R12, [R1+0x1f0] ;  /* 0x0001f000010c7983 */ /* 0x000f280000300a00 */
[----:B----4-:R0:W-:Y:S04]  /*48e30*/  STL.64 [R1+0x2628], R12 ;  /* 0x0026280c01007387 */ /* 0x0101e80000100a00 */
[----:B0-----:R-:W4:Y:S04]  /*48e40*/  LDL.LU R12, [R1+0x3d0] ;  /* 0x0003d000010c7983 */ /* 0x001f280000300800 */
        /* <DEDUP_REMOVED lines=20> */
[----:B------:R-:W-:Y:S04]  /*48f90*/  STL [R1+0x2580], R0 ;  /* 0x0025800001007387 */ /* 0x000fe80000100800 */
[----:B------:R-:W-:Y:S04]  /*48fa0*/  STL.64 [R1+0xd0], R20 ;  /* 0x0000d01401007387 */ /* 0x000fe80000100a00 */
[----:B------:R0:W-:Y:S04]  /*48fb0*/  STL.64 [R1+0xd8], R22 ;  /* 0x0000d81601007387 */ /* 0x0001e80000100a00 */
[----:B0-----:R-:W4:Y:S04]  /*48fc0*/  LDL.LU.64 R22, [R1+0x2650] ;  /* 0x0026500001167983 */ /* 0x001f280000300a00 */
[----:B------:R-:W3:Y:S01]  /*48fd0*/  LDL.LU.64 R20, [R1+0x2648] ;  /* 0x0026480001147983 */ /* 0x000ee20000300a00 */
[----:B------:R-:W-:Y:S01]  /*48fe0*/  IMAD.MOV.U32 R3, RZ, RZ, R17 ;  /* 0x000000ffff037224 */ /* 0x000fe200078e0011 */
[----:B--2---:R-:W-:Y:S01]  /*48ff0*/  HMMA.16816.F32.BF16 R12, R4, R8, R12 ;  /* 0x00000008040c723c */ /* 0x004fe2000004180c */
[----:B------:R-:W-:-:S02]  /*49000*/  IMAD.MOV.U32 R28, RZ, RZ, R16 ;  /* 0x000000ffff1c7224 */ /* 0x000fc400078e0010 */
[----:B------:R-:W2:Y:S04]  /*49010*/  LDL.LU R16, [R1+0x1c0] ;  /* 0x0001c00001107983 */ /* 0x000ea80000300800 */
[----:B------:R-:W-:Y:S04]  /*49020*/  STL [R1+0x2588], R3 ;  /* 0x0025880301007387 */ /* 0x000fe80000100800 */
[----:B------:R-:W-:Y:S01]  /*49030*/  STL [R1+0x2584], R28 ;  /* 0x0025841c01007387 */ /* 0x000fe20000100800 */
[----:B------:R-:W-:Y:S02]  /*49040*/  IMAD.MOV.U32 R0, RZ, RZ, R9 ;  /* 0x000000ffff007224 */ /* 0x000fe400078e0009 */
[----:B----4-:R-:W-:-:S02]  /*49050*/  IMAD.MOV.U32 R17, RZ, RZ, R22 ;  /* 0x000000ffff117224 */ /* 0x010fc400078e0016 */
[----:B---3--:R-:W-:Y:S02]  /*49060*/  IMAD.MOV.U32 R18, RZ, RZ, R21 ;  /* 0x000000ffff127224 */ /* 0x008fe400078e0015 */
[----:B------:R-:W-:Y:S02]  /*49070*/  IMAD.MOV.U32 R19, RZ, RZ, R20 ;  /* 0x000000ffff137224 */ /* 0x000fe400078e0014 */
[----:B------:R-:W0:Y:S04]  /*49080*/  LDSM.16.MT88.4 R20, [R23+UR5+0x11400] ;  /* 0x011400051714783b */ /* 0x000e280008004200 */
[----:B0-----:R-:W-:Y:S04]  /*49090*/  STL [R1+0x237c], R20 ;  /* 0x00237c1401007387 */ /* 0x001fe80000100800 */
[----:B------:R-:W-:Y:S04]  /*490a0*/  STL [R1+0x2378], R21 ;  /* 0x0023781501007387 */ /* 0x000fe80000100800 */
[----:B------:R-:W-:Y:S04]  /*490b0*/  STL [R1+0x2374], R22 ;  /* 0x0023741601007387 */ /* 0x000fe80000100800 */
[----:B------:R-:W-:Y:S04]  /*490c0*/  STL [R1+0x2370], R23 ;  /* 0x0023701701007387 */ /* 0x000fe80000100800 */
[----:B------:R-:W-:Y:S04]  /*490d0*/  STL.64 [R1+0xc0], R12 ;  /* 0x0000c00c01007387 */ /* 0x000fe80000100a00 */
[----:B------:R0:W-:Y:S04]  /*490e0*/  STL.64 [R1+0xc8], R14 ;  /* 0x0000c80e01007387 */ /* 0x0001e80000100a00 */
[----:B0-----:R-:W3:Y:S04]  /*490f0*/  LDL.LU.64 R14, [R1+0x2640] ;  /* 0x00264000010e7983 */ /* 0x001ee80000300a00 */
[----:B------:R-:W3:Y:S04]  /*49100*/  LDL.LU.64 R12, [R1+0x2638] ;  /* 0x00263800010c7983 */ /* 0x000ee80000300a00 */
[----:B------:R-:W3:Y:S02]  /*49110*/  LDL.LU.64 R8, [R1+0x2630] ;  /* 0x0026300001087983 */ /* 0x000ee40000300a00 */
[----:B---3--:R-:W-:Y:S06]  /*49120*/  HMMA.16816.F32.BF16 R12, R4, R8, R12 ;  /* 0x00000008040c723c */ /* 0x008fec000004180c */
[----:B------:R-:W-:-:S02]  /*49130*/  IMAD.MOV.U32 R3, RZ, RZ, R8 ;  /* 0x000000ffff037224 */ /* 0x000fc400078e0008 */
[----:B------:R-:W-:-:S15]  /*49140*/  IMAD.MOV.U32 R28, RZ, RZ, R9 ;  /* 0x000000ffff1c7224 */ /* 0x000fde00078e0009 */
[----:B------:R0:W-:Y:S04]  /*49150*/  STL.64 [R1+0xb0], R12 ;  /* 0x0000b00c01007387 */ /* 0x0001e80000100a00 */
[----:B------:R1:W-:Y:S04]  /*49160*/  STL.64 [R1+0xb8], R14 ;  /* 0x0000b80e01007387 */ /* 0x0003e80000100a00 */
[----:B0-----:R-:W3:Y:S04]  /*49170*/  LDL.LU.64 R12, [R1+0x2628] ;  /* 0x00262800010c7983 */ /* 0x001ee80000300a00 */
[----:B------:R-:W3:Y:S04]  /*49180*/  LDL.LU.64 R10, [R1+0x2620] ;  /* 0x00262000010a7983 */ /* 0x000ee80000300a00 */
[----:B------:R-:W3:Y:S01]  /*49190*/  LDL.LU.64 R8, [R1+0x2618] ;  /* 0x0026180001087983 */ /* 0x000ee20000300a00 */
[----:B------:R-:W-:-:S02]  /*491a0*/  IMAD.MOV.U32 R20, RZ, RZ, R29 ;  /* 0x000000ffff147224 */ /* 0x000fc400078e001d */
[----:B------:R-:W-:Y:S01]  /*491b0*/  IMAD.MOV.U32 R21, RZ, RZ, R2 ;  /* 0x000000ffff157224 */ /* 0x000fe200078e0002 */
[----:B---3--:R-:W-:Y:S01]  /*491c0*/  HMMA.16816.F32.BF16 R4, R4, R12, R8 ;  /* 0x0000000c0404723c */ /* 0x008fe20000041808 */
[----:B------:R-:W3:Y:S05]  /*491d0*/  LDL.LU.64 R8, [R1+0x2610] ;  /* 0x0026100001087983 */ /* 0x000eea0000300a00 */
[----:B------:R-:W-:Y:S02]  /*491e0*/  IMAD.MOV.U32 R2, RZ, RZ, R12 ;  /* 0x000000ffff027224 */ /* 0x000fe400078e000c */
[----:B------:R-:W-:-:S15]  /*491f0*/  IMAD.MOV.U32 R29, RZ, RZ, R13 ;  /* 0x000000ffff1d7224 */ /* 0x000fde00078e000d */
[----:B------:R0:W-:Y:S04]  /*49200*/  STL.64 [R1+0xa0], R4 ;  /* 0x0000a00401007387 */ /* 0x0001e80000100a00 */
[----:B------:R4:W-:Y:S04]  /*49210*/  STL.64 [R1+0xa8], R6 ;  /* 0x0000a80601007387 */ /* 0x0009e80000100a00 */
[----:B-1----:R-:W3:Y:S04]  /*49220*/  LDL.LU.64 R14, [R1+0x2608] ;  /* 0x00260800010e7983 */ /* 0x002ee80000300a00 */
[----:B------:R-:W3:Y:S04]  /*49230*/  LDL.LU.64 R12, [R1+0x2600] ;  /* 0x00260000010c7983 */ /* 0x000ee80000300a00 */
[----:B0-----:R-:W2:Y:S04]  /*49240*/  LDL.LU R4, [R1+0x2e0] ;  /* 0x0002e00001047983 */ /* 0x001ea80000300800 */
[----:B------:R-:W2:Y:S04]  /*49250*/  LDL.LU R5, [R1+0x2e4] ;  /* 0x0002e40001057983 */ /* 0x000ea80000300800 */
[----:B----4-:R-:W2:Y:S04]  /*49260*/  LDL.LU R6, [R1+0x2e8] ;  /* 0x0002e80001067983 */ /* 0x010ea80000300800 */
        /* <DEDUP_REMOVED lines=22> */
[----:B------:R-:W4:Y:S01]  /*493d0*/  LDL.LU.64 R8, [R1+0x25b0] ;  /* 0x0025b00001087983 */ /* 0x000f220000300a00 */
[----:B---3--:R-:W-:Y:S03]  /*493e0*/  HMMA.16816.F32.BF16 R20, R12, R20, R24 ;  /* 0x000000140c14723c */ /* 0x008fe60000041818 */
[----:B------:R-:W3:Y:S04]  /*493f0*/  LDL.LU.64 R26, [R1+0x25a8] ;  /* 0x0025a800011a7983 */ /* 0x000ee80000300a00 */
[----:B------:R-:W4:-:S15]  /*49400*/  LDL.LU.64 R24, [R1+0x25a0] ;  /* 0x0025a00001187983 */ /* 0x000f1e0000300a00 */
[----:B------:R-:W-:-:S01]  /*49410*/  NOP ;  /* 0x0000000000007918 */ /* 0x000fc20000000000 */
[----:B------:R-:W-:Y:S04]  /*49420*/  STL.64 [R1+0x60], R20 ;  /* 0x0000601401007387 */ /* 0x000fe80000100a00 */
[----:B------:R0:W-:Y:S01]  /*49430*/  STL.64 [R1+0x68], R22 ;  /* 0x0000681601007387 */ /* 0x0001e20000100a00 */
[----:B----4-:R-:W-:-:S15]  /*49440*/  HMMA.16816.F32.BF16 R8, R12, R24, R8 ;  /* 0x000000180c08723c */ /* 0x010fde0000041808 */
[----:B------:R-:W-:-:S08]  /*49450*/  NOP ;  /* 0x0000000000007918 */ /* 0x000fd00000000000 */
[----:B------:R1:W-:Y:S01]  /*49460*/  STL [R1+0x5c], R11 ;  /* 0x00005c0b01007387 */ /* 0x0003e20000100800 */
[----:B0-----:R-:W-:Y:S02]  /*49470*/  IMAD.MOV.U32 R22, RZ, RZ, R9 ;  /* 0x000000ffff167224 */ /* 0x001fe400078e0009 */
[----:B------:R-:W-:Y:S02]  /*49480*/  IMAD.MOV.U32 R23, RZ, RZ, R10 ;  /* 0x000000ffff177224 */ /* 0x000fe400078e000a */
[----:B------:R-:W-:Y:S01]  /*49490*/  IMAD.MOV.U32 R21, RZ, RZ, R8 ;  /* 0x000000ffff157224 */ /* 0x000fe200078e0008 */
[----:B-1----:R-:W4:Y:S04]  /*494a0*/  LDL.LU.64 R10, [R1+0x2598] ;  /* 0x00259800010a7983 */ /* 0x002f280000300a00 */
[----:B------:R-:W2:Y:S04]  /*494b0*/  LDL.LU.64 R8, [R1+0x2590] ;  /* 0x0025900001087983 */ /* 0x000ea80000300a00 */
[----:B---3--:R-:W-:Y:S04]  /*494c0*/  STL.64 [R1+0x2548], R26 ;  /* 0x0025481a01007387 */ /* 0x008fe80000100a00 */
[----:B------:R-:W-:Y:S04]  /*494d0*/  STL.64 [R1+0x2440], R22 ;  /* 0x0024401601007387 */ /* 0x000fe80000100a00 */
[----:B------:R0:W-:Y:S04]  /*494e0*/  STL [R1+0x2438], R21 ;  /* 0x0024381501007387 */ /* 0x0001e80000100800 */
[----:B0-----:R-:W3:Y:S04]  /*494f0*/  LDL.LU.64 R20, [R1+0x40] ;  /* 0x0000400001147983 */ /* 0x001ee80000300a00 */
[----:B------:R-:W4:Y:S01]  /*49500*/  LDL.LU.64 R22, [R1+0x48] ;  /* 0x0000480001167983 */ /* 0x000f220000300a00 */
[C---:B--2---:R-:W-:Y:S06]  /*49510*/  HMMA.16816.F32.BF16 R4, R12.reuse, R8, R4 ;  /* 0x000000080c04723c */ /* 0x044fec0000041804 */
[----:B---3--:R-:W-:Y:S01]  /*49520*/  HMMA.16816.F32.BF16 R16, R12, R20, R16 ;  /* 0x000000140c10723c */ /* 0x008fe20000041810 */
[----:B----4-:R0:W-:-:S15]  /*49530*/  STL.64 [R1+0x2458], R10 ;  /* 0x0024580a01007387 */ /* 0x0101de0000100a00 */
[----:B------:R-:W-:-:S01]  /*49540*/  NOP ;  /* 0x0000000000007918 */ /* 0x000fc20000000000 */
[----:B------:R-:W-:Y:S04]  /*49550*/  STL.64 [R1+0x2310], R6 ;  /* 0x0023100601007387 */ /* 0x000fe80000100a00 */
[----:B------:R1:W-:Y:S04]  /*49560*/  STL.64 [R1+0x2308], R4 ;  /* 0x0023080401007387 */ /* 0x0003e80000100a00 */
[----:B------:R2:W-:Y:S04]  /*49570*/  STL.64 [R1+0x1c0], R16 ;  /* 0x0001c01001007387 */ /* 0x0005e80000100a00 */
[----:B0-----:R-:W3:Y:S04]  /*49580*/  LDL R10, [R1+0x38] ;  /* 0x00003800010a7983 */ /* 0x001ee80000100800 */
[----:B------:R-:W3:Y:S01]  /*49590*/  LDL R11, [R1+0x3c] ;  /* 0x00003c00010b7983 */ /* 0x000ee20000100800 */
[----:B-1----:R-:W-:-:S02]  /*495a0*/  IMAD.MOV.U32 R5, RZ, RZ, R18 ;  /* 0x000000ffff057224 */ /* 0x002fc400078e0012 */
[----:B------:R-:W-:Y:S01]  /*495b0*/  IMAD.MOV.U32 R4, RZ, RZ, R19 ;  /* 0x000000ffff047224 */ /* 0x000fe200078e0013 */
[----:B---3--:R-:W-:Y:S04]  /*495c0*/  STL.64 [R1+0x24b0], R10 ;  /* 0x0024b00a01007387 */ /* 0x008fe80000100a00 */
[----:B--2---:R-:W2:Y:S04]  /*495d0*/  LDL.LU R16, [R1+0x1a0] ;  /* 0x0001a00001107983 */ /* 0x004ea80000300800 */
[----:B------:R-:W2:Y:S04]  /*495e0*/  LDL.LU R17, [R1+0x1a4] ;  /* 0x0001a40001117983 */ /* 0x000ea80000300800 */
[----:B------:R-:W3:Y:S04]  /*495f0*/  LDL.LU R18, [R1+0x1a8] ;  /* 0x0001a80001127983 */ /* 0x000ee80000300800 */
[----:B------:R-:W3:Y:S01]  /*49600*/  LDL.LU R19, [R1+0x1ac] ;  /* 0x0001ac0001137983 */ /* 0x000ee20000300800 */
[----:B------:R-:W-:-:S02]  /*49610*/  IMAD.MOV.U32 R8, RZ, RZ, R3 ;  /* 0x000000ffff087224 */ /* 0x000fc400078e0003 */
        /* <DEDUP_REMOVED lines=10> */
[----:B-1----:R-:W-:-:S03]  /*496c0*/  IMAD.MOV.U32 R9, RZ, RZ, R0 ;  /* 0x000000ffff097224 */ /* 0x002fc600078e0000 */
[----:B--2---:R-:W-:Y:S04]  /*496d0*/  STL.64 [R1+0x24d8], R18 ;  /* 0x0024d81201007387 */ /* 0x004fe80000100a00 */
[----:B----4-:R-:W-:Y:S04]  /*496e0*/  STL.64 [R1+0x24d0], R16 ;  /* 0x0024d01001007387 */ /* 0x010fe80000100a00 */
[----:B------:R-:W2:Y:S04]  /*496f0*/  LDL.LU R8, [R1+0x210] ;  /* 0x0002100001087983 */ /* 0x000ea80000300800 */
[----:B------:R-:W4:Y:S04]  /*49700*/  LDL.LU R0, [R1+0x2580] ;  /* 0x0025800001007983 */ /* 0x000f280000300800 */
[----:B--2---:R3:W-:Y:S02]  /*49710*/  STL.64 [R1+0x24e0], R8 ;  /* 0x0024e00801007387 */ /* 0x0047e40000100a00 */
[----:B---3--:R-:W-:-:S02]  /*49720*/  IMAD.MOV.U32 R8, RZ, RZ, R28 ;  /* 0x000000ffff087224 */ /* 0x008fc400078e001c */
[----:B------:R-:W-:Y:S01]  /*49730*/  IMAD.MOV.U32 R9, RZ, RZ, R3 ;  /* 0x000000ffff097224 */ /* 0x000fe200078e0003 */
[----:B------:R-:W2:Y:S04]  /*49740*/  LDL.LU R28, [R1+0x257c] ;  /* 0x00257c00011c7983 */ /* 0x000ea80000300800 */
[----:B------:R-:W3:Y:S04]  /*49750*/  LDL.LU R3, [R1+0x2578] ;  /* 0x0025780001037983 */ /* 0x000ee80000300800 */
[----:B------:R0:W-:Y:S04]  /*49760*/  STL.64 [R1+0x24f8], R8 ;  /* 0x0024f80801007387 */ /* 0x0001e80000100a00 */
[----:B------:R-:W2:Y:S04]  /*49770*/  LDL.LU R16, [R1+0x1d0] ;  /* 0x0001d00001107983 */ /* 0x000ea80000300800 */
[----:B------:R-:W2:Y:S04]  /*49780*/  LDL.LU R17, [R1+0x1d4] ;  /* 0x0001d40001117983 */ /* 0x000ea80000300800 */
[----:B------:R-:W2:Y:S04]  /*49790*/  LDL.LU R18, [R1+0x1d8] ;  /* 0x0001d80001127983 */ /* 0x000ea80000300800 */
[----:B------:R-:W2:Y:S04]  /*497a0*/  LDL.LU R19, [R1+0x1dc] ;  /* 0x0001dc0001137983 */ /* 0x000ea80000300800 */
[----:B0-----:R-:W3:Y:S01]  /*497b0*/  LDL.LU R8, [R1+0x230] ;  /* 0x0002300001087983 */ /* 0x001ee20000300800 */
[----:B----4-:R-:W-:-:S03]  /*497c0*/  IMAD.MOV.U32 R9, RZ, RZ, R0 ;  /* 0x000000ffff097224 */ /* 0x010fc600078e0000 */
[----:B------:R-:W4:Y:S04]  /*497d0*/  LDL.LU R0, [R1+0x2574] ;  /* 0x0025740001007983 */ /* 0x000f280000300800 */
[----:B---3--:R0:W-:Y:S02]  /*497e0*/  STL.64 [R1+0x2510], R8 ;  /* 0x0025100801007387 */ /* 0x0081e40000100a00 */
[----:B0-----:R-:W-:Y:S02]  /*497f0*/  IMAD.MOV.U32 R8, RZ, RZ, R3 ;  /* 0x000000ffff087224 */ /* 0x001fe400078e0003 */
[----:B--2---:R-:W-:Y:S01]  /*49800*/  IMAD.MOV.U32 R9, RZ, RZ, R28 ;  /* 0x000000ffff097224 */ /* 0x004fe200078e001c */
[----:B------:R-:W2:Y:S04]  /*49810*/  LDL.LU R3, [R1+0x2570] ;  /* 0x0025700001037983 */ /* 0x000ea80000300800 */
[----:B------:R-:W3:Y:S04]  /*49820*/  LDL.LU R28, [R1+0x256c] ;  /* 0x00256c00011c7983 */ /* 0x000ee80000300800 */
[----:B------:R-:W-:Y:S04]  /*49830*/  STL.64 [R1+0x2528], R8 ;  /* 0x0025280801007387 */ /* 0x000fe80000100a00 */
[----:B------:R-:W-:Y:S04]  /*49840*/  STL.64 [R1+0x24f0], R18 ;  /* 0x0024f01201007387 */ /* 0x000fe80000100a00 */
[----:B------:R0:W-:Y:S04]  /*49850*/  STL.64 [R1+0x24e8], R16 ;  /* 0x0024e81001007387 */ /* 0x0001e80000100a00 */
[----:B0-----:R-:W2:Y:S04]  /*49860*/  LDL.LU R16, [R1+0x280] ;  /* 0x0002800001107983 */ /* 0x001ea80000300800 */
[----:B------:R-:W2:Y:S04]  /*49870*/  LDL.LU R17, [R1+0x284] ;  /* 0x0002840001117983 */ /* 0x000ea80000300800 */
[----:B------:R-:W3:Y:S04]  /*49880*/  LDL.LU R18, [R1+0x288] ;  /* 0x0002880001127983 */ /* 0x000ee80000300800 */
[----:B------:R-:W3:Y:S04]  /*49890*/  LDL.LU R19, [R1+0x28c] ;  /* 0x00028c0001137983 */ /* 0x000ee80000300800 */
[----:B------:R-:W2:Y:S04]  /*498a0*/  LDL.LU R24, [R1+0x2c0] ;  /* 0x0002c00001187983 */ /* 0x000ea80000300800 */
[----:B------:R-:W2:Y:S04]  /*498b0*/  LDL.LU R25, [R1+0x2c4] ;  /* 0x0002c40001197983 */ /* 0x000ea80000300800 */
[----:B------:R-:W3:Y:S04]  /*498c0*/  LDL.LU R26, [R1+0x2c8] ;  /* 0x0002c800011a7983 */ /* 0x000ee80000300800 */
[----:B------:R-:W3:Y:S01]  /*498d0*/  LDL.LU R27, [R1+0x2cc] ;  /* 0x0002cc00011b7983 */ /* 0x000ee20000300800 */
[----:B----4-:R-:W-:-:S03]  /*498e0*/  IMAD.MOV.U32 R9, RZ, RZ, R0 ;  /* 0x000000ffff097224 */ /* 0x010fc600078e0000 */
[----:B---3--:R-:W-:Y:S04]  /*498f0*/  STL.64 [R1+0x2558], R26 ;  /* 0x0025581a01007387 */ /* 0x008fe80000100a00 */
[----:B--2---:R0:W-:Y:S04]  /*49900*/  STL.64 [R1+0x2550], R24 ;  /* 0x0025501801007387 */ /* 0x0041e80000100a00 */
[----:B0-----:R-:W2:Y:S04]  /*49910*/  LDL.LU R24, [R1+0x1e0] ;  /* 0x0001e00001187983 */ /* 0x001ea80000300800 */
[----:B------:R-:W2:Y:S04]  /*49920*/  LDL.LU R25, [R1+0x1e4] ;  /* 0x0001e40001197983 */ /* 0x000ea80000300800 */
[----:B------:R-:W3:Y:S04]  /*49930*/  LDL.LU R8, [R1+0x250] ;  /* 0x0002500001087983 */ /* 0x000ee80000300800 */
[----:B------:R-:W4:Y:S04]  /*49940*/  LDL.LU R0, [R1+0x2568] ;  /* 0x0025680001007983 */ /* 0x000f280000300800 */
[----:B---3--:R0:W-:Y:S04]  /*49950*/  STL.64 [R1+0x2560], R8 ;  /* 0x0025600801007387 */ /* 0x0081e80000100a00 */
[----:B0-----:R-:W2:Y:S04]  /*49960*/  LDL.LU R8, [R1+0x2d0] ;  /* 0x0002d00001087983 */ /* 0x001ea80000300800 */
[----:B------:R-:W2:Y:S04]  /*49970*/  LDL.LU R9, [R1+0x2d4] ;  /* 0x0002d40001097983 */ /* 0x000ea80000300800 */
[----:B------:R-:W2:Y:S04]  /*49980*/  LDL.LU R10, [R1+0x2d8] ;  /* 0x0002d800010a7983 */ /* 0x000ea80000300800 */
[----:B------:R-:W2:Y:S04]  /*49990*/  LDL.LU R11, [R1+0x2dc] ;  /* 0x0002dc00010b7983 */ /* 0x000ea80000300800 */
[----:B------:R-:W-:Y:S04]  /*499a0*/  STL.64 [R1+0x2508], R18 ;  /* 0x0025081201007387 */ /* 0x000fe80000100a00 */
        /* <DEDUP_REMOVED lines=10> */
[----:B------:R-:W4:Y:S01]  /*49a50*/  LDL.LU R19, [R1+0x2ac] ;  /* 0x0002ac0001137983 */ /* 0x000f220000300800 */
[----:B--2---:R-:W-:Y:S03]  /*49a60*/  HMMA.16816.F32.BF16 R24, R12, R24, R8 ;  /* 0x000000180c18723c */ /* 0x004fe60000041808 */
[----:B----4-:R-:W-:Y:S04]  /*49a70*/  STL.64 [R1+0x2538], R18 ;  /* 0x0025381201007387 */ /* 0x010fe80000100a00 */
[----:B---3--:R0:W-:Y:S04]  /*49a80*/  STL.64 [R1+0x2530], R16 ;  /* 0x0025301001007387 */ /* 0x0081e80000100a00 */
[----:B0-----:R-:W2:Y:S04]  /*49a90*/  LDL.LU R16, [R1+0x2b0] ;  /* 0x0002b00001107983 */ /* 0x001ea80000300800 */
[----:B------:R-:W2:Y:S04]  /*49aa0*/  LDL.LU R17, [R1+0x2b4] ;  /* 0x0002b40001117983 */ /* 0x000ea80000300800 */
[----:B------:R-:W2:Y:S04]  /*49ab0*/  LDL.LU R18, [R1+0x2b8] ;  /* 0x0002b80001127983 */ /* 0x000ea80000300800 */
[----:B------:R-:W2:Y:S04]  /*49ac0*/  LDL.LU R19, [R1+0x2bc] ;  /* 0x0002bc0001137983 */ /* 0x000ea80000300800 */
[----:B------:R0:W-:Y:S04]  /*49ad0*/  STL.64 [R1+0x2450], R22 ;  /* 0x0024501601007387 */ /* 0x0001e80000100a00 */
[----:B------:R-:W3:Y:S04]  /*49ae0*/  LDL.LU R20, [R1+0x190] ;  /* 0x0001900001147983 */ /* 0x000ee80000300800 */
[----:B------:R-:W3:Y:S04]  /*49af0*/  LDL.LU R21, [R1+0x194] ;  /* 0x0001940001157983 */ /* 0x000ee80000300800 */
[----:B0-----:R-:W3:Y:S04]  /*49b00*/  LDL.LU R22, [R1+0x198] ;  /* 0x0001980001167983 */ /* 0x001ee80000300800 */
[----:B------:R-:W3:Y:S04]  /*49b10*/  LDL.LU R23, [R1+0x19c] ;  /* 0x00019c0001177983 */ /* 0x000ee80000300800 */
[----:B------:R-:W-:Y:S04]  /*49b20*/  STL [R1+0x23f8], R4 ;  /* 0x0023f80401007387 */ /* 0x000fe80000100800 */
[----:B------:R-:W-:Y:S04]  /*49b30*/  STL [R1+0x2380], R5 ;  /* 0x0023800501007387 */ /* 0x000fe80000100800 */
[----:B------:R-:W2:Y:S04]  /*49b40*/  LDL.LU.64 R8, [R1+0x2560] ;  /* 0x0025600001087983 */ /* 0x000ea80000300a00 */
[----:B------:R-:W-:Y:S04]  /*49b50*/  STL.64 [R1+0x270], R24 ;  /* 0x0002701801007387 */ /* 0x000fe80000100a00 */
[----:B------:R0:W-:Y:S04]  /*49b60*/  STL.64 [R1+0x278], R26 ;  /* 0x0002781a01007387 */ /* 0x0001e80000100a00 */
[----:B0-----:R-:W4:Y:S04]  /*49b70*/  LDL.LU.64 R26, [R1+0x2558] ;  /* 0x00255800011a7983 */ /* 0x001f280000300a00 */
[----:B------:R-:W4:Y:S01]  /*49b80*/  LDL.LU.64 R24, [R1+0x2550] ;  /* 0x0025500001187983 */ /* 0x000f220000300a00 */
[----:B------:R-:W-:-:S02]  /*49b90*/  IMAD.MOV.U32 R4, RZ, RZ, R28 ;  /* 0x000000ffff047224 */ /* 0x000fc400078e001c */
[----:B------:R-:W-:-:S07]  /*49ba0*/  IMAD.MOV.U32 R5, RZ, RZ, R3 ;  /* 0x000000ffff057224 */ /* 0x000fce00078e0003 */
[----:B----4-:R-:W-:Y:S01]  /*49bb0*/  HMMA.16816.F32.BF16 R4, R12, R4, R24 ;  /* 0x000000040c04723c */ /* 0x010fe20000041818 */
[----:B------:R-:W4:-:S15]  /*49bc0*/  LDL.LU.64 R26, [R1+0x2548] ;  /* 0x00254800011a7983 */ /* 0x000f1e0000300a00 */
[----:B------:R-:W-:-:S07]  /*49bd0*/  NOP ;  /* 0x0000000000007918 */ /* 0x000fce0000000000 */
[----:B------:R0:W-:Y:S01]  /*49be0*/  STL [R1+0x3b0], R4 ;  /* 0x0003b00401007387 */ /* 0x0001e20000100800 */
[----:B------:R-:W-:Y:S02]  /*49bf0*/  IMAD.MOV.U32 R24, RZ, RZ, R6 ;  /* 0x000000ffff187224 */ /* 0x000fe400078e0006 */
[----:B------:R-:W-:Y:S01]  /*49c00*/  IMAD.MOV.U32 R3, RZ, RZ, R7 ;  /* 0x000000ffff037224 */ /* 0x000fe200078e0007 */
[----:B------:R-:W3:Y:S04]  /*49c10*/  LDL.LU R6, [R1+0x8] ;  /* 0x0000080001067983 */ /* 0x000ee80000300800 */
[----:B------:R-:W3:Y:S01]  /*49c20*/  LDL.LU R7, [R1+0xc] ;  /* 0x00000c0001077983 */ /* 0x000ee20000300800 */
[----:B--2---:R-:W-:Y:S01]  /*49c30*/  HMMA.16816.F32.BF16 R8, R12, R8, R16 ;  /* 0x000000080c08723c */ /* 0x004fe20000041810 */
[----:B------:R-:W-:-:S02]  /*49c40*/  IMAD.MOV.U32 R28, RZ, RZ, R5 ;  /* 0x000000ffff1c7224 */ /* 0x000fc400078e0005 */
[----:B------:R-:W-:Y:S02]  /*49c50*/  IMAD.MOV.U32 R5, RZ, RZ, R29 ;  /* 0x000000ffff057224 */ /* 0x000fe400078e001d */
[----:B0-----:R-:W-:Y:S01]  /*49c60*/  IMAD.MOV.U32 R4, RZ, RZ, R2 ;  /* 0x000000ffff047224 */ /* 0x001fe200078e0002 */
[----:B---3--:R-:W-:Y:S04]  /*49c70*/  STL.64 [R1+0x2470], R6 ;  /* 0x0024700601007387 */ /* 0x008fe80000100a00 */
[----:B------:R-:W2:Y:S04]  /*49c80*/  LDL.LU R2, [R1+0x2544] ;  /* 0x0025440001027983 */ /* 0x000ea80000300800 */
[----:B------:R-:W3:Y:S04]  /*49c90*/  LDL.LU R29, [R1+0x2540] ;  /* 0x00254000011d7983 */ /* 0x000ee80000300800 */
[----:B------:R-:W-:Y:S04]  /*49ca0*/  STL [R1+0x22b0], R3 ;  /* 0x0022b00301007387 */ /* 0x000fe80000100800 */
[----:B------:R-:W-:Y:S04]  /*49cb0*/  STL [R1+0x22ac], R24 ;  /* 0x0022ac1801007387 */ /* 0x000fe80000100800 */
[----:B------:R-:W-:Y:S04]  /*49cc0*/  STL [R1+0x22a8], R28 ;  /* 0x0022a81c01007387 */ /* 0x000fe80000100800 */
[----:B------:R-:W4:Y:S04]  /*49cd0*/  LDL.LU.64 R18, [R1+0x2538] ;  /* 0x0025380001127983 */ /* 0x000f280000300a00 */
[----:B------:R-:W4:Y:S04]  /*49ce0*/  LDL.LU.64 R16, [R1+0x2530] ;  /* 0x0025300001107983 */ /* 0x000f280000300a00 */
[----:B------:R0:W-:Y:S04]  /*49cf0*/  STL.64 [R1+0x3a0], R8 ;  /* 0x0003a00801007387 */ /* 0x0001e80000100a00 */
[----:B------:R4:W-:Y:S04]  /*49d00*/  STL.64 [R1+0x3a8], R10 ;  /* 0x0003a80a01007387 */ /* 0x0009e80000100a00 */
[----:B0-----:R-:W4:Y:S02]  /*49d10*/  LDL.LU.64 R8, [R1+0x2528] ;  /* 0x0025280001087983 */ /* 0x001f240000300a00 */
[----:B----4-:R-:W-:Y:S02]  /*49d20*/  HMMA.16816.F32.BF16 R8, R12, R8, R16 ;  /* 0x000000080c08723c */ /* 0x010fe40000041810 */
[----:B------:R-:W4:Y:S04]  /*49d30*/  LDL.LU.64 R18, [R1+0x2520] ;  /* 0x0025200001127983 */ /* 0x000f280000300a00 */
[----:B------:R-:W4:-:S15]  /*49d40*/  LDL.LU.64 R16, [R1+0x2518] ;  /* 0x0025180001107983 */ /* 0x000f1e0000300a00 */
[----:B------:R-:W-:-:S02]  /*49d50*/  NOP ;  /* 0x0000000000007918 */ /* 0x000fc40000000000 */
[----:B------:R0:W-:Y:S01]  /*49d60*/  STL [R1+0x390], R8 ;  /* 0x0003900801007387 */ /* 0x0001e20000100800 */
[----:B------:R-:W-:-:S03]  /*49d70*/  IMAD.MOV.U32 R3, RZ, RZ, R9 ;  /* 0x000000ffff037224 */ /* 0x000fc600078e0009 */
[----:B0-----:R-:W4:Y:S01]  /*49d80*/  LDL.LU.64 R8, [R1+0x2510] ;  /* 0x0025100001087983 */ /* 0x001f220000300a00 */
[----:B------:R-:W-:Y:S02]  /*49d90*/  IMAD.MOV.U32 R24, RZ, RZ, R10 ;  /* 0x000000ffff187224 */ /* 0x000fe400078e000a */
[----:B------:R-:W-:-:S05]  /*49da0*/  IMAD.MOV.U32 R28, RZ, RZ, R11 ;  /* 0x000000ffff1c7224 */ /* 0x000fca00078e000b */
[----:B------:R-:W-:Y:S04]  /*49db0*/  STL [R1+0x22bc], R28 ;  /* 0x0022bc1c01007387 */ /* 0x000fe80000100800 */
[----:B------:R-:W-:Y:S04]  /*49dc0*/  STL [R1+0x22b8], R24 ;  /* 0x0022b81801007387 */ /* 0x000fe80000100800 */
[----:B------:R-:W-:Y:S01]  /*49dd0*/  STL [R1+0x22b4], R3 ;  /* 0x0022b40301007387 */ /* 0x000fe20000100800 */
[----:B----4-:R-:W-:Y:S03]  /*49de0*/  HMMA.16816.F32.BF16 R8, R12, R8, R16 ;  /* 0x000000080c08723c */ /* 0x010fe60000041810 */
[----:B------:R-:W4:Y:S04]  /*49df0*/  LDL.LU.64 R18, [R1+0x2508] ;  /* 0x0025080001127983 */ /* 0x000f280000300a00 */
[----:B------:R-:W4:-:S15]  /*49e00*/  LDL.LU.64 R16, [R1+0x2500] ;  /* 0x0025000001107983 */ /* 0x000f1e0000300a00 */
[----:B------:R-:W-:-:S01]  /*49e10*/  NOP ;  /* 0x0000000000007918 */ /* 0x000fc20000000000 */
[----:B------:R0:W-:Y:S04]  /*49e20*/  STL.64 [R1+0x2e0], R8 ;  /* 0x0002e00801007387 */ /* 0x0001e80000100a00 */
[----:B------:R4:W-:Y:S04]  /*49e30*/  STL.64 [R1+0x2e8], R10 ;  /* 0x0002e80a01007387 */ /* 0x0009e80000100a00 */
[----:B0-----:R-:W4:Y:S02]  /*49e40*/  LDL.LU.64 R8, [R1+0x24f8] ;  /* 0x0024f80001087983 */ /* 0x001f240000300a00 */
[----:B----4-:R-:W-:Y:S02]  /*49e50*/  HMMA.16816.F32.BF16 R8, R12, R8, R16 ;  /* 0x000000080c08723c */ /* 0x010fe40000041810 */
[----:B------:R-:W4:Y:S04]  /*49e60*/  LDL.LU.64 R18, [R1+0x24f0] ;  /* 0x0024f00001127983 */ /* 0x000f280000300a00 */
[----:B------:R-:W4:-:S15]  /*49e70*/  LDL.LU.64 R16, [R1+0x24e8] ;  /* 0x0024e80001107983 */ /* 0x000f1e0000300a00 */
[----:B------:R-:W-:-:S02]  /*49e80*/  NOP ;  /* 0x0000000000007918 */ /* 0x000fc40000000000 */
        /* <DEDUP_REMOVED lines=16> */
[----:B0-----:R-:W3:Y:S01]  /*49f90*/  LDL.LU.64 R10, [R1+0x24b0] ;  /* 0x0024b000010a7983 */ /* 0x001ee20000300a00 */
[----:B----4-:R-:W-:Y:S03]  /*49fa0*/  HMMA.16816.F32.BF16 R4, R12, R4, R16 ;  /* 0x000000040c04723c */ /* 0x010fe60000041810 */
[----:B------:R-:W3:Y:S04]  /*49fb0*/  LDL.LU.64 R18, [R1+0x24a8] ;  /* 0x0024a80001127983 */ /* 0x000ee80000300a00 */
[----:B------:R-:W3:Y:S04]  /*49fc0*/  LDL.LU.64 R16, [R1+0x24a0] ;  /* 0x0024a00001107983 */ /* 0x000ee80000300a00 */
[----:B------:R-:W4:-:S12]  /*49fd0*/  LDL.LU R12, [R1+0x180] ;  /* 0x00018000010c7983 */ /* 0x000f180000300800 */
[----:B------:R-:W-:Y:S04]  /*49fe0*/  STL.64 [R1+0x1d0], R4 ;  /* 0x0001d00401007387 */ /* 0x000fe80000100a00 */
[----:B------:R3:W-:Y:S01]  /*49ff0*/  STL.64 [R1+0x1d8], R6 ;  /* 0x0001d80601007387 */ /* 0x0007e20000100a00 */
[----:B--2---:R-:W-:Y:S02]  /*4a000*/  IMAD.MOV.U32 R14, RZ, RZ, R2 ;  /* 0x000000ffff0e7224 */ /* 0x004fe400078e0002 */
[----:B------:R-:W-:Y:S01]  /*4a010*/  IMAD.MOV.U32 R15, RZ, RZ, R0 ;  /* 0x000000ffff0f7224 */ /* 0x000fe200078e0000 */
[----:B---3--:R-:W-:-:S15]  /*4a020*/  HMMA.16816.F32.BF16 R4, R16, R10, R20 ;  /* 0x0000000a1004723c */ /* 0x008fde0000041814 */
[----:B------:R-:W-:-:S08]  /*4a030*/  NOP ;  /* 0x0000000000007918 */ /* 0x000fd00000000000 */
[----:B------:R-:W-:Y:S04]  /*4a040*/  STL [R1+0x280], R4 ;  /* 0x0002800401007387 */ /* 0x000fe80000100800 */
[----:B------:R-:W2:Y:S04]  /*4a050*/  LDL.LU R8, [R1+0x150] ;  /* 0x0001500001087983 */ /* 0x000ea80000300800 */
[----:B------:R-:W2:Y:S04]  /*4a060*/  LDL.LU R9, [R1+0x154] ;  /* 0x0001540001097983 */ /* 0x000ea80000300800 */
[----:B------:R-:W3:Y:S01]  /*4a070*/  LDL.LU R10, [R1+0x158] ;  /* 0x00015800010a7983 */ /* 0x000ee20000300800 */
[----:B------:R-:W-:-:S02]  /*4a080*/  IMAD.MOV.U32 R2, RZ, RZ, R6 ;  /* 0x000000ffff027224 */ /* 0x000fc400078e0006 */
[----:B------:R-:W-:Y:S01]  /*4a090*/  IMAD.MOV.U32 R0, RZ, RZ, R7 ;  /* 0x000000ffff007224 */ /* 0x000fe200078e0007 */
[----:B------:R-:W3:Y:S04]  /*4a0a0*/  LDL.LU R11, [R1+0x15c] ;  /* 0x00015c00010b7983 */ /* 0x000ee80000300800 */
[----:B------:R-:W4:Y:S04]  /*4a0b0*/  LDL.64 R6, [R1+0x18] ;  /* 0x0000180001067983 */ /* 0x000f280000100a00 */
[----:B----4-:R0:W-:Y:S04]  /*4a0c0*/  STL.64 [R1+0x2498], R6 ;  /* 0x0024980601007387 */ /* 0x0101e80000100a00 */
[----:B0-----:R-:W4:Y:S04]  /*4a0d0*/  LDL.LU.64 R6, [R1+0x28] ;  /* 0x0000280001067983 */ /* 0x001f280000300a00 */
        /* <DEDUP_REMOVED lines=18> */
[----:B------:R0:W-:Y:S04]  /*4a200*/  STL [R1+0x22c8], R0 ;  /* 0x0022c80001007387 */ /* 0x0001e80000100800 */
[----:B------:R1:W-:Y:S04]  /*4a210*/  STL [R1+0x22c4], R2 ;  /* 0x0022c40201007387 */ /* 0x0003e80000100800 */
[----:B------:R-:W-:Y:S04]  /*4a220*/  STL [R1+0x22c0], R29 ;  /* 0x0022c01d01007387 */ /* 0x000fe80000100800 */
[----:B------:R-:W2:Y:S01]  /*4a230*/  LDL R25, [R1+0x19b0] ;  /* 0x0019b00001197983 */ /* 0x000ea20000100800 */
[----:B----4-:R-:W-:Y:S06]  /*4a240*/  HMMA.16816.F32.BF16 R12, R16, R6, R12 ;  /* 0x00000006100c723c */ /* 0x010fec000004180c */
[----:B0-----:R-:W-:-:S02]  /*4a250*/  IMAD.MOV.U32 R0, RZ, RZ, R7 ;  /* 0x000000ffff007224 */ /* 0x001fc400078e0007 */
[----:B-1----:R-:W-:Y:S01]  /*4a260*/  IMAD.MOV.U32 R2, RZ, RZ, R6 ;  /* 0x000000ffff027224 */ /* 0x002fe200078e0006 */
[----:B--2---:R-:W-:Y:S04]  /*4a270*/  STL [R1+0x2300], R25 ;  /* 0x0023001901007387 */ /* 0x004fe80000100800 */
[----:B------:R-:W2:Y:S10]  /*4a280*/  LDL.LU.64 R6, [R1+0x2498] ;  /* 0x0024980001067983 */ /* 0x000eb40000300a00 */
[----:B------:R0:W-:Y:S04]  /*4a290*/  STL.64 [R1+0x21e8], R14 ;  /* 0x0021e80e01007387 */ /* 0x0001e80000100a00 */
[----:B------:R1:W-:Y:S04]  /*4a2a0*/  STL.64 [R1+0x21e0], R12 ;  /* 0x0021e00c01007387 */ /* 0x0003e80000100a00 */
[----:B0-----:R-:W4:Y:S04]  /*4a2b0*/  LDL.LU R14, [R1+0x1f8] ;  /* 0x0001f800010e7983 */ /* 0x001f280000300800 */
[----:B------:R-:W4:Y:S04]  /*4a2c0*/  LDL.LU R15, [R1+0x1fc] ;  /* 0x0001fc00010f7983 */ /* 0x000f280000300800 */
[----:B----4-:R0:W-:Y:S04]  /*4a2d0*/  STL.64 [R1+0x2418], R14 ;  /* 0x0024180e01007387 */ /* 0x0101e80000100a00 */
[----:B-1----:R-:W4:Y:S04]  /*4a2e0*/  LDL.LU R12, [R1+0x110] ;  /* 0x00011000010c7983 */ /* 0x002f280000300800 */
[----:B------:R-:W4:Y:S01]  /*4a2f0*/  LDL.LU R13, [R1+0x114] ;  /* 0x00011400010d7983 */ /* 0x000f220000300800 */
[----:B0-----:R-:W-:-:S02]  /*4a300*/  IMAD.MOV.U32 R14, RZ, RZ, R26 ;  /* 0x000000ffff0e7224 */ /* 0x001fc400078e001a */
[----:B------:R-:W-:Y:S01]  /*4a310*/  IMAD.MOV.U32 R15, RZ, RZ, R27 ;  /* 0x000000ffff0f7224 */ /* 0x000fe200078e001b */
[----:B------:R-:W3:Y:S04]  /*4a320*/  LDL.LU R26, [R1+0x2494] ;  /* 0x00249400011a7983 */ /* 0x000ee80000300800 */
[----:B------:R-:W3:Y:S04]  /*4a330*/  LDL.LU R27, [R1+0x2490] ;  /* 0x00249000011b7983 */ /* 0x000ee80000300800 */
[----:B------:R0:W-:Y:S01]  /*4a340*/  STL.64 [R1+0x2428], R14 ;  /* 0x0024280e01007387 */ /* 0x0001e20000100a00 */
[----:B--2---:R-:W-:Y:S03]  /*4a350*/  HMMA.16816.F32.BF16 R8, R16, R6, R8 ;  /* 0x000000061008723c */ /* 0x004fe60000041808 */
[----:B----4-:R1:W-:Y:S04]  /*4a360*/  STL.64 [R1+0x2420], R12 ;  /* 0x0024200c01007387 */ /* 0x0103e80000100a00 */
[----:B0-----:R-:W2:Y:S01]  /*4a370*/  LDL.LU.64 R14, [R1+0x1e8] ;  /* 0x0001e800010e7983 */ /* 0x001ea20000300a00 */
[----:B------:R-:W-:-:S03]  /*4a380*/  IMAD.MOV.U32 R4, RZ, RZ, R7 ;  /* 0x000000ffff047224 */ /* 0x000fc600078e0007 */
[----:B--2---:R3:W-:Y:S04]  /*4a390*/  STL.64 [R1+0x2448], R14 ;  /* 0x0024480e01007387 */ /* 0x0047e80000100a00 */
[----:B-1----:R-:W2:Y:S04]  /*4a3a0*/  LDL.LU R12, [R1+0x130] ;  /* 0x00013000010c7983 */ /* 0x002ea80000300800 */
[----:B------:R-:W2:Y:S01]  /*4a3b0*/  LDL.LU R13, [R1+0x134] ;  /* 0x00013400010d7983 */ /* 0x000ea20000300800 */
[----:B---3--:R-:W-:Y:S02]  /*4a3c0*/  IMAD.MOV.U32 R14, RZ, RZ, R26 ;  /* 0x000000ffff0e7224 */ /* 0x008fe400078e001a */
[----:B------:R-:W-:Y:S01]  /*4a3d0*/  IMAD.MOV.U32 R15, RZ, RZ, R27 ;  /* 0x000000ffff0f7224 */ /* 0x000fe200078e001b */
[----:B------:R-:W3:Y:S04]  /*4a3e0*/  LDL.LU R26, [R1+0x248c] ;  /* 0x00248c00011a7983 */ /* 0x000ee80000300800 */
[----:B------:R-:W3:Y:S04]  /*4a3f0*/  LDL.LU R27, [R1+0x2488] ;  /* 0x00248800011b7983 */ /* 0x000ee80000300800 */
        /* <DEDUP_REMOVED lines=9> */
[----:B0-----:R-:W3:Y:S04]  /*4a490*/  LDL.LU.64 R10, [R1+0x2468] ;  /* 0x00246800010a7983 */ /* 0x001ee80000300a00 */
[----:B------:R-:W3:Y:S04]  /*4a4a0*/  LDL.LU.64 R8, [R1+0x2460] ;  /* 0x0024600001087983 */ /* 0x000ee80000300a00 */
[----:B------:R-:W-:Y:S01]  /*4a4b0*/  STL.64 [R1+0x2328], R6 ;  /* 0x0023280601007387 */ /* 0x000fe20000100a00 */
[----:B---3--:R-:W-:-:S15]  /*4a4c0*/  HMMA.16816.F32.BF16 R8, R16, R26, R8 ;  /* 0x0000001a1008723c */ /* 0x008fde0000041808 */
[----:B------:R-:W-:-:S08]  /*4a4d0*/  NOP ;  /* 0x0000000000007918 */ /* 0x000fd00000000000 */
[----:B------:R-:W-:Y:S04]  /*4a4e0*/  STL.64 [R1+0x380], R8 ;  /* 0x0003800801007387 */ /* 0x000fe80000100a00 */
[----:B------:R0:W-:Y:S04]  /*4a4f0*/  STL.64 [R1+0x388], R10 ;  /* 0x0003880a01007387 */ /* 0x0001e80000100a00 */
[----:B0-----:R-:W3:Y:S04]  /*4a500*/  LDL.LU.64 R10, [R1+0x2458] ;  /* 0x00245800010a7983 */ /* 0x001ee80000300a00 */
[----:B------:R0:W-:Y:S04]  /*4a510*/  STL.64 [R1+0x2430], R26 ;  /* 0x0024301a01007387 */ /* 0x0001e80000100a00 */
[----:B------:R-:W4:Y:S04]  /*4a520*/  LDL.LU R24, [R1+0x120] ;  /* 0x0001200001187983 */ /* 0x000f280000300800 */
[----:B------:R-:W4:Y:S04]  /*4a530*/  LDL.LU R25, [R1+0x124] ;  /* 0x0001240001197983 */ /* 0x000f280000300800 */
[----:B0-----:R-:W4:Y:S04]  /*4a540*/  LDL.LU R26, [R1+0x128] ;  /* 0x00012800011a7983 */ /* 0x001f280000300800 */
[----:B------:R-:W4:Y:S01]  /*4a550*/  LDL.LU R27, [R1+0x12c] ;  /* 0x00012c00011b7983 */ /* 0x000f220000300800 */
[----:B---3--:R-:W-:-:S15]  /*4a560*/  HMMA.16816.F32.BF16 R20, R16, R10, R20 ;  /* 0x0000000a1014723c */ /* 0x008fde0000041814 */
[----:B------:R-:W-:-:S08]  /*4a570*/  NOP ;  /* 0x0000000000007918 */ /* 0x000fd00000000000 */
[----:B------:R-:W-:Y:S04]  /*4a580*/  STL.64 [R1+0x370], R20 ;  /* 0x0003701401007387 */ /* 0x000fe80000100a00 */
[----:B------:R0:W-:Y:S04]  /*4a590*/  STL.64 [R1+0x378], R22 ;  /* 0x0003781601007387 */ /* 0x0001e80000100a00 */
[----:B0-----:R-:W2:Y:S02]  /*4a5a0*/  LDL.LU.64 R22, [R1+0x2450] ;  /* 0x0024500001167983 */ /* 0x001ea40000300a00 */
[----:B--2---:R-:W-:Y:S06]  /*4a5b0*/  HMMA.16816.F32.BF16 R12, R16, R22, R12 ;  /* 0x00000016100c723c */ /* 0x004fec000004180c */
[----:B------:R-:W-:-:S02]  /*4a5c0*/  IMAD.MOV.U32 R5, RZ, RZ, R22 ;  /* 0x000000ffff057224 */ /* 0x000fc400078e0016 */
[----:B------:R-:W-:-:S15]  /*4a5d0*/  IMAD.MOV.U32 R20, RZ, RZ, R23 ;  /* 0x000000ffff147224 */ /* 0x000fde00078e0017 */
[----:B------:R-:W-:Y:S04]  /*4a5e0*/  STL.64 [R1+0x360], R12 ;  /* 0x0003600c01007387 */ /* 0x000fe80000100a00 */
[----:B------:R0:W-:Y:S04]  /*4a5f0*/  STL.64 [R1+0x368], R14 ;  /* 0x0003680e01007387 */ /* 0x0001e80000100a00 */
[----:B0-----:R-:W4:Y:S04]  /*4a600*/  LDL.LU.64 R14, [R1+0x2448] ;  /* 0x00244800010e7983 */ /* 0x001f280000300a00 */
[----:B------:R-:W2:Y:S04]  /*4a610*/  LDL.LU.64 R22, [R1+0x2440] ;  /* 0x0024400001167983 */ /* 0x000ea80000300a00 */
[----:B------:R-:W3:Y:S04]  /*4a620*/  LDL.LU R21, [R1+0x2438] ;  /* 0x0024380001157983 */ /* 0x000ee80000300800 */
[----:B------:R-:W-:Y:S04]  /*4a630*/  STL.64 [R1+0x2400], R4 ;  /* 0x0024000401007387 */ /* 0x000fe80000100a00 */
[----:B------:R-:W4:Y:S04]  /*4a640*/  LDL.LU.64 R6, [R1+0x258] ;  /* 0x0002580001067983 */ /* 0x000f280000300a00 */
[----:B----4-:R0:W-:Y:S04]  /*4a650*/  STL.64 [R1+0x2410], R6 ;  /* 0x0024100601007387 */ /* 0x0101e80000100a00 */
[----:B0-----:R-:W4:Y:S04]  /*4a660*/  LDL.LU.64 R6, [R1+0x268] ;  /* 0x0002680001067983 */ /* 0x001f280000300a00 */
[----:B--2---:R0:W-:Y:S04]  /*4a670*/  STL.64 [R1+0x2390], R22 ;  /* 0x0023901601007387 */ /* 0x0041e80000100a00 */
[----:B---3--:R1:W-:Y:S04]  /*4a680*/  STL.64 [R1+0x2388], R20 ;  /* 0x0023881401007387 */ /* 0x0083e80000100a00 */
[----:B0-----:R-:W2:Y:S01]  /*4a690*/  LDL.LU.64 R22, [R1+0x248] ;  /* 0x0002480001167983 */ /* 0x001ea20000300a00 */
[----:B------:R-:W-:Y:S06]  /*4a6a0*/  HMMA.16816.F32.BF16 R24, R16, R14, R24 ;  /* 0x0000000e1018723c */ /* 0x000fec0000041818 */
[----:B------:R-:W-:Y:S01]  /*4a6b0*/  IMAD.MOV.U32 R8, RZ, RZ, R15 ;  /* 0x000000ffff087224 */ /* 0x000fe200078e000f */
[----:B--2---:R0:W-:Y:S04]  /*4a6c0*/  STL.64 [R1+0x2408], R22 ;  /* 0x0024081601007387 */ /* 0x0041e80000100a00 */
[----:B-1----:R-:W2:Y:S04]  /*4a6d0*/  LDL.LU R20, [R1+0x100] ;  /* 0x0001000001147983 */ /* 0x002ea80000300800 */
[----:B------:R-:W2:Y:S04]  /*4a6e0*/  LDL.LU R21, [R1+0x104] ;  /* 0x0001040001157983 */ /* 0x000ea80000300800 */
[----:B0-----:R-:W2:Y:S04]  /*4a6f0*/  LDL.LU R22, [R1+0x108] ;  /* 0x0001080001167983 */ /* 0x001ea80000300800 */
[----:B------:R-:W2:Y:S04]  /*4a700*/  LDL.LU R23, [R1+0x10c] ;  /* 0x00010c0001177983 */ /* 0x000ea80000300800 */
[----:B------:R0:W-:Y:S04]  /*4a710*/  STL.64 [R1+0x350], R24 ;  /* 0x0003501801007387 */ /* 0x0001e80000100a00 */
[----:B------:R1:W-:Y:S01]  /*4a720*/  STL.64 [R1+0x358], R26 ;  /* 0x0003581a01007387 */ /* 0x0003e20000100a00 */
[----:B0-----:R-:W-:-:S03]  /*4a730*/  IMAD.MOV.U32 R25, RZ, RZ, R14 ;  /* 0x000000ffff197224 */ /* 0x001fc600078e000e */
[----:B-1----:R-:W3:Y:S04]  /*4a740*/  LDL.LU.64 R26, [R1+0x2430] ;  /* 0x00243000011a7983 */ /* 0x002ee80000300a00 */
[----:B------:R-:W4:Y:S04]  /*4a750*/  LDL.LU.64 R14, [R1+0x2428] ;  /* 0x00242800010e7983 */ /* 0x000f280000300a00 */
[----:B------:R-:W4:Y:S02]  /*4a760*/  LDL.LU.64 R12, [R1+0x2420] ;  /* 0x00242000010c7983 */ /* 0x000f240000300a00 */
[----:B----4-:R-:W-:-:S15]  /*4a770*/  HMMA.16816.F32.BF16 R12, R16, R6, R12 ;  /* 0x00000006100c723c */ /* 0x010fde000004180c */
[----:B------:R-:W-:-:S08]  /*4a780*/  NOP ;  /* 0x0000000000007918 */ /* 0x000fd00000000000 */
[----:B------:R0:W-:Y:S04]  /*4a790*/  STL.64 [R1+0x340], R12 ;  /* 0x0003400c01007387 */ /* 0x0001e80000100a00 */
[----:B------:R1:W-:Y:S01]  /*4a7a0*/  STL.64 [R1+0x348], R14 ;  /* 0x0003480e01007387 */ /* 0x0003e20000100a00 */
[----:B0-----:R-:W-:-:S03]  /*4a7b0*/  IMAD.MOV.U32 R13, RZ, RZ, R6 ;  /* 0x000000ffff0d7224 */ /* 0x001fc600078e0006 */
[----:B-1----:R-:W4:Y:S01]  /*4a7c0*/  LDL.LU.64 R14, [R1+0x2418] ;  /* 0x00241800010e7983 */ /* 0x002f220000300a00 */
[----:B------:R-:W-:-:S03]  /*4a7d0*/  IMAD.MOV.U32 R12, RZ, RZ, R7 ;  /* 0x000000ffff0c7224 */ /* 0x000fc600078e0007 */
[----:B------:R-:W2:Y:S04]  /*4a7e0*/  LDL.LU.64 R6, [R1+0x2410] ;  /* 0x0024100001067983 */ /* 0x000ea80000300a00 */
[----:B------:R0:W-:Y:S04]  /*4a7f0*/  STL [R1+0x22d0], R12 ;  /* 0x0022d00c01007387 */ /* 0x0001e80000100800 */
[----:B------:R1:W-:Y:S01]  /*4a800*/  STL [R1+0x22cc], R13 ;  /* 0x0022cc0d01007387 */ /* 0x0003e20000100800 */
[----:B--2---:R-:W-:Y:S03]  /*4a810*/  HMMA.16816.F32.BF16 R20, R16, R6, R20 ;  /* 0x000000061014723c */ /* 0x004fe60000041814 */
[----:B----4-:R2:W-:Y:S04]  /*4a820*/  STL.64 [R1+0x23d8], R14 ;  /* 0x0023d80e01007387 */ /* 0x0105e80000100a00 */
[----:B0-----:R-:W4:Y:S04]  /*4a830*/  LDL.LU R12, [R1+0xf0] ;  /* 0x0000f000010c7983 */ /* 0x001f280000300800 */
[----:B-1----:R-:W4:Y:S04]  /*4a840*/  LDL.LU R13, [R1+0xf4] ;  /* 0x0000f400010d7983 */ /* 0x002f280000300800 */
[----:B--2---:R-:W4:Y:S04]  /*4a850*/  LDL.LU R14, [R1+0xf8] ;  /* 0x0000f800010e7983 */ /* 0x004f280000300800 */
[----:B------:R-:W4:Y:S04]  /*4a860*/  LDL.LU R15, [R1+0xfc] ;  /* 0x0000fc00010f7983 */ /* 0x000f280000300800 */
[----:B------:R-:W-:Y:S04]  /*4a870*/  STL.64 [R1+0x330], R20 ;  /* 0x0003301401007387 */ /* 0x000fe80000100a00 */
[----:B------:R0:W-:Y:S04]  /*4a880*/  STL.64 [R1+0x338], R22 ;  /* 0x0003381601007387 */ /* 0x0001e80000100a00 */
[----:B0-----:R-:W4:Y:S01]  /*4a890*/  LDL.LU.64 R22, [R1+0x2408] ;  /* 0x0024080001167983 */ /* 0x001f220000300a00 */
[----:B------:R-:W-:-:S02]  /*4a8a0*/  IMAD.MOV.U32 R3, RZ, RZ, R7 ;  /* 0x000000ffff037224 */ /* 0x000fc400078e0007 */
[----:B------:R-:W-:Y:S01]  /*4a8b0*/  IMAD.MOV.U32 R24, RZ, RZ, R6 ;  /* 0x000000ffff187224 */ /* 0x000fe200078e0006 */
[----:B------:R-:W2:Y:S04]  /*4a8c0*/  LDL.LU.64 R4, [R1+0x2400] ;  /* 0x0024000001047983 */ /* 0x000ea80000300a00 */
[----:B------:R-:W-:Y:S04]  /*4a8d0*/  STL [R1+0x22d8], R3 ;  /* 0x0022d80301007387 */ /* 0x000fe80000100800 */
[----:B------:R-:W-:Y:S04]  /*4a8e0*/  STL [R1+0x22d4], R24 ;  /* 0x0022d41801007387 */ /* 0x000fe80000100800 */
[----:B---3--:R-:W-:Y:S04]  /*4a8f0*/  STL.64 [R1+0x23c0], R26 ;  /* 0x0023c01a01007387 */ /* 0x008fe80000100a00 */
[----:B------:R-:W-:Y:S01]  /*4a900*/  STL [R1+0x23b8], R25 ;  /* 0x0023b81901007387 */ /* 0x000fe20000100800 */
[----:B----4-:R-:W-:-:S15]  /*4a910*/  HMMA.16816.F32.BF16 R12, R16, R22, R12 ;  /* 0x00000016100c723c */ /* 0x010fde000004180c */
[----:B------:R-:W-:-:S08]  /*4a920*/  NOP ;  /* 0x0000000000007918 */ /* 0x000fd00000000000 */
[----:B------:R-:W-:Y:S04]  /*4a930*/  STL.64 [R1+0x320], R12 ;  /* 0x0003200c01007387 */ /* 0x000fe80000100a00 */
[----:B------:R-:W-:Y:S04]  /*4a940*/  STL.64 [R1+0x328], R14 ;  /* 0x0003280e01007387 */ /* 0x000fe80000100a00 */
[----:B------:R-:W3:Y:S04]  /*4a950*/  LDL R9, [R1+0x708] ;  /* 0x0007080001097983 */ /* 0x000ee80000100800 */
[----:B------:R-:W-:Y:S04]  /*4a960*/  STL.64 [R1+0x2320], R10 ;  /* 0x0023200a01007387 */ /* 0x000fe80000100a00 */
[----:B---3--:R0:W-:Y:S04]  /*4a970*/  STL.64 [R1+0x2318], R8 ;  /* 0x0023180801007387 */ /* 0x0081e80000100a00 */
[----:B0-----:R-:W3:Y:S04]  /*4a980*/  LDL.LU R8, [R1+0x60] ;  /* 0x0000600001087983 */ /* 0x001ee80000300800 */
[----:B------:R-:W3:Y:S04]  /*4a990*/  LDL.LU R9, [R1+0x64] ;  /* 0x0000640001097983 */ /* 0x000ee80000300800 */
[----:B------:R-:W4:Y:S04]  /*4a9a0*/  LDL.LU R10, [R1+0x68] ;  /* 0x00006800010a7983 */ /* 0x000f280000300800 */
[----:B------:R-:W4:Y:S01]  /*4a9b0*/  LDL.LU R11, [R1+0x6c] ;  /* 0x00006c00010b7983 */ /* 0x000f220000300800 */
[----:B--2---:R-:W-:-:S03]  /*4a9c0*/  IMAD.MOV.U32 R7, RZ, RZ, R4 ;  /* 0x000000ffff077224 */ /* 0x004fc600078e0004 */
[----:B----4-:R-:W-:Y:S04]  /*4a9d0*/  STL.64 [R1+0x2338], R10 ;  /* 0x0023380a01007387 */ /* 0x010fe80000100a00 */
[----:B---3--:R0:W-:Y:S04]  /*4a9e0*/  STL.64 [R1+0x2330], R8 ;  /* 0x0023300801007387 */ /* 0x0081e80000100a00 */
[----:B------:R-:W2:Y:S04]  /*4a9f0*/  LDL.LU R6, [R1+0x18] ;  /* 0x0000180001067983 */ /* 0x000ea80000300800 */
[----:B------:R-:W3:Y:S01]  /*4aa00*/  LDL.LU R4, [R1+0x23f8] ;  /* 0x0023f80001047983 */ /* 0x000ee20000300800 */
[----:B------:R-:W-:-:S02]  /*4aa10*/  IMAD.MOV.U32 R29, RZ, RZ, R22 ;  /* 0x000000ffff1d7224 */ /* 0x000fc400078e0016 */
[----:B------:R-:W-:Y:S01]  /*4aa20*/  IMAD.MOV.U32 R28, RZ, RZ, R23 ;  /* 0x000000ffff1c7224 */ /* 0x000fe200078e0017 */
[----:B--2---:R-:W-:Y:S04]  /*4aa30*/  STL.64 [R1+0x2340], R6 ;  /* 0x0023400601007387 */ /* 0x004fe80000100a00 */
[----:B0-----:R-:W2:Y:S04]  /*4aa40*/  LDL.LU R8, [R1+0x70] ;  /* 0x0000700001087983 */ /* 0x001ea80000300800 */
[----:B------:R-:W2:Y:S04]  /*4aa50*/  LDL.LU R9, [R1+0x74] ;  /* 0x0000740001097983 */ /* 0x000ea80000300800 */
[----:B------:R-:W4:Y:S04]  /*4aa60*/  LDL.LU R10, [R1+0x78] ;  /* 0x00007800010a7983 */ /* 0x000f280000300800 */
[----:B------:R-:W4:Y:S04]  /*4aa70*/  LDL.LU R11, [R1+0x7c] ;  /* 0x00007c00010b7983 */ /* 0x000f280000300800 */
[----:B------:R-:W3:Y:S04]  /*4aa80*/  LDL.LU R20, [R1+0xa0] ;  /* 0x0000a00001147983 */ /* 0x000ee80000300800 */
[----:B------:R-:W3:Y:S04]  /*4aa90*/  LDL.LU R21, [R1+0xa4] ;  /* 0x0000a40001157983 */ /* 0x000ee80000300800 */
[----:B------:R-:W2:Y:S04]  /*4aaa0*/  LDL.LU R22, [R1+0xa8] ;  /* 0x0000a80001167983 */ /* 0x000ea80000300800 */
[----:B------:R-:W2:Y:S04]  /*4aab0*/  LDL.LU R23, [R1+0xac] ;  /* 0x0000ac0001177983 */ /* 0x000ea80000300800 */
[----:B------:R-:W4:Y:S04]  /*4aac0*/  LDL.LU R12, [R1+0xd0] ;  /* 0x0000d000010c7983 */ /* 0x000f280000300800 */
[----:B------:R-:W4:Y:S04]  /*4aad0*/  LDL.LU R13, [R1+0xd4] ;  /* 0x0000d400010d7983 */ /* 0x000f280000300800 */
[----:B------:R-:W3:Y:S04]  /*4aae0*/  LDL.LU R14, [R1+0xd8] ;  /* 0x0000d800010e7983 */ /* 0x000ee80000300800 */
[----:B------:R-:W3:Y:S04]  /*4aaf0*/  LDL.LU R15, [R1+0xdc] ;  /* 0x0000dc00010f7983 */ /* 0x000ee80000300800 */
[----:B---3--:R0:W-:Y:S04]  /*4ab00*/  STL.64 [R1+0x23e8], R14 ;  /* 0x0023e80e01007387 */ /* 0x0081e80000100a00 */
[----:B----4-:R-:W-:Y:S04]  /*4ab10*/  STL.64 [R1+0x23e0], R12 ;  /* 0x0023e00c01007387 */ /* 0x010fe80000100a00 */
[----:B0-----:R-:W3:Y:S04]  /*4ab20*/  LDL.LU.64 R14, [R1+0x238] ;  /* 0x00023800010e7983 */ /* 0x001ee80000300a00 */
[----:B------:R-:W4:Y:S04]  /*4ab30*/  LDL.LU.64 R26, [R1+0x218] ;  /* 0x00021800011a7983 */ /* 0x000f280000300a00 */
[----:B----4-:R0:W-:Y:S04]  /*4ab40*/  STL.64 [R1+0x23d0], R26 ;  /* 0x0023d01a01007387 */ /* 0x0101e80000100a00 */
[----:B0-----:R-:W4:Y:S04]  /*4ab50*/  LDL.LU.64 R26, [R1+0x228] ;  /* 0x00022800011a7983 */ /* 0x001f280000300a00 */
[----:B----4-:R0:W-:Y:S04]  /*4ab60*/  STL.64 [R1+0x23f0], R26 ;  /* 0x0023f01a01007387 */ /* 0x0101e80000100a00 */
[----:B------:R-:W3:Y:S04]  /*4ab70*/  LDL.LU R24, [R1+0xe0] ;  /* 0x0000e00001187983 */ /* 0x000ee80000300800 */
[----:B------:R-:W3:Y:S04]  /*4ab80*/  LDL.LU R25, [R1+0xe4] ;  /* 0x0000e40001197983 */ /* 0x000ee80000300800 */
[----:B0-----:R-:W3:Y:S04]  /*4ab90*/  LDL.LU R26, [R1+0xe8] ;  /* 0x0000e800011a7983 */ /* 0x001ee80000300800 */
[----:B------:R-:W3:Y:S04]  /*4aba0*/  LDL.LU R27, [R1+0xec] ;  /* 0x0000ec00011b7983 */ /* 0x000ee80000300800 */
[----:B--2---:R0:W-:Y:S04]  /*4abb0*/  STL.64 [R1+0x23a0], R22 ;  /* 0x0023a01601007387 */ /* 0x0041e80000100a00 */
[----:B------:R1:W-:Y:S04]  /*4abc0*/  STL.64 [R1+0x2398], R20 ;  /* 0x0023981401007387 */ /* 0x0003e80000100a00 */
[----:B0-----:R-:W2:Y:S01]  /*4abd0*/  LDL.LU.64 R22, [R1+0x208] ;  /* 0x0002080001167983 */ /* 0x001ea20000300a00 */
[----:B------:R-:W-:-:S02]  /*4abe0*/  IMAD.MOV.U32 R6, RZ, RZ, R2 ;  /* 0x000000ffff067224 */ /* 0x000fc400078e0002 */
[----:B------:R-:W-:Y:S01]  /*4abf0*/  IMAD.MOV.U32 R7, RZ, RZ, R0 ;  /* 0x000000ffff077224 */ /* 0x000fe200078e0000 */
[----:B--2---:R0:W-:Y:S04]  /*4ac00*/  STL.64 [R1+0x23c8], R22 ;  /* 0x0023c81601007387 */ /* 0x0041e80000100a00 */
[----:B-1----:R-:W2:Y:S04]  /*4ac10*/  LDL.LU R20, [R1+0xc0] ;  /* 0x0000c00001147983 */ /* 0x002ea80000300800 */
[----:B------:R-:W2:Y:S04]  /*4ac20*/  LDL.LU R21, [R1+0xc4] ;  /* 0x0000c40001157983 */ /* 0x000ea80000300800 */
[----:B0-----:R-:W2:Y:S04]  /*4ac30*/  LDL.LU R22, [R1+0xc8] ;  /* 0x0000c80001167983 */ /* 0x001ea80000300800 */
[----:B------:R-:W2:Y:S04]  /*4ac40*/  LDL.LU R23, [R1+0xcc] ;  /* 0x0000cc0001177983 */ /* 0x000ea80000300800 */
[----:B------:R-:W-:Y:S04]  /*4ac50*/  STL.64 [R1+0x2350], R10 ;  /* 0x0023500a01007387 */ /* 0x000fe80000100a00 */
[----:B------:R0:W-:Y:S04]  /*4ac60*/  STL.64 [R1+0x2348], R8 ;  /* 0x0023480801007387 */ /* 0x0001e80000100a00 */
[----:B------:R1:W-:Y:S04]  /*4ac70*/  STL.64 [R1+0x2358], R6 ;  /* 0x0023580601007387 */ /* 0x0003e80000100a00 */
[----:B0-----:R-:W4:Y:S04]  /*4ac80*/  LDL.LU R8, [R1+0x80] ;  /* 0x0000800001087983 */ /* 0x001f280000300800 */
[----:B------:R-:W4:Y:S04]  /*4ac90*/  LDL.LU R9, [R1+0x84] ;  /* 0x0000840001097983 */ /* 0x000f280000300800 */
[----:B------:R-:W2:Y:S04]  /*4aca0*/  LDL.LU R10, [R1+0x88] ;  /* 0x00008800010a7983 */ /* 0x000ea80000300800 */
[----:B------:R-:W2:Y:S01]  /*4acb0*/  LDL.LU R11, [R1+0x8c] ;  /* 0x00008c00010b7983 */ /* 0x000ea20000300800 */
[----:B---3--:R-:W-:Y:S03]  /*4acc0*/  HMMA.16816.F32.BF16 R24, R16, R14, R24 ;  /* 0x0000000e1018723c */ /* 0x008fe60000041818 */
[----:B--2---:R-:W-:Y:S04]  /*4acd0*/  STL.64 [R1+0x2368], R10 ;  /* 0x0023680a01007387 */ /* 0x004fe80000100a00 */
[----:B----4-:R-:W-:Y:S04]  /*4ace0*/  STL.64 [R1+0x2360], R8 ;  /* 0x0023600801007387 */ /* 0x010fe80000100a00 */
[----:B-1----:R-:W2:Y:S04]  /*4acf0*/  LDL.LU R6, [R1+0x38] ;  /* 0x0000380001067983 */ /* 0x002ea80000300800 */
[----:B------:R-:W2:Y:S01]  /*4ad00*/  LDL.LU R7, [R1+0x3c] ;  /* 0x00003c0001077983 */ /* 0x000ea20000300800 */
[----:B------:R-:W-:-:S02]  /*4ad10*/  IMAD.MOV.U32 R0, RZ, RZ, R14 ;  /* 0x000000ffff007224 */ /* 0x000fc400078e000e */
[----:B------:R-:W-:Y:S01]  /*4ad20*/  IMAD.MOV.U32 R2, RZ, RZ, R15 ;  /* 0x000000ffff027224 */ /* 0x000fe200078e000f */
[----:B--2---:R-:W-:Y:S04]  /*4ad30*/  STL.64 [R1+0x23b0], R6 ;  /* 0x0023b00601007387 */ /* 0x004fe80000100a00 */
[----:B------:R0:W-:Y:S04]  /*4ad40*/  STL.64 [R1+0x23a8], R4 ;  /* 0x0023a80401007387 */ /* 0x0001e80000100a00 */
        /* <DEDUP_REMOVED lines=8> */
[----:B------:R-:W-:Y:S04]  /*4add0*/  STL [R1+0x22e0], R28 ;  /* 0x0022e01c01007387 */ /* 0x000fe80000100800 */
[----:B------:R-:W-:Y:S04]  /*4ade0*/  STL [R1+0x22dc], R29 ;  /* 0x0022dc1d01007387 */ /* 0x000fe80000100800 */
[----:B------:R-:W-:Y:S04]  /*4adf0*/  STL.64 [R1+0x310], R24 ;  /* 0x0003101801007387 */ /* 0x000fe80000100a00 */
[----:B------:R0:W-:Y:S04]  /*4ae00*/  STL.64 [R1+0x318], R26 ;  /* 0x0003181a01007387 */ /* 0x0001e80000100a00 */
[----:B0-----:R-:W4:Y:S04]  /*4ae10*/  LDL.LU.64 R26, [R1+0x23f0] ;  /* 0x0023f000011a7983 */ /* 0x001f280000300a00 */
        /* <DEDUP_REMOVED lines=9> */
[----:B------:R-:W2:Y:S02]  /*4aeb0*/  LDL.LU.64 R26, [R1+0x23d0] ;  /* 0x0023d000011a7983 */ /* 0x000ea40000300a00 */
[----:B--2---:R-:W-:-:S15]  /*4aec0*/  HMMA.16816.F32.BF16 R20, R16, R26, R20 ;  /* 0x0000001a1014723c */ /* 0x004fde0000041814 */
[----:B------:R-:W-:-:S08]  /*4aed0*/  NOP ;  /* 0x0000000000007918 */ /* 0x000fd00000000000 */
[----:B------:R-:W-:Y:S04]  /*4aee0*/  STL.64 [R1+0x3d0], R20 ;  /* 0x0003d01401007387 */ /* 0x000fe80000100a00 */
[----:B------:R0:W-:Y:S04]  /*4aef0*/  STL.64 [R1+0x3d8], R22 ;  /* 0x0003d81601007387 */ /* 0x0001e80000100a00 */
[----:B0-----:R-:W2:Y:S01]  /*4af00*/  LDL.LU.64 R22, [R1+0x23c8] ;  /* 0x0023c80001167983 */ /* 0x001ea20000300a00 */
[----:B------:R-:W-:Y:S02]  /*4af10*/  IMAD.MOV.U32 R3, RZ, RZ, R26 ;  /* 0x000000ffff037224 */ /* 0x000fe400078e001a */
[----:B------:R-:W-:-:S02]  /*4af20*/  IMAD.MOV.U32 R24, RZ, RZ, R27 ;  /* 0x000000ffff187224 */ /* 0x000fc400078e001b */
[----:B------:R-:W3:Y:S04]  /*4af30*/  LDL.LU.64 R26, [R1+0x23c0] ;  /* 0x0023c000011a7983 */ /* 0x000ee80000300a00 */
[----:B------:R-:W3:Y:S01]  /*4af40*/  LDL.LU R25, [R1+0x23b8] ;  /* 0x0023b80001197983 */ /* 0x000ee20000300800 */
[----:B--2---:R-:W-:Y:S06]  /*4af50*/  HMMA.16816.F32.BF16 R4, R16, R22, R4 ;  /* 0x000000161004723c */ /* 0x004fec0000041804 */
[----:B------:R-:W-:-:S02]  /*4af60*/  IMAD.MOV.U32 R28, RZ, RZ, R22 ;  /* 0x000000ffff1c7224 */ /* 0x000fc400078e0016 */
[----:B------:R-:W-:-:S15]  /*4af70*/  IMAD.MOV.U32 R29, RZ, RZ, R23 ;  /* 0x000000ffff1d7224 */ /* 0x000fde00078e0017 */
[----:B------:R-:W-:Y:S04]  /*4af80*/  STL.64 [R1+0x3c0], R4 ;  /* 0x0003c00401007387 */ /* 0x000fe80000100a00 */
[----:B------:R0:W-:Y:S04]  /*4af90*/  STL.64 [R1+0x3c8], R6 ;  /* 0x0003c80601007387 */ /* 0x0001e80000100a00 */
[----:B0-----:R-:W3:Y:S04]  /*4afa0*/  LDL.LU.64 R6, [R1+0x23b0] ;  /* 0x0023b00001067983 */ /* 0x001ee80000300a00 */
[----:B------:R-:W2:Y:S04]  /*4afb0*/  LDL.LU.64 R4, [R1+0x23a8] ;  /* 0x0023a80001047983 */ /* 0x000ea80000300a00 */
[----:B------:R-:W4:Y:S04]  /*4afc0*/  LDL.LU.64 R22, [R1+0x23a0] ;  /* 0x0023a00001167983 */ /* 0x000f280000300a00 */
[----:B------:R-:W4:Y:S02]  /*4afd0*/  LDL.LU.64 R20, [R1+0x2398] ;  /* 0x0023980001147983 */ /* 0x000f240000300a00 */
[----:B----4-:R-:W-:Y:S02]  /*4afe0*/  HMMA.16816.F32.BF16 R16, R16, R14, R20 ;  /* 0x0000000e1010723c */ /* 0x010fe40000041814 */
[----:B------:R-:W4:Y:S04]  /*4aff0*/  LDL.LU.64 R22, [R1+0x2390] ;  /* 0x0023900001167983 */ /* 0x000f280000300a00 */
[----:B------:R-:W3:Y:S04]  /*4b000*/  LDL.LU.64 R20, [R1+0x2388] ;  /* 0x0023880001147983 */ /* 0x000ee80000300a00 */
[----:B------:R2:W-:Y:S04]  /*4b010*/  STL.64 [R1+0x2200], R14 ;  /* 0x0022000e01007387 */ /* 0x0005e80000100a00 */
[----:B------:R0:W-:Y:S01]  /*4b020*/  STL.64 [R1+0x22e8], R12 ;  /* 0x0022e80c01007387 */ /* 0x0001e20000100a00 */
[----:B--2---:R-:W-:-:S08]  /*4b030*/  IMAD.MOV.U32 R14, RZ, RZ, R5 ;  /* 0x000000ffff0e7224 */ /* 0x004fd000078e0005 */
[----:B------:R-:W-:Y:S04]  /*4b040*/  STL.64 [R1+0x2f0], R16 ;  /* 0x0002f01001007387 */ /* 0x000fe80000100a00 */
[----:B------:R-:W-:Y:S04]  /*4b050*/  STL.64 [R1+0x2f8], R18 ;  /* 0x0002f81201007387 */ /* 0x000fe80000100a00 */
[----:B------:R-:W2:Y:S01]  /*4b060*/  LDL.LU R5, [R1+0x2380] ;  /* 0x0023800001057983 */ /* 0x000ea20000300800 */
[----:B---3--:R-:W-:Y:S02]  /*4b070*/  IMAD.MOV.U32 R15, RZ, RZ, R20 ;  /* 0x000000ffff0f7224 */ /* 0x008fe400078e0014 */
[----:B0-----:R-:W-:Y:S01]  /*4b080*/  IMAD.MOV.U32 R12, RZ, RZ, R21 ;  /* 0x000000ffff0c7224 */ /* 0x001fe200078e0015 */
[----:B------:R-:W3:Y:S04]  /*4b090*/  LDL.LU R20, [R1+0x237c] ;  /* 0x00237c0001147983 */ /* 0x000ee80000300800 */
[----:B------:R0:W-:Y:S04]  /*4b0a0*/  STL.64 [R1+0x22f8], R14 ;  /* 0x0022f80e01007387 */ /* 0x0001e80000100a00 */
[----:B------:R-:W3:Y:S01]  /*4b0b0*/  LDL.LU R21, [R1+0x2378] ;  /* 0x0023780001157983 */ /* 0x000ee20000300800 */
[----:B----4-:R-:W-:-:S03]  /*4b0c0*/  IMAD.MOV.U32 R13, RZ, RZ, R22 ;  /* 0x000000ffff0d7224 */ /* 0x010fc600078e0016 */
[----:B------:R-:W3:Y:S01]  /*4b0d0*/  LDL.LU R22, [R1+0x2374] ;  /* 0x0023740001167983 */ /* 0x000ee20000300800 */
[----:B0-----:R-:W-:-:S03]  /*4b0e0*/  IMAD.MOV.U32 R14, RZ, RZ, R23 ;  /* 0x000000ffff0e7224 */ /* 0x001fc600078e0017 */
[----:B------:R-:W3:Y:S04]  /*4b0f0*/  LDL.LU R23, [R1+0x2370] ;  /* 0x0023700001177983 */ /* 0x000ee80000300800 */
[----:B------:R-:W4:Y:S04]  /*4b100*/  LDL.LU R15, [R1+0x5c] ;  /* 0x00005c00010f7983 */ /* 0x000f280000300800 */
[----:B------:R-:W3:Y:S01]  /*4b110*/  LDL R19, [R1+0x6d0] ;  /* 0x0006d00001137983 */ /* 0x000ee20000100800 */
[----:B--2---:R-:W-:-:S03]  /*4b120*/  IMAD.MOV.U32 R18, RZ, RZ, R5 ;  /* 0x000000ffff127224 */ /* 0x004fc600078e0005 */
[----:B---3--:R0:W-:Y:S04]  /*4b130*/  STL [R1+0x22f0], R19 ;  /* 0x0022f01301007387 */ /* 0x0081e80000100800 */
[----:B------:R-:W2:Y:S04]  /*4b140*/  LDL.LU R16, [R1+0x1c0] ;  /* 0x0001c00001107983 */ /* 0x000ea80000300800 */
[----:B------:R-:W2:Y:S01]  /*4b150*/  LDL.LU R17, [R1+0x1c4] ;  /* 0x0001c40001117983 */ /* 0x000ea20000300800 */
[----:B0-----:R-:W-:Y:S02]  /*4b160*/  IMAD.MOV.U32 R19, RZ, RZ, R4 ;  /* 0x000000ffff137224 */ /* 0x001fe400078e0004 */
[----:B------:R-:W-:Y:S01]  /*4b170*/  HMMA.16816.F32.BF16 R4, R20, R6, R8 ;  /* 0x000000061404723c */ /* 0x000fe20000041808 */
[----:B------:R-:W3:Y:S04]  /*4b180*/  LDL.LU.64 R10, [R1+0x2368] ;  /* 0x00236800010a7983 */ /* 0x000ee80000300a00 */
[----:B------:R-:W3:-:S15]  /*4b190*/  LDL.LU.64 R8, [R1+0x2360] ;  /* 0x0023600001087983 */ /* 0x000ede0000300a00 */
[----:B------:R-:W-:-:S03]  /*4b1a0*/  NOP ;  /* 0x0000000000007918 */ /* 0x000fc60000000000 */
        /* <DEDUP_REMOVED lines=19> */
[----:B------:R-:W2:-:S15]  /*4b2e0*/  LDL.LU.64 R8, [R1+0x2318] ;  /* 0x0023180001087983 */ /* 0x000e9e0000300a00 */
[----:B------:R-:W-:-:S02]  /*4b2f0*/  NOP ;  /* 0x0000000000007918 */ /* 0x000fc40000000000 */
[----:B------:R-:W-:Y:S04]  /*4b300*/  STL.64 [R1+0x180], R4 ;  /* 0x0001800401007387 */ /* 0x000fe80000100a00 */
[----:B------:R0:W-:Y:S04]  /*4b310*/  STL.64 [R1+0x188], R6 ;  /* 0x0001880601007387 */ /* 0x0001e80000100a00 */
[----:B0-----:R-:W3:Y:S04]  /*4b320*/  LDL.LU.64 R6, [R1+0x2310] ;  /* 0x0023100001067983 */ /* 0x001ee80000300a00 */
[----:B------:R-:W3:Y:S01]  /*4b330*/  LDL.LU.64 R4, [R1+0x2308] ;  /* 0x0023080001047983 */ /* 0x000ee20000300a00 */
[----:B----4-:R-:W-:-:S15]  /*4b340*/  HMMA.16816.F32.BF16 R12, R20, R26, R12 ;  /* 0x0000001a140c723c */ /* 0x010fde000004180c */
[----:B------:R-:W-:-:S08]  /*4b350*/  NOP ;  /* 0x0000000000007918 */ /* 0x000fd00000000000 */
[----:B------:R-:W-:Y:S04]  /*4b360*/  STL.64 [R1+0x170], R12 ;  /* 0x0001700c01007387 */ /* 0x000fe80000100a00 */
[----:B------:R3:W-:Y:S02]  /*4b370*/  STL.64 [R1+0x178], R14 ;  /* 0x0001780e01007387 */ /* 0x0007e40000100a00 */
[----:B---3--:R-:W-:Y:S07]  /*4b380*/  HMMA.16816.F32.BF16 R12, R20, R10, R4 ;  /* 0x0000000a140c723c */ /* 0x008fee0000041804 */
[----:B------:R-:W-:-:S02]  /*4b390*/  IMAD.MOV.U32 R6, RZ, RZ, R25 ;  /* 0x000000ffff067224 */ /* 0x000fc400078e0019 */
[----:B------:R-:W3:Y:S01]  /*4b3a0*/  LDL.LU R25, [R1+0x2300] ;  /* 0x0023000001197983 */ /* 0x000ee20000300800 */
[----:B--2---:R-:W-:-:S03]  /*4b3b0*/  IMAD.MOV.U32 R7, RZ, RZ, R8 ;  /* 0x000000ffff077224 */ /* 0x004fc600078e0008 */
[----:B------:R-:W0:Y:S10]  /*4b3c0*/  LDSM.16.MT88.4 R8, [R9+UR5+0x11800] ;  /* 0x011800050908783b */ /* 0x000e340008004200 */
[----:B------:R-:W-:Y:S04]  /*4b3d0*/  STL.64 [R1+0x160], R12 ;  /* 0x0001600c01007387 */ /* 0x000fe80000100a00 */
[----:B------:R-:W-:Y:S04]  /*4b3e0*/  STL.64 [R1+0x168], R14 ;  /* 0x0001680e01007387 */ /* 0x000fe80000100a00 */
[----:B0-----:R-:W-:Y:S04]  /*4b3f0*/  STL.64 [R1+0x21f8], R10 ;  /* 0x0021f80a01007387 */ /* 0x001fe80000100a00 */
[----:B------:R0:W-:Y:S04]  /*4b400*/  STL.64 [R1+0x21f0], R8 ;  /* 0x0021f00801007387 */ /* 0x0001e80000100a00 */
[----:B0-----:R-:W2:Y:S04]  /*4b410*/  LDL.LU R8, [R1+0x270] ;  /* 0x0002700001087983 */ /* 0x001ea80000300800 */
[----:B------:R-:W2:Y:S04]  /*4b420*/  LDL.LU R9, [R1+0x274] ;  /* 0x0002740001097983 */ /* 0x000ea80000300800 */
[----:B------:R-:W2:Y:S04]  /*4b430*/  LDL.LU R10, [R1+0x278] ;  /* 0x00027800010a7983 */ /* 0x000ea80000300800 */
[----:B------:R-:W2:Y:S04]  /*4b440*/  LDL.LU R11, [R1+0x27c] ;  /* 0x00027c00010b7983 */ /* 0x000ea80000300800 */
[----:B---3--:R-:W0:Y:S04]  /*4b450*/  LDSM.16.M88.4 R12, [R25+UR5+0x80] ;  /* 0x00008005190c783b */ /* 0x008e280008000200 */
[----:B0-----:R-:W-:Y:S04]  /*4b460*/  STL.64 [R1+0xe0], R12 ;  /* 0x0000e00c01007387 */ /* 0x001fe80000100a00 */
[----:B------:R-:W-:Y:S04]  /*4b470*/  STL.64 [R1+0xe8], R14 ;  /* 0x0000e80e01007387 */ /* 0x000fe80000100a00 */
[----:B------:R-:W0:Y:S04]  /*4b480*/  LDSM.16.M88.4 R12, [R25+UR5+0x1080] ;  /* 0x00108005190c783b */ /* 0x000e280008000200 */
[----:B0-----:R-:W-:Y:S04]  /*4b490*/  STL.64 [R1+0xd0], R12 ;  /* 0x0000d00c01007387 */ /* 0x001fe80000100a00 */
[----:B------:R0:W-:Y:S04]  /*4b4a0*/  STL.64 [R1+0xd8], R14 ;  /* 0x0000d80e01007387 */ /* 0x0001e80000100a00 */
[----:B0-----:R-:W3:Y:S02]  /*4b4b0*/  LDL.LU.64 R14, [R1+0x22f8] ;  /* 0x0022f800010e7983 */ /* 0x001ee40000300a00 */
[----:B---3--:R-:W-:Y:S02]  /*4b4c0*/  HMMA.16816.F32.BF16 R12, R20, R14, R16 ;  /* 0x0000000e140c723c */ /* 0x008fe40000041810 */
[----:B------:R-:W3:-:S15]  /*4b4d0*/  LDL.LU R19, [R1+0x22f0] ;  /* 0x0022f00001137983 */ /* 0x000ede0000300800 */
[----:B------:R-:W-:-:S06]  /*4b4e0*/  NOP ;  /* 0x0000000000007918 */ /* 0x000fcc0000000000 */
        /* <DEDUP_REMOVED lines=29> */
[----:B------:R-:W0:Y:S01]  /*4b6c0*/  LDSM.16.M88.4 R12, [R25+UR5+0xb080] ;  /* 0x00b08005190c783b */ /* 0x000e220008000200 */
[----:B--2---:R-:W-:Y:S03]  /*4b6d0*/  HMMA.16816.F32.BF16 R4, R20, R6, R8 ;  /* 0x000000061404723c */ /* 0x004fe60000041808 */
[----:B0-----:R-:W-:Y:S04]  /*4b6e0*/  STL.64 [R1+0x30], R12 ;  /* 0x0000300c01007387 */ /* 0x001fe80000100a00 */
[----:B------:R-:W-:Y:S04]  /*4b6f0*/  STL.64 [R1+0x38], R14 ;  /* 0x0000380e01007387 */ /* 0x000fe80000100a00 */
[----:B------:R-:W0:Y:S04]  /*4b700*/  LDSM.16.M88.4 R12, [R25+UR5+0xc080] ;  /* 0x00c08005190c783b */ /* 0x000e280008000200 */
[----:B0-----:R0:W-:Y:S04]  /*4b710*/  STL.64 [R1+0x20], R12 ;  /* 0x0000200c01007387 */ /* 0x0011e80000100a00 */
[----:B------:R1:W-:Y:S04]  /*4b720*/  STL.64 [R1+0x28], R14 ;  /* 0x0000280e01007387 */ /* 0x0003e80000100a00 */
[----:B0-----:R-:W2:Y:S04]  /*4b730*/  LDL.LU.64 R12, [R1+0x22e8] ;  /* 0x0022e800010c7983 */ /* 0x001ea80000300a00 */
[----:B------:R-:W4:Y:S04]  /*4b740*/  LDL.LU R8, [R1+0x1d0] ;  /* 0x0001d00001087983 */ /* 0x000f280000300800 */
[----:B------:R-:W-:Y:S04]  /*4b750*/  STL.64 [R1+0x140], R4 ;  /* 0x0001400401007387 */ /* 0x000fe80000100a00 */
[----:B------:R-:W-:Y:S04]  /*4b760*/  STL.64 [R1+0x148], R6 ;  /* 0x0001480601007387 */ /* 0x000fe80000100a00 */
[----:B------:R-:W4:Y:S04]  /*4b770*/  LDL.LU R9, [R1+0x1d4] ;  /* 0x0001d40001097983 */ /* 0x000f280000300800 */
[----:B------:R-:W3:Y:S04]  /*4b780*/  LDL.LU R10, [R1+0x1d8] ;  /* 0x0001d800010a7983 */ /* 0x000ee80000300800 */
[----:B------:R-:W3:Y:S01]  /*4b790*/  LDL.LU R11, [R1+0x1dc] ;  /* 0x0001dc00010b7983 */ /* 0x000ee20000300800 */
[----:B-1----:R-:W-:-:S02]  /*4b7a0*/  IMAD.MOV.U32 R14, RZ, RZ, R28 ;  /* 0x000000ffff0e7224 */ /* 0x002fc400078e001c */
[----:B------:R-:W-:Y:S01]  /*4b7b0*/  IMAD.MOV.U32 R15, RZ, RZ, R29 ;  /* 0x000000ffff0f7224 */ /* 0x000fe200078e001d */
[----:B------:R-:W0:Y:S04]  /*4b7c0*/  LDSM.16.M88.4 R4, [R25+UR5+0xd080] ;  /* 0x00d080051904783b */ /* 0x000e280008000200 */
[----:B---3--:R-:W-:Y:S04]  /*4b7d0*/  STL.64 [R1+0x2210], R10 ;  /* 0x0022100a01007387 */ /* 0x008fe80000100a00 */
[----:B----4-:R-:W-:Y:S04]  /*4b7e0*/  STL.64 [R1+0x2208], R8 ;  /* 0x0022080801007387 */ /* 0x010fe80000100a00 */
[----:B------:R-:W3:Y:S04]  /*4b7f0*/  LDL.LU R28, [R1+0x22e0] ;  /* 0x0022e000011c7983 */ /* 0x000ee80000300800 */
[----:B------:R-:W4:Y:S04]  /*4b800*/  LDL.LU R29, [R1+0x22dc] ;  /* 0x0022dc00011d7983 */ /* 0x000f280000300800 */
[----:B------:R1:W-:Y:S02]  /*4b810*/  STL.64 [R1+0x2218], R14 ;  /* 0x0022180e01007387 */ /* 0x0003e40000100a00 */
[----:B-1----:R-:W-:-:S02]  /*4b820*/  IMAD.MOV.U32 R14, RZ, RZ, R3 ;  /* 0x000000ffff0e7224 */ /* 0x002fc400078e0003 */
[----:B------:R-:W-:Y:S01]  /*4b830*/  IMAD.MOV.U32 R15, RZ, RZ, R24 ;  /* 0x000000ffff0f7224 */ /* 0x000fe200078e0018 */
[----:B------:R-:W3:Y:S04]  /*4b840*/  LDL.LU R3, [R1+0x22d8] ;  /* 0x0022d80001037983 */ /* 0x000ee80000300800 */
[----:B------:R-:W3:Y:S04]  /*4b850*/  LDL.LU R24, [R1+0x22d4] ;  /* 0x0022d40001187983 */ /* 0x000ee80000300800 */
[----:B------:R2:W-:Y:S04]  /*4b860*/  STL.64 [R1+0x2230], R14 ;  /* 0x0022300e01007387 */ /* 0x0005e80000100a00 */
[----:B------:R-:W4:Y:S04]  /*4b870*/  LDL.LU R8, [R1+0x2b0] ;  /* 0x0002b00001087983 */ /* 0x000f280000300800 */
[----:B------:R-:W4:Y:S04]  /*4b880*/  LDL.LU R9, [R1+0x2b4] ;  /* 0x0002b40001097983 */ /* 0x000f280000300800 */
[----:B------:R-:W3:Y:S04]  /*4b890*/  LDL.LU R10, [R1+0x2b8] ;  /* 0x0002b800010a7983 */ /* 0x000ee80000300800 */
[----:B------:R-:W3:Y:S01]  /*4b8a0*/  LDL.LU R11, [R1+0x2bc] ;  /* 0x0002bc00010b7983 */ /* 0x000ee20000300800 */
[----:B--2---:R-:W-:-:S02]  /*4b8b0*/  IMAD.MOV.U32 R14, RZ, RZ, R12 ;  /* 0x000000ffff0e7224 */ /* 0x004fc400078e000c */
[----:B------:R-:W-:Y:S01]  /*4b8c0*/  IMAD.MOV.U32 R15, RZ, RZ, R13 ;  /* 0x000000ffff0f7224 */ /* 0x000fe200078e000d */
[----:B------:R-:W2:Y:S04]  /*4b8d0*/  LDL.LU R12, [R1+0x22d0] ;  /* 0x0022d000010c7983 */ /* 0x000ea80000300800 */
[----:B------:R-:W2:Y:S04]  /*4b8e0*/  LDL.LU R13, [R1+0x22cc] ;  /* 0x0022cc00010d7983 */ /* 0x000ea80000300800 */
[----:B------:R-:W-:Y:S04]  /*4b8f0*/  STL.64 [R1+0x2248], R14 ;  /* 0x0022480e01007387 */ /* 0x000fe80000100a00 */
[----:B---3--:R-:W-:Y:S04]  /*4b900*/  STL.64 [R1+0x2228], R10 ;  /* 0x0022280a01007387 */ /* 0x008fe80000100a00 */
[----:B----4-:R1:W-:Y:S04]  /*4b910*/  STL.64 [R1+0x2220], R8 ;  /* 0x0022200801007387 */ /* 0x0103e80000100a00 */
[----:B-1----:R-:W3:Y:S04]  /*4b920*/  LDL.LU R8, [R1+0x2c0] ;  /* 0x0002c00001087983 */ /* 0x002ee80000300800 */
[----:B------:R-:W3:Y:S04]  /*4b930*/  LDL.LU R9, [R1+0x2c4] ;  /* 0x0002c40001097983 */ /* 0x000ee80000300800 */
[----:B------:R-:W4:Y:S04]  /*4b940*/  LDL.LU R10, [R1+0x2c8] ;  /* 0x0002c800010a7983 */ /* 0x000f280000300800 */
[----:B------:R-:W4:Y:S01]  /*4b950*/  LDL.LU R11, [R1+0x2cc] ;  /* 0x0002cc00010b7983 */ /* 0x000f220000300800 */
[----:B------:R-:W-:-:S02]  /*4b960*/  IMAD.MOV.U32 R14, RZ, RZ, R0 ;  /* 0x000000ffff0e7224 */ /* 0x000fc400078e0000 */
[----:B------:R-:W-:Y:S01]  /*4b970*/  IMAD.MOV.U32 R15, RZ, RZ, R2 ;  /* 0x000000ffff0f7224 */ /* 0x000fe200078e0002 */
[----:B------:R-:W2:Y:S04]  /*4b980*/  LDL.LU R0, [R1+0x22c8] ;  /* 0x0022c80001007983 */ /* 0x000ea80000300800 */
[----:B------:R-:W2:Y:S04]  /*4b990*/  LDL.LU R2, [R1+0x22c4] ;  /* 0x0022c40001027983 */ /* 0x000ea80000300800 */
[----:B------:R-:W-:Y:S04]  /*4b9a0*/  STL.64 [R1+0x2260], R14 ;  /* 0x0022600e01007387 */ /* 0x000fe80000100a00 */
[----:B----4-:R-:W-:Y:S04]  /*4b9b0*/  STL.64 [R1+0x2240], R10 ;  /* 0x0022400a01007387 */ /* 0x010fe80000100a00 */
[----:B---3--:R1:W-:Y:S04]  /*4b9c0*/  STL.64 [R1+0x2238], R8 ;  /* 0x0022380801007387 */ /* 0x0083e80000100a00 */
        /* <DEDUP_REMOVED lines=8> */
[----:B------:R1:W-:Y:S02]  /*4ba50*/  STL.64 [R1+0x2278], R14 ;  /* 0x0022780e01007387 */ /* 0x0003e40000100a00 */
[----:B-1----:R-:W-:-:S02]  /*4ba60*/  IMAD.MOV.U32 R14, RZ, RZ, R24 ;  /* 0x000000ffff0e7224 */ /* 0x002fc400078e0018 */
        /* <DEDUP_REMOVED lines=9> */
[----:B------:R-:W4:Y:S04]  /*4bb00*/  LDL.LU R11, [R1+0x2ec] ;  /* 0x0002ec00010b7983 */ /* 0x000f280000300800 */
[----:B----4-:R-:W-:Y:S04]  /*4bb10*/  STL.64 [R1+0x2270], R10 ;  /* 0x0022700a01007387 */ /* 0x010fe80000100a00 */
[----:B---3--:R1:W-:Y:S04]  /*4bb20*/  STL.64 [R1+0x2268], R8 ;  /* 0x0022680801007387 */ /* 0x0083e80000100a00 */
[----:B-1----:R-:W3:Y:S01]  /*4bb30*/  LDL.LU R8, [R1+0x390] ;  /* 0x0003900001087983 */ /* 0x002ee20000300800 */
[----:B--2---:R-:W-:-:S02]  /*4bb40*/  IMAD.MOV.U32 R10, RZ, RZ, R24 ;  /* 0x000000ffff0a7224 */ /* 0x004fc400078e0018 */
[----:B------:R-:W-:Y:S02]  /*4bb50*/  IMAD.MOV.U32 R11, RZ, RZ, R28 ;  /* 0x000000ffff0b7224 */ /* 0x000fe400078e001c */
[----:B------:R-:W-:Y:S02]  /*4bb60*/  IMAD.MOV.U32 R9, RZ, RZ, R3 ;  /* 0x000000ffff097224 */ /* 0x000fe400078e0003 */
[----:B------:R-:W2:Y:S04]  /*4bb70*/  LDL.LU R3, [R1+0x22b0] ;  /* 0x0022b00001037983 */ /* 0x000ea80000300800 */
[----:B------:R-:W4:Y:S04]  /*4bb80*/  LDL.LU R24, [R1+0x22ac] ;  /* 0x0022ac0001187983 */ /* 0x000f280000300800 */
[----:B------:R-:W2:Y:S04]  /*4bb90*/  LDL.LU R28, [R1+0x22a8] ;  /* 0x0022a800011c7983 */ /* 0x000ea80000300800 */
[----:B------:R-:W-:Y:S04]  /*4bba0*/  STL.64 [R1+0x2288], R10 ;  /* 0x0022880a01007387 */ /* 0x000fe80000100a00 */
[----:B---3--:R1:W-:Y:S04]  /*4bbb0*/  STL.64 [R1+0x2280], R8 ;  /* 0x0022800801007387 */ /* 0x0083e80000100a00 */
[----:B-1----:R-:W3:Y:S04]  /*4bbc0*/  LDL.LU R8, [R1+0x3a0] ;  /* 0x0003a00001087983 */ /* 0x002ee80000300800 */
[----:B------:R-:W3:Y:S04]  /*4bbd0*/  LDL.LU R9, [R1+0x3a4] ;  /* 0x0003a40001097983 */ /* 0x000ee80000300800 */
[----:B------:R-:W4:Y:S04]  /*4bbe0*/  LDL.LU R10, [R1+0x3a8] ;  /* 0x0003a800010a7983 */ /* 0x000f280000300800 */
[----:B------:R-:W4:Y:S01]  /*4bbf0*/  LDL.LU R11, [R1+0x3ac] ;  /* 0x0003ac00010b7983 */ /* 0x000f220000300800 */
[----:B------:R-:W-:-:S02]  /*4bc00*/  IMAD.MOV.U32 R14, RZ, RZ, R13 ;  /* 0x000000ffff0e7224 */ /* 0x000fc400078e000d */
[----:B------:R-:W-:Y:S01]  /*4bc10*/  IMAD.MOV.U32 R15, RZ, RZ, R12 ;  /* 0x000000ffff0f7224 */ /* 0x000fe200078e000c */
[----:B----4-:R-:W-:Y:S04]  /*4bc20*/  STL.64 [R1+0x22a0], R10 ;  /* 0x0022a00a01007387 */ /* 0x010fe80000100a00 */
[----:B---3--:R1:W-:Y:S04]  /*4bc30*/  STL.64 [R1+0x2298], R8 ;  /* 0x0022980801007387 */ /* 0x0083e80000100a00 */
[----:B-1----:R-:W3:Y:S01]  /*4bc40*/  LDL.LU R8, [R1+0x3b0] ;  /* 0x0003b00001087983 */ /* 0x002ee20000300800 */
[----:B--2---:R-:W-:-:S02]  /*4bc50*/  IMAD.MOV.U32 R9, RZ, RZ, R28 ;  /* 0x000000ffff097224 */ /* 0x004fc400078e001c */
[----:B------:R-:W-:Y:S02]  /*4bc60*/  IMAD.MOV.U32 R11, RZ, RZ, R3 ;  /* 0x000000ffff0b7224 */ /* 0x000fe400078e0003 */
[----:B0-----:R-:W-:Y:S01]  /*4bc70*/  IMAD.MOV.U32 R28, RZ, RZ, R4 ;  /* 0x000000ffff1c7224 */ /* 0x001fe200078e0004 */
[----:B------:R-:W-:Y:S01]  /*4bc80*/  STL.64 [R1+0x18], R6 ;  /* 0x0000180601007387 */ /* 0x000fe20000100a00 */
[----:B------:R-:W-:-:S03]  /*4bc90*/  IMAD.MOV.U32 R3, RZ, RZ, R5 ;  /* 0x000000ffff037224 */ /* 0x000fc600078e0005 */
[----:B------:R-:W0:Y:S01]  /*4bca0*/  LDSM.16.M88.4 R4, [R25+UR5+0xe080] ;  /* 0x00e080051904783b */ /* 0x000e220008000200 */
[----:B------:R-:W-:-:S03]  /*4bcb0*/  IMAD.MOV.U32 R10, RZ, RZ, R24 ;  /* 0x000000ffff0a7224 */ /* 0x000fc600078e0018 */
[----:B------:R-:W1:Y:S04]  /*4bcc0*/  LDSM.16.M88.4 R24, [R25+UR5+0xf080] ;  /* 0x00f080051918783b */ /* 0x000e680008000200 */
[----:B0-----:R-:W-:Y:S01]  /*4bcd0*/  STL.64 [R1], R4 ;  /* 0x0000000401007387 */ /* 0x001fe20000100a00 */
[----:B------:R-:W-:-:S03]  /*4bce0*/  IMAD.MOV.U32 R17, RZ, RZ, R4 ;  /* 0x000000ffff117224 */ /* 0x000fc600078e0004 */
[----:B------:R-:W-:Y:S01]  /*4bcf0*/  STL.64 [R1+0x8], R6 ;  /* 0x0000080601007387 */ /* 0x000fe20000100a00 */
[----:B------:R-:W-:-:S03]  /*4bd00*/  IMAD.MOV.U32 R16, RZ, RZ, R5 ;  /* 0x000000ffff107224 */ /* 0x000fc600078e0005 */
[----:B------:R-:W0:Y:S04]  /*4bd10*/  LDSM.16.MT88.4 R4, [R19+UR5+0x11800] ;  /* 0x011800051304783b */ /* 0x000e280008004200 */
[----:B-1----:R-:W-:Y:S04]  /*4bd20*/  STL [R1+0x1f54], R26 ;  /* 0x001f541a01007387 */ /* 0x002fe80000100800 */
[----:B------:R-:W-:Y:S04]  /*4bd30*/  STL [R1+0x1f50], R27 ;  /* 0x001f501b01007387 */ /* 0x000fe80000100800 */
[----:B------:R1:W-:Y:S04]  /*4bd40*/  STL.64 [R1+0x21a8], R24 ;  /* 0x0021a81801007387 */ /* 0x0003e80000100a00 */
[----:B-1----:R-:W2:Y:S04]  /*4bd50*/  LDL.LU.64 R24, [R1+0xd0] ;  /* 0x0000d00001187983 */ /* 0x002ea80000300a00 */
[----:B------:R-:W-:Y:S04]  /*4bd60*/  STL [R1+0x2108], R19 ;  /* 0x0021081301007387 */ /* 0x000fe80000100800 */
[----:B------:R1:W-:Y:S04]  /*4bd70*/  STL.64 [R1+0x2188], R16 ;  /* 0x0021881001007387 */ /* 0x0003e80000100a00 */
[----:B-1----:R-:W4:Y:S04]  /*4bd80*/  LDL.LU R16, [R1+0x280] ;  /* 0x0002800001107983 */ /* 0x002f280000300800 */
[----:B0-----:R-:W-:Y:S04]  /*4bd90*/  STL [R1+0x20dc], R6 ;  /* 0x0020dc0601007387 */ /* 0x001fe80000100800 */
[----:B------:R-:W-:Y:S01]  /*4bda0*/  STL [R1+0x20d8], R7 ;  /* 0x0020d80701007387 */ /* 0x000fe20000100800 */
[----:B---3--:R-:W-:Y:S03]  /*4bdb0*/  HMMA.16816.F32.BF16 R12, R20, R14, R8 ;  /* 0x0000000e140c723c */ /* 0x008fe60000041808 */
[----:B------:R-:W3:Y:S04]  /*4bdc0*/  LDL.LU.64 R10, [R1+0x22a0] ;  /* 0x0022a000010a7983 */ /* 0x000ee80000300a00 */
[----:B------:R-:W3:-:S15]  /*4bdd0*/  LDL.LU.64 R8, [R1+0x2298] ;  /* 0x0022980001087983 */ /* 0x000ede0000300a00 */
[----:B------:R-:W-:-:S01]  /*4bde0*/  NOP ;  /* 0x0000000000007918 */ /* 0x000fc20000000000 */
[----:B------:R-:W-:Y:S04]  /*4bdf0*/  STL.64 [R1+0x130], R12 ;  /* 0x0001300c01007387 */ /* 0x000fe80000100a00 */
[----:B------:R0:W-:Y:S04]  /*4be00*/  STL.64 [R1+0x138], R14 ;  /* 0x0001380e01007387 */ /* 0x0001e80000100a00 */
[----:B0-----:R-:W3:Y:S01]  /*4be10*/  LDL.LU.64 R14, [R1+0x2290] ;  /* 0x00229000010e7983 */ /* 0x001ee20000300a00 */
[----:B------:R-:W-:Y:S02]  /*4be20*/  IMAD.MOV.U32 R18, RZ, RZ, R2 ;  /* 0x000000ffff127224 */ /* 0x000fe400078e0002 */
[----:B------:R-:W-:Y:S01]  /*4be30*/  IMAD.MOV.U32 R19, RZ, RZ, R0 ;  /* 0x000000ffff137224 */ /* 0x000fe200078e0000 */
[----:B---3--:R-:W-:Y:S01]  /*4be40*/  HMMA.16816.F32.BF16 R12, R20, R14, R8 ;  /* 0x0000000e140c723c */ /* 0x008fe20000041808 */
[----:B------:R-:W3:Y:S04]  /*4be50*/  LDL.LU.64 R10, [R1+0x2288] ;  /* 0x00228800010a7983 */ /* 0x000ee80000300a00 */
[----:B------:R-:W3:-:S15]  /*4be60*/  LDL.LU.64 R8, [R1+0x2280] ;  /* 0x0022800001087983 */ /* 0x000ede0000300a00 */
[----:B------:R-:W-:-:S03]  /*4be70*/  NOP ;  /* 0x0000000000007918 */ /* 0x000fc60000000000 */
[----:B------:R3:W-:Y:S01]  /*4be80*/  STL.64 [R1+0x120], R12 ;  /* 0x0001200c01007387 */ /* 0x0007e20000100a00 */
[----:B------:R-:W-:Y:S02]  /*4be90*/  IMAD.MOV.U32 R2, RZ, RZ, R14 ;  /* 0x000000ffff027224 */ /* 0x000fe400078e000e */
[----:B------:R-:W-:Y:S02]  /*4bea0*/  IMAD.MOV.U32 R0, RZ, RZ, R15 ;  /* 0x000000ffff007224 */ /* 0x000fe400078e000f */
[----:B------:R-:W3:Y:S04]  /*4beb0*/  LDL.LU.64 R14, [R1+0x2278] ;  /* 0x00227800010e7983 */ /* 0x000ee80000300a00 */
[----:B------:R-:W-:Y:S04]  /*4bec0*/  STL [R1+0x2094], R0 ;  /* 0x0020940001007387 */ /* 0x000fe80000100800 */
[----:B------:R-:W-:Y:S01]  /*4bed0*/  STL [R1+0x2090], R2 ;  /* 0x0020900201007387 */ /* 0x000fe20000100800 */
        /* <DEDUP_REMOVED lines=36> */
[----:B------:R-:W4:Y:S04]  /*4c120*/  LDL.LU.64 R10, [R1+0x21f8] ;  /* 0x0021f800010a7983 */ /* 0x000f280000300a00 */
[----:B------:R-:W4:Y:S01]  /*4c130*/  LDL.LU.64 R8, [R1+0x21f0] ;  /* 0x0021f00001087983 */ /* 0x000f220000300a00 */
[----:B------:R-:W-:-:S02]  /*4c140*/  IMAD.MOV.U32 R20, RZ, RZ, R28 ;  /* 0x000000ffff147224 */ /* 0x000fc400078e001c */
[----:B------:R-:W-:-:S15]  /*4c150*/  IMAD.MOV.U32 R21, RZ, RZ, R3 ;  /* 0x000000ffff157224 */ /* 0x000fde00078e0003 */
[----:B------:R-:W-:Y:S02]  /*4c160*/  IMAD.MOV.U32 R22, RZ, RZ, R15 ;  /* 0x000000ffff167224 */ /* 0x000fe400078e000f */
[----:B------:R-:W-:Y:S01]  /*4c170*/  IMAD.MOV.U32 R23, RZ, RZ, R14 ;  /* 0x000000ffff177224 */ /* 0x000fe200078e000e */
[----:B------:R0:W-:Y:S04]  /*4c180*/  STL.64 [R1+0x1d0], R12 ;  /* 0x0001d00c01007387 */ /* 0x0001e80000100a00 */
[----:B------:R-:W3:Y:S04]  /*4c190*/  LDL.LU.64 R14, [R1+0x21e8] ;  /* 0x0021e800010e7983 */ /* 0x000ee80000300a00 */
[----:B0-----:R-:W3:Y:S04]  /*4c1a0*/  LDL.LU.64 R12, [R1+0x21e0] ;  /* 0x0021e000010c7983 */ /* 0x001ee80000300a00 */
[----:B------:R-:W-:Y:S04]  /*4c1b0*/  STL [R1+0x20c4], R22 ;  /* 0x0020c41601007387 */ /* 0x000fe80000100800 */
[----:B------:R-:W-:Y:S04]  /*4c1c0*/  STL [R1+0x20c0], R23 ;  /* 0x0020c01701007387 */ /* 0x000fe80000100800 */
[----:B------:R0:W-:Y:S04]  /*4c1d0*/  STL.64 [R1+0x2140], R20 ;  /* 0x0021401401007387 */ /* 0x0001e80000100a00 */
[----:B0-----:R-:W4:Y:S01]  /*4c1e0*/  LDL.LU.64 R20, [R1+0xe0] ;  /* 0x0000e00001147983 */ /* 0x001f220000300a00 */
[----:B------:R-:W-:-:S02]  /*4c1f0*/  IMAD.MOV.U32 R17, RZ, RZ, R29 ;  /* 0x000000ffff117224 */ /* 0x000fc400078e001d */
[----:B--2---:R-:W-:Y:S02]  /*4c200*/  IMAD.MOV.U32 R0, RZ, RZ, R24 ;  /* 0x000000ffff007224 */ /* 0x004fe400078e0018 */
[----:B------:R-:W-:-:S03]  /*4c210*/  IMAD.MOV.U32 R2, RZ, RZ, R25 ;  /* 0x000000ffff027224 */ /* 0x000fc600078e0019 */
[----:B----4-:R-:W-:Y:S06]  /*4c220*/  HMMA.16816.F32.BF16 R16, R8, R20, R16 ;  /* 0x000000140810723c */ /* 0x010fec0000041810 */
[----:B------:R-:W-:Y:S02]  /*4c230*/  IMAD.MOV.U32 R6, RZ, RZ, R20 ;  /* 0x000000ffff067224 */ /* 0x000fe400078e0014 */
[----:B------:R-:W-:-:S15]  /*4c240*/  IMAD.MOV.U32 R7, RZ, RZ, R21 ;  /* 0x000000ffff077224 */ /* 0x000fde00078e0015 */
[----:B------:R-:W-:Y:S04]  /*4c250*/  STL [R1+0x2c0], R16 ;  /* 0x0002c01001007387 */ /* 0x000fe80000100800 */
[----:B------:R-:W-:Y:S04]  /*4c260*/  STL.64 [R1+0x20e8], R6 ;  /* 0x0020e80601007387 */ /* 0x000fe80000100a00 */
[----:B------:R3:W-:Y:S02]  /*4c270*/  STL.64 [R1+0x20e0], R4 ;  /* 0x0020e00401007387 */ /* 0x0007e40000100a00 */
[----:B---3--:R-:W-:Y:S01]  /*4c280*/  HMMA.16816.F32.BF16 R4, R8, R24, R12 ;  /* 0x000000180804723c */ /* 0x008fe2000004180c */
[----:B------:R-:W-:-:S02]  /*4c290*/  IMAD.MOV.U32 R3, RZ, RZ, R19 ;  /* 0x000000ffff037224 */ /* 0x000fc400078e0013 */
[----:B------:R-:W-:Y:S02]  /*4c2a0*/  IMAD.MOV.U32 R28, RZ, RZ, R18 ;  /* 0x000000ffff1c7224 */ /* 0x000fe400078e0012 */
[----:B------:R-:W-:Y:S01]  /*4c2b0*/  IMAD.MOV.U32 R29, RZ, RZ, R17 ;  /* 0x000000ffff1d7224 */ /* 0x000fe200078e0011 */
[----:B------:R-:W-:Y:S04]  /*4c2c0*/  STL [R1+0x20a0], R3 ;  /* 0x0020a00301007387 */ /* 0x000fe80000100800 */
[----:B------:R-:W-:Y:S04]  /*4c2d0*/  STL [R1+0x209c], R28 ;  /* 0x00209c1c01007387 */ /* 0x000fe80000100800 */
[----:B------:R-:W-:Y:S09]  /*4c2e0*/  STL [R1+0x2098], R29 ;  /* 0x0020981d01007387 */ /* 0x000ff20000100800 */
[----:B------:R-:W-:Y:S04]  /*4c2f0*/  STL.64 [R1+0x2b0], R4 ;  /* 0x0002b00401007387 */ /* 0x000fe80000100a00 */
[----:B------:R-:W-:Y:S04]  /*4c300*/  STL.64 [R1+0x2b8], R6 ;  /* 0x0002b80601007387 */ /* 0x000fe80000100a00 */
[----:B------:R-:W2:Y:S04]  /*4c310*/  LDL R26, [R1+0x708] ;  /* 0x00070800011a7983 */ /* 0x000ea80000100800 */
[----:B------:R-:W3:Y:S04]  /*4c320*/  LDL.LU.64 R24, [R1+0xa0] ;  /* 0x0000a00001187983 */ /* 0x000ee80000300a00 */
[----:B--2---:R-:W0:Y:S04]  /*4c330*/  LDSM.16.MT88.4 R12, [R26+UR5+0x11c00] ;  /* 0x011c00051a0c783b */ /* 0x004e280008004200 */
[----:B---3--:R1:W-:Y:S04]  /*4c340*/  STL.64 [R1+0x21b0], R24 ;  /* 0x0021b01801007387 */ /* 0x0083e80000100a00 */
[----:B-1----:R-:W2:Y:S04]  /*4c350*/  LDL.LU.64 R24, [R1+0xb0] ;  /* 0x0000b00001187983 */ /* 0x002ea80000300a00 */
[----:B--2---:R1:W-:Y:S04]  /*4c360*/  STL.64 [R1+0x21c8], R24 ;  /* 0x0021c81801007387 */ /* 0x0043e80000100a00 */
[----:B-1----:R-:W2:Y:S04]  /*4c370*/  LDL.LU.64 R24, [R1+0xc0] ;  /* 0x0000c00001187983 */ /* 0x002ea80000300a00 */
[----:B------:R-:W3:Y:S04]  /*4c380*/  LDL.LU.64 R16, [R1+0x90] ;  /* 0x0000900001107983 */ /* 0x000ee80000300a00 */
[----:B---3--:R1:W-:Y:S04]  /*4c390*/  STL.64 [R1+0x21a0], R16 ;  /* 0x0021a01001007387 */ /* 0x0083e80000100a00 */
[----:B-1----:R-:W3:Y:S04]  /*4c3a0*/  LDL.LU R16, [R1+0x380] ;  /* 0x0003800001107983 */ /* 0x002ee80000300800 */
[----:B------:R-:W3:Y:S04]  /*4c3b0*/  LDL.LU R17, [R1+0x384] ;  /* 0x0003840001117983 */ /* 0x000ee80000300800 */
[----:B------:R-:W4:Y:S04]  /*4c3c0*/  LDL.LU R18, [R1+0x388] ;  /* 0x0003880001127983 */ /* 0x000f280000300800 */
[----:B------:R-:W4:Y:S04]  /*4c3d0*/  LDL.LU R19, [R1+0x38c] ;  /* 0x00038c0001137983 */ /* 0x000f280000300800 */
        /* <DEDUP_REMOVED lines=10> */
[----:B------:R-:W3:Y:S04]  /*4c480*/  LDL.LU R18, [R1+0x2a8] ;  /* 0x0002a80001127983 */ /* 0x000ee80000300800 */
[----:B------:R-:W3:Y:S04]  /*4c490*/  LDL.LU R19, [R1+0x2ac] ;  /* 0x0002ac0001137983 */ /* 0x000ee80000300800 */
[----:B------:R-:W4:Y:S04]  /*4c4a0*/  LDL.LU R4, [R1+0x360] ;  /* 0x0003600001047983 */ /* 0x000f280000300800 */
[----:B------:R-:W4:Y:S04]  /*4c4b0*/  LDL.LU R5, [R1+0x364] ;  /* 0x0003640001057983 */ /* 0x000f280000300800 */
[----:B------:R-:W4:Y:S04]  /*4c4c0*/  LDL.LU R6, [R1+0x368] ;  /* 0x0003680001067983 */ /* 0x000f280000300800 */
[----:B------:R-:W4:Y:S01]  /*4c4d0*/  LDL.LU R7, [R1+0x36c] ;  /* 0x00036c0001077983 */ /* 0x000f220000300800 */
[----:B--2---:R-:W-:-:S02]  /*4c4e0*/  IMAD.MOV.U32 R28, RZ, RZ, R24 ;  /* 0x000000ffff1c7224 */ /* 0x004fc400078e0018 */
[----:B------:R-:W-:Y:S01]  /*4c4f0*/  IMAD.MOV.U32 R29, RZ, RZ, R25 ;  /* 0x000000ffff1d7224 */ /* 0x000fe200078e0019 */
[C---:B---3--:R-:W-:Y:S01]  /*4c500*/  HMMA.16816.F32.BF16 R16, R8.reuse, R24, R16 ;  /* 0x000000180810723c */ /* 0x048fe20000041810 */
[----:B----4-:R-:W-:Y:S04]  /*4c510*/  STL.64 [R1+0x2198], R6 ;  /* 0x0021980601007387 */ /* 0x010fe80000100a00 */
[----:B------:R1:W-:Y:S04]  /*4c520*/  STL.64 [R1+0x2190], R4 ;  /* 0x0021900401007387 */ /* 0x0003e80000100a00 */
[----:B-1----:R-:W2:Y:S04]  /*4c530*/  LDL.LU R4, [R1+0x370] ;  /* 0x0003700001047983 */ /* 0x002ea80000300800 */
[----:B------:R-:W2:Y:S04]  /*4c540*/  LDL.LU R5, [R1+0x374] ;  /* 0x0003740001057983 */ /* 0x000ea80000300800 */
[----:B------:R-:W2:Y:S04]  /*4c550*/  LDL.LU R6, [R1+0x378] ;  /* 0x0003780001067983 */ /* 0x000ea80000300800 */
[----:B------:R-:W2:Y:S04]  /*4c560*/  LDL.LU R7, [R1+0x37c] ;  /* 0x00037c0001077983 */ /* 0x000ea80000300800 */
[----:B------:R-:W3:Y:S04]  /*4c570*/  LDL.LU.64 R20, [R1+0x80] ;  /* 0x0000800001147983 */ /* 0x000ee80000300a00 */
[----:B------:R-:W-:Y:S04]  /*4c580*/  STL [R1+0x20a8], R2 ;  /* 0x0020a80201007387 */ /* 0x000fe80000100800 */
[----:B------:R-:W-:Y:S04]  /*4c590*/  STL [R1+0x20a4], R0 ;  /* 0x0020a40001007387 */ /* 0x000fe80000100800 */
[----:B0-----:R-:W-:Y:S04]  /*4c5a0*/  STL.64 [R1+0x1f78], R14 ;  /* 0x001f780e01007387 */ /* 0x001fe80000100a00 */
[----:B------:R0:W-:Y:S04]  /*4c5b0*/  STL.64 [R1+0x1f70], R12 ;  /* 0x001f700c01007387 */ /* 0x0001e80000100a00 */
[----:B0-----:R-:W4:Y:S04]  /*4c5c0*/  LDL.LU R12, [R1+0x60] ;  /* 0x00006000010c7983 */ /* 0x001f280000300800 */
[----:B------:R-:W4:Y:S04]  /*4c5d0*/  LDL.LU R13, [R1+0x64] ;  /* 0x00006400010d7983 */ /* 0x000f280000300800 */
        /* <DEDUP_REMOVED lines=19> */
[----:B------:R-:W-:Y:S02]  /*4c710*/  IMAD.MOV.U32 R3, RZ, RZ, R25 ;  /* 0x000000ffff037224 */ /* 0x000fe400078e0019 */
[----:B------:R-:W2:-:S13]  /*4c720*/  LDL.LU.64 R24, [R1+0x21a8] ;  /* 0x0021a80001187983 */ /* 0x000e9a0000300a00 */
[----:B------:R0:W-:Y:S04]  /*4c730*/  STL.64 [R1+0x280], R16 ;  /* 0x0002801001007387 */ /* 0x0001e80000100a00 */
[----:B0-----:R-:W3:Y:S01]  /*4c740*/  LDL.LU.64 R16, [R1+0x21a0] ;  /* 0x0021a00001107983 */ /* 0x001ee20000300a00 */
[----:B------:R-:W-:Y:S02]  /*4c750*/  IMAD.MOV.U32 R26, RZ, RZ, R18 ;  /* 0x000000ffff1a7224 */ /* 0x000fe400078e0012 */
[----:B------:R-:W-:Y:S01]  /*4c760*/  IMAD.MOV.U32 R27, RZ, RZ, R19 ;  /* 0x000000ffff1b7224 */ /* 0x000fe200078e0013 */
[----:B------:R-:W-:Y:S04]  /*4c770*/  STL [R1+0x20c8], R3 ;  /* 0x0020c80301007387 */ /* 0x000fe80000100800 */
[----:B------:R-:W-:Y:S04]  /*4c780*/  STL [R1+0x20bc], R0 ;  /* 0x0020bc0001007387 */ /* 0x000fe80000100800 */
        /* <DEDUP_REMOVED lines=10> */
[----:B------:R-:W4:Y:S04]  /*4c830*/  LDL.LU.64 R16, [R1+0x2188] ;  /* 0x0021880001107983 */ /* 0x000f280000300a00 */
[----:B------:R-:W-:Y:S04]  /*4c840*/  STL [R1+0x20d0], R2 ;  /* 0x0020d00201007387 */ /* 0x000fe80000100800 */
[----:B------:R-:W-:Y:S01]  /*4c850*/  STL [R1+0x20cc], R28 ;  /* 0x0020cc1c01007387 */ /* 0x000fe20000100800 */
[----:B---3--:R-:W-:-:S15]  /*4c860*/  HMMA.16816.F32.BF16 R4, R8, R20, R4 ;  /* 0x000000140804723c */ /* 0x008fde0000041804 */
[----:B------:R-:W-:-:S08]  /*4c870*/  NOP ;  /* 0x0000000000007918 */ /* 0x000fd00000000000 */
[----:B------:R0:W-:Y:S01]  /*4c880*/  STL [R1+0x260], R4 ;  /* 0x0002600401007387 */ /* 0x0001e20000100800 */
[----:B------:R-:W-:-:S03]  /*4c890*/  IMAD.MOV.U32 R26, RZ, RZ, R5 ;  /* 0x000000ffff1a7224 */ /* 0x000fc600078e0005 */
[----:B------:R-:W-:Y:S01]  /*4c8a0*/  STL [R1+0x26c], R7 ;  /* 0x00026c0701007387 */ /* 0x000fe20000100800 */
[----:B----4-:R-:W-:Y:S02]  /*4c8b0*/  IMAD.MOV.U32 R5, RZ, RZ, R16 ;  /* 0x000000ffff057224 */ /* 0x010fe400078e0010 */
[----:B0-----:R-:W-:Y:S02]  /*4c8c0*/  IMAD.MOV.U32 R4, RZ, RZ, R17 ;  /* 0x000000ffff047224 */ /* 0x001fe400078e0011 */
[----:B------:R-:W3:Y:S04]  /*4c8d0*/  LDL.LU.64 R16, [R1+0x20] ;  /* 0x0000200001107983 */ /* 0x000ee80000300a00 */
[----:B---3--:R0:W-:Y:S04]  /*4c8e0*/  STL.64 [R1+0x2120], R16 ;  /* 0x0021201001007387 */ /* 0x0081e80000100a00 */
[----:B0-----:R-:W3:Y:S01]  /*4c8f0*/  LDL.LU.64 R16, [R1+0x30] ;  /* 0x0000300001107983 */ /* 0x001ee20000300a00 */
[----:B------:R-:W-:-:S02]  /*4c900*/  IMAD.MOV.U32 R27, RZ, RZ, R6 ;  /* 0x000000ffff1b7224 */ /* 0x000fc400078e0006 */
[----:B------:R-:W-:Y:S02]  /*4c910*/  IMAD.MOV.U32 R15, RZ, RZ, R20 ;  /* 0x000000ffff0f7224 */ /* 0x000fe400078e0014 */
[----:B------:R-:W-:Y:S01]  /*4c920*/  IMAD.MOV.U32 R29, RZ, RZ, R21 ;  /* 0x000000ffff1d7224 */ /* 0x000fe200078e0015 */
[----:B---3--:R-:W-:Y:S04]  /*4c930*/  STL.64 [R1+0x2138], R16 ;  /* 0x0021381001007387 */ /* 0x008fe80000100a00 */
[----:B------:R0:W-:Y:S04]  /*4c940*/  STL.64 [R1+0x2100], R4 ;  /* 0x0021000401007387 */ /* 0x0001e80000100a00 */
[----:B0-----:R-:W3:Y:S04]  /*4c950*/  LDL.LU R4, [R1+0x3d0] ;  /* 0x0003d00001047983 */ /* 0x001ee80000300800 */
[----:B------:R-:W3:Y:S04]  /*4c960*/  LDL.LU R5, [R1+0x3d4] ;  /* 0x0003d40001057983 */ /* 0x000ee80000300800 */
        /* <DEDUP_REMOVED lines=20> */
[----:B0-----:R-:W2:Y:S04]  /*4cab0*/  LDL.LU.64 R20, [R1+0x70] ;  /* 0x0000700001147983 */ /* 0x001ea80000300a00 */
[----:B------:R-:W3:Y:S04]  /*4cac0*/  LDL.LU.64 R16, [R1+0x40] ;  /* 0x0000400001107983 */ /* 0x000ee80000300a00 */
[----:B---3--:R0:W-:Y:S04]  /*4cad0*/  STL.64 [R1+0x2158], R16 ;  /* 0x0021581001007387 */ /* 0x0081e80000100a00 */
[----:B0-----:R-:W3:Y:S04]  /*4cae0*/  LDL.LU.64 R16, [R1+0x50] ;  /* 0x0000500001107983 */ /* 0x001ee80000300a00 */
[----:B---3--:R0:W-:Y:S04]  /*4caf0*/  STL.64 [R1+0x2180], R16 ;  /* 0x0021801001007387 */ /* 0x0081e80000100a00 */
[----:B0-----:R-:W3:Y:S04]  /*4cb00*/  LDL.LU R16, [R1+0x350] ;  /* 0x0003500001107983 */ /* 0x001ee80000300800 */
[----:B------:R-:W3:Y:S04]  /*4cb10*/  LDL.LU R17, [R1+0x354] ;  /* 0x0003540001117983 */ /* 0x000ee80000300800 */
[----:B------:R-:W3:Y:S04]  /*4cb20*/  LDL.LU R18, [R1+0x358] ;  /* 0x0003580001127983 */ /* 0x000ee80000300800 */
[----:B------:R-:W3:Y:S04]  /*4cb30*/  LDL.LU R19, [R1+0x35c] ;  /* 0x00035c0001137983 */ /* 0x000ee80000300800 */
[----:B----4-:R-:W-:Y:S04]  /*4cb40*/  STL.64 [R1+0x2118], R6 ;  /* 0x0021180601007387 */ /* 0x010fe80000100a00 */
[----:B------:R0:W-:Y:S04]  /*4cb50*/  STL.64 [R1+0x2110], R4 ;  /* 0x0021100401007387 */ /* 0x0001e80000100a00 */
[----:B0-----:R-:W4:Y:S04]  /*4cb60*/  LDL.LU R4, [R1+0x300] ;  /* 0x0003000001047983 */ /* 0x001f280000300800 */
        /* <DEDUP_REMOVED lines=8> */
[----:B0-----:R-:W2:Y:S04]  /*4cbf0*/  LDL.LU R4, [R1+0x310] ;  /* 0x0003100001047983 */ /* 0x001ea80000300800 */
[----:B------:R-:W2:Y:S04]  /*4cc00*/  LDL.LU R5, [R1+0x314] ;  /* 0x0003140001057983 */ /* 0x000ea80000300800 */
[----:B------:R-:W2:Y:S04]  /*4cc10*/  LDL.LU R6, [R1+0x318] ;  /* 0x0003180001067983 */ /* 0x000ea80000300800 */
[----:B------:R-:W2:Y:S04]  /*4cc20*/  LDL.LU R7, [R1+0x31c] ;  /* 0x00031c0001077983 */ /* 0x000ea80000300800 */
[----:B------:R-:W-:Y:S04]  /*4cc30*/  STL [R1+0x20d4], R15 ;  /* 0x0020d40f01007387 */ /* 0x000fe80000100800 */
[----:B------:R-:W-:Y:S04]  /*4cc40*/  STL [R1+0x1f64], R27 ;  /* 0x001f641b01007387 */ /* 0x000fe80000100800 */
[----:B------:R-:W-:Y:S04]  /*4cc50*/  STL [R1+0x1f60], R26 ;  /* 0x001f601a01007387 */ /* 0x000fe80000100800 */
[----:B------:R0:W-:Y:S04]  /*4cc60*/  STL.64 [R1+0x250], R16 ;  /* 0x0002501001007387 */ /* 0x0001e80000100a00 */
[----:B------:R-:W-:Y:S04]  /*4cc70*/  STL.64 [R1+0x258], R18 ;  /* 0x0002581201007387 */ /* 0x000fe80000100a00 */
[----:B0-----:R-:W3:Y:S04]  /*4cc80*/  LDL.LU.64 R16, [R1+0x2180] ;  /* 0x0021800001107983 */ /* 0x001ee80000300a00 */
[----:B------:R-:W4:Y:S04]  /*4cc90*/  LDL.LU.64 R22, [R1+0x2178] ;  /* 0x0021780001167983 */ /* 0x000f280000300a00 */
[----:B------:R-:W4:Y:S02]  /*4cca0*/  LDL.LU.64 R20, [R1+0x2170] ;  /* 0x0021700001147983 */ /* 0x000f240000300a00 */
[----:B----4-:R-:W-:-:S15]  /*4ccb0*/  HMMA.16816.F32.BF16 R20, R8, R12, R20 ;  /* 0x0000000c0814723c */ /* 0x010fde0000041814 */
[----:B------:R-:W-:-:S08]  /*4ccc0*/  NOP ;  /* 0x0000000000007918 */ /* 0x000fd00000000000 */
[----:B------:R-:W-:Y:S04]  /*4ccd0*/  STL.64 [R1+0x240], R20 ;  /* 0x0002401401007387 */ /* 0x000fe80000100a00 */
[----:B------:R0:W-:Y:S04]  /*4cce0*/  STL.64 [R1+0x248], R22 ;  /* 0x0002481601007387 */ /* 0x0001e80000100a00 */
[----:B0-----:R-:W4:Y:S04]  /*4ccf0*/  LDL.LU.64 R22, [R1+0x2168] ;  /* 0x0021680001167983 */ /* 0x001f280000300a00 */
[----:B------:R-:W4:Y:S04]  /*4cd00*/  LDL.LU.64 R20, [R1+0x2160] ;  /* 0x0021600001147983 */ /* 0x000f280000300a00 */
[----:B------:R3:W-:Y:S02]  /*4cd10*/  STL.64 [R1+0x2000], R12 ;  /* 0x0020000c01007387 */ /* 0x0007e40000100a00 */
[----:B---3--:R-:W-:-:S02]  /*4cd20*/  IMAD.MOV.U32 R13, RZ, RZ, R16 ;  /* 0x000000ffff0d7224 */ /* 0x008fc400078e0010 */
[----:B------:R-:W-:Y:S01]  /*4cd30*/  IMAD.MOV.U32 R12, RZ, RZ, R17 ;  /* 0x000000ffff0c7224 */ /* 0x000fe200078e0011 */
[----:B----4-:R-:W-:Y:S01]  /*4cd40*/  HMMA.16816.F32.BF16 R20, R8, R16, R20 ;  /* 0x000000100814723c */ /* 0x010fe20000041814 */
[----:B------:R-:W3:-:S15]  /*4cd50*/  LDL.LU.64 R16, [R1+0x2158] ;  /* 0x0021580001107983 */ /* 0x000ede0000300a00 */
[----:B------:R-:W-:-:S07]  /*4cd60*/  NOP ;  /* 0x0000000000007918 */ /* 0x000fce0000000000 */
[----:B------:R0:W-:Y:S01]  /*4cd70*/  STL.64 [R1+0x230], R20 ;  /* 0x0002301401007387 */ /* 0x0001e20000100a00 */
[----:B------:R-:W-:Y:S02]  /*4cd80*/  IMAD.MOV.U32 R27, RZ, RZ, R22 ;  /* 0x000000ffff1b7224 */ /* 0x000fe400078e0016 */
[----:B------:R-:W-:Y:S02]  /*4cd90*/  IMAD.MOV.U32 R26, RZ, RZ, R23 ;  /* 0x000000ffff1a7224 */ /* 0x000fe400078e0017 */
[----:B------:R-:W3:Y:S04]  /*4cda0*/  LDL.LU.64 R22, [R1+0x2150] ;  /* 0x0021500001167983 */ /* 0x000ee80000300a00 */
[----:B0-----:R-:W3:Y:S04]  /*4cdb0*/  LDL.LU.64 R20, [R1+0x2148] ;  /* 0x0021480001147983 */ /* 0x001ee80000300a00 */
[----:B------:R-:W-:Y:S04]  /*4cdc0*/  STL.64 [R1+0x20f8], R26 ;  /* 0x0020f81a01007387 */ /* 0x000fe80000100a00 */
[----:B------:R0:W-:Y:S04]  /*4cdd0*/  STL.64 [R1+0x20f0], R24 ;  /* 0x0020f01801007387 */ /* 0x0001e80000100a00 */
[----:B0-----:R-:W4:Y:S04]  /*4cde0*/  LDL.LU R24, [R1+0x3c0] ;  /* 0x0003c00001187983 */ /* 0x001f280000300800 */
[----:B------:R-:W4:Y:S04]  /*4cdf0*/  LDL.LU R25, [R1+0x3c4] ;  /* 0x0003c40001197983 */ /* 0x000f280000300800 */
[----:B------:R-:W4:Y:S04]  /*4ce00*/  LDL.LU R26, [R1+0x3c8] ;  /* 0x0003c800011a7983 */ /* 0x000f280000300800 */
[----:B------:R-:W4:Y:S01]  /*4ce10*/  LDL.LU R27, [R1+0x3cc] ;  /* 0x0003cc00011b7983 */ /* 0x000f220000300800 */
[----:B---3--:R-:W-:-:S15]  /*4ce20*/  HMMA.16816.F32.BF16 R20, R8, R16, R20 ;  /* 0x000000100814723c */ /* 0x008fde0000041814 */
[----:B------:R-:W-:-:S08]  /*4ce30*/  NOP ;  /* 0x0000000000007918 */ /* 0x000fd00000000000 */
[----:B------:R0:W-:Y:S04]  /*4ce40*/  STL.64 [R1+0x220], R20 ;  /* 0x0002201401007387 */ /* 0x0001e80000100a00 */
[----:B------:R1:W-:Y:S04]  /*4ce50*/  STL.64 [R1+0x228], R22 ;  /* 0x0002281601007387 */ /* 0x0003e80000100a00 */
[----:B0-----:R-:W3:Y:S01]  /*4ce60*/  LDL.LU.64 R20, [R1+0x2140] ;  /* 0x0021400001147983 */ /* 0x001ee20000300a00 */
[----:B-1----:R-:W-:Y:S02]  /*4ce70*/  IMAD.MOV.U32 R22, RZ, RZ, R16 ;  /* 0x000000ffff167224 */ /* 0x002fe400078e0010 */
[----:B------:R-:W-:-:S02]  /*4ce80*/  IMAD.MOV.U32 R23, RZ, RZ, R17 ;  /* 0x000000ffff177224 */ /* 0x000fc400078e0011 */
[----:B------:R-:W2:Y:S02]  /*4ce90*/  LDL.LU.64 R16, [R1+0x2138] ;  /* 0x0021380001107983 */ /* 0x000ea40000300a00 */
[----:B--2---:R-:W-:Y:S06]  /*4cea0*/  HMMA.16816.F32.BF16 R4, R8, R16, R4 ;  /* 0x000000100804723c */ /* 0x004fec0000041804 */
[----:B------:R-:W-:Y:S02]  /*4ceb0*/  IMAD.MOV.U32 R28, RZ, RZ, R16 ;  /* 0x000000ffff1c7224 */ /* 0x000fe400078e0010 */
[----:B------:R-:W-:-:S15]  /*4cec0*/  IMAD.MOV.U32 R3, RZ, RZ, R17 ;  /* 0x000000ffff037224 */ /* 0x000fde00078e0011 */
[----:B------:R-:W-:Y:S04]  /*4ced0*/  STL.64 [R1+0x210], R4 ;  /* 0x0002100401007387 */ /* 0x000fe80000100a00 */
[----:B------:R0:W-:Y:S04]  /*4cee0*/  STL.64 [R1+0x218], R6 ;  /* 0x0002180601007387 */ /* 0x0001e80000100a00 */
[----:B0-----:R-:W2:Y:S04]  /*4cef0*/  LDL.LU.64 R6, [R1+0x2130] ;  /* 0x0021300001067983 */ /* 0x001ea80000300a00 */
[----:B------:R-:W2:Y:S04]  /*4cf00*/  LDL.LU.64 R4, [R1+0x2128] ;  /* 0x0021280001047983 */ /* 0x000ea80000300a00 */
[----:B------:R-:W2:Y:S02]  /*4cf10*/  LDL.LU.64 R16, [R1+0x2120] ;  /* 0x0021200001107983 */ /* 0x000ea40000300a00 */
[----:B--2---:R-:W-:-:S15]  /*4cf20*/  HMMA.16816.F32.BF16 R4, R8, R16, R4 ;  /* 0x000000100804723c */ /* 0x004fde0000041804 */
[----:B------:R-:W-:-:S08]  /*4cf30*/  NOP ;  /* 0x0000000000007918 */ /* 0x000fd00000000000 */
[----:B------:R-:W-:Y:S04]  /*4cf40*/  STL.64 [R1+0x200], R4 ;  /* 0x0002000401007387 */ /* 0x000fe80000100a00 */
[----:B------:R0:W-:Y:S04]  /*4cf50*/  STL.64 [R1+0x208], R6 ;  /* 0x0002080601007387 */ /* 0x0001e80000100a00 */
[----:B0-----:R-:W3:Y:S04]  /*4cf60*/  LDL.LU.64 R6, [R1+0x2118] ;  /* 0x0021180001067983 */ /* 0x001ee80000300a00 */
[----:B------:R-:W3:Y:S04]  /*4cf70*/  LDL.LU.64 R4, [R1+0x2110] ;  /* 0x0021100001047983 */ /* 0x000ee80000300a00 */
[----:B------:R-:W2:Y:S01]  /*4cf80*/  LDL.LU R19, [R1+0x2108] ;  /* 0x0021080001137983 */ /* 0x000ea20000300800 */
[----:B------:R-:W-:-:S02]  /*4cf90*/  IMAD.MOV.U32 R15, RZ, RZ, R16 ;  /* 0x000000ffff0f7224 */ /* 0x000fc400078e0010 */
[----:B------:R-:W-:Y:S02]  /*4cfa0*/  IMAD.MOV.U32 R2, RZ, RZ, R17 ;  /* 0x000000ffff027224 */ /* 0x000fe400078e0011 */
[----:B--2---:R-:W0:Y:S01]  /*4cfb0*/  LDSM.16.MT88.4 R16, [R19+UR5+0x11c00] ;  /* 0x011c00051310783b */ /* 0x004e220008004200 */
[C---:B---3--:R-:W-:Y:S03]  /*4cfc0*/  HMMA.16816.F32.BF16 R4, R8.reuse, R20, R4 ;  /* 0x000000140804723c */ /* 0x048fe60000041804 */
[----:B0-----:R-:W-:Y:S04]  /*4cfd0*/  STL.64 [R1+0x1e40], R18 ;  /* 0x001e401201007387 */ /* 0x001fe80000100a00 */
[----:B------:R0:W-:Y:S04]  /*4cfe0*/  STL.64 [R1+0x1e38], R16 ;  /* 0x001e381001007387 */ /* 0x0001e80000100a00 */
[----:B0-----:R-:W2:Y:S04]  /*4cff0*/  LDL.LU R16, [R1+0x2f0] ;  /* 0x0002f00001107983 */ /* 0x001ea80000300800 */
[----:B------:R-:W2:Y:S04]  /*4d000*/  LDL.LU R17, [R1+0x2f4] ;  /* 0x0002f40001117983 */ /* 0x000ea80000300800 */
[----:B------:R-:W2:Y:S04]  /*4d010*/  LDL.LU R18, [R1+0x2f8] ;  /* 0x0002f80001127983 */ /* 0x000ea80000300800 */
[----:B------:R-:W2:Y:S04]  /*4d020*/  LDL.LU R19, [R1+0x2fc] ;  /* 0x0002fc0001137983 */ /* 0x000ea80000300800 */
[----:B------:R0:W-:Y:S04]  /*4d030*/  STL.64 [R1+0x1f0], R4 ;  /* 0x0001f00401007387 */ /* 0x0001e80000100a00 */
[----:B------:R4:W-:Y:S04]  /*4d040*/  STL.64 [R1+0x1f8], R6 ;  /* 0x0001f80601007387 */ /* 0x0009e80000100a00 */
[----:B0-----:R-:W4:Y:S04]  /*4d050*/  LDL.LU.64 R4, [R1+0x2100] ;  /* 0x0021000001047983 */ /* 0x001f280000300a00 */
[----:B------:R-:W-:Y:S01]  /*4d060*/  STL.64 [R1+0x1f90], R20 ;  /* 0x001f901401007387 */ /* 0x000fe20000100a00 */
[----:B----4-:R-:W-:Y:S03]  /*4d070*/  HMMA.16816.F32.BF16 R4, R8, R4, R24 ;  /* 0x000000040804723c */ /* 0x010fe60000041818 */
[----:B------:R-:W3:Y:S04]  /*4d080*/  LDL.LU.64 R26, [R1+0x20f8] ;  /* 0x0020f800011a7983 */ /* 0x000ee80000300a00 */
[----:B------:R-:W2:-:S15]  /*4d090*/  LDL.LU.64 R24, [R1+0x20f0] ;  /* 0x0020f00001187983 */ /* 0x000e9e0000300a00 */
[----:B------:R-:W-:-:S01]  /*4d0a0*/  NOP ;  /* 0x0000000000007918 */ /* 0x000fc20000000000 */
[----:B------:R-:W-:Y:S04]  /*4d0b0*/  STL.64 [R1+0x1e0], R4 ;  /* 0x0001e00401007387 */ /* 0x000fe80000100a00 */
[----:B------:R0:W-:Y:S04]  /*4d0c0*/  STL.64 [R1+0x1e8], R6 ;  /* 0x0001e80601007387 */ /* 0x0001e80000100a00 */
[----:B0-----:R-:W4:Y:S04]  /*4d0d0*/  LDL.LU.64 R6, [R1+0x20e8] ;  /* 0x0020e80001067983 */ /* 0x001f280000300a00 */
[----:B------:R-:W3:Y:S01]  /*4d0e0*/  LDL.LU.64 R4, [R1+0x20e0] ;  /* 0x0020e00001047983 */ /* 0x000ee20000300a00 */
[----:B--2---:R-:W-:Y:S07]  /*4d0f0*/  HMMA.16816.F32.BF16 R16, R8, R24, R16 ;  /* 0x000000180810723c */ /* 0x004fee0000041810 */
[----:B----4-:R-:W-:-:S02]  /*4d100*/  IMAD.MOV.U32 R8, RZ, RZ, R6 ;  /* 0x000000ffff087224 */ /* 0x010fc400078e0006 */
[----:B------:R-:W-:Y:S01]  /*4d110*/  IMAD.MOV.U32 R9, RZ, RZ, R7 ;  /* 0x000000ffff097224 */ /* 0x000fe200078e0007 */
[----:B------:R-:W2:Y:S04]  /*4d120*/  LDL.LU R6, [R1+0x20dc] ;  /* 0x0020dc0001067983 */ /* 0x000ea80000300800 */
[----:B------:R-:W2:Y:S04]  /*4d130*/  LDL.LU R7, [R1+0x20d8] ;  /* 0x0020d80001077983 */ /* 0x000ea80000300800 */
[----:B---3--:R-:W-:Y:S04]  /*4d140*/  STL.64 [R1+0x1f88], R26 ;  /* 0x001f881a01007387 */ /* 0x008fe80000100a00 */
[----:B------:R0:W-:Y:S04]  /*4d150*/  STL.64 [R1+0x1f80], R24 ;  /* 0x001f801801007387 */ /* 0x0001e80000100a00 */
[----:B0-----:R-:W2:Y:S04]  /*4d160*/  LDL.LU R24, [R1+0x1b0] ;  /* 0x0001b00001187983 */ /* 0x001ea80000300800 */
[----:B------:R-:W2:Y:S04]  /*4d170*/  LDL.LU R25, [R1+0x1b4] ;  /* 0x0001b40001197983 */ /* 0x000ea80000300800 */
[----:B------:R-:W2:Y:S04]  /*4d180*/  LDL.LU R26, [R1+0x1b8] ;  /* 0x0001b800011a7983 */ /* 0x000ea80000300800 */
[----:B------:R-:W2:Y:S04]  /*4d190*/  LDL.LU R27, [R1+0x1bc] ;  /* 0x0001bc00011b7983 */ /* 0x000ea80000300800 */
[----:B------:R-:W-:Y:S04]  /*4d1a0*/  STL.64 [R1+0x1e50], R18 ;  /* 0x001e501201007387 */ /* 0x000fe80000100a00 */
[----:B------:R0:W-:Y:S04]  /*4d1b0*/  STL.64 [R1+0x1e48], R16 ;  /* 0x001e481001007387 */ /* 0x0001e80000100a00 */
[----:B0-----:R-:W3:Y:S04]  /*4d1c0*/  LDL.LU.64 R16, [R1] ;  /* 0x0000000001107983 */ /* 0x001ee80000300a00 */
[----:B------:R-:W4:Y:S01]  /*4d1d0*/  LDL.LU.64 R18, [R1+0x8] ;  /* 0x0000080001127983 */ /* 0x000f220000300a00 */
[----:B--2---:R-:W-:Y:S03]  /*4d1e0*/  HMMA.16816.F32.BF16 R8, R4, R8, R24 ;  /* 0x000000080408723c */ /* 0x004fe60000041818 */
[----:B----4-:R-:W-:Y:S04]  /*4d1f0*/  STL [R1+0x1e64], R18 ;  /* 0x001e641201007387 */ /* 0x010fe80000100800 */
[----:B------:R-:W-:Y:S04]  /*4d200*/  STL [R1+0x1e60], R19 ;  /* 0x001e601301007387 */ /* 0x000fe80000100800 */
[----:B---3--:R-:W-:Y:S04]  /*4d210*/  STL.64 [R1+0x2088], R16 ;  /* 0x0020881001007387 */ /* 0x008fe80000100a00 */
[----:B------:R-:W2:Y:S08]  /*4d220*/  LDL.LU R24, [R1+0x2e0] ;  /* 0x0002e00001187983 */ /* 0x000eb00000300800 */
[----:B------:R-:W-:Y:S04]  /*4d230*/  STL.64 [R1+0x1b0], R8 ;  /* 0x0001b00801007387 */ /* 0x000fe80000100a00 */
[----:B------:R-:W-:Y:S04]  /*4d240*/  STL.64 [R1+0x1b8], R10 ;  /* 0x0001b80a01007387 */ /* 0x000fe80000100a00 */
        /* <DEDUP_REMOVED lines=21> */
[----:B0-----:R-:W-:-:S02]  /*4d3a0*/  IMAD.MOV.U32 R20, RZ, RZ, R22 ;  /* 0x000000ffff147224 */ /* 0x001fc400078e0016 */
[----:B------:R-:W-:Y:S01]  /*4d3b0*/  IMAD.MOV.U32 R21, RZ, RZ, R23 ;  /* 0x000000ffff157224 */ /* 0x000fe200078e0017 */
[----:B------:R-:W3:Y:S04]  /*4d3c0*/  LDL.LU R22, [R1+0x20c4] ;  /* 0x0020c40001167983 */ /* 0x000ee80000300800 */
[----:B------:R-:W3:Y:S04]  /*4d3d0*/  LDL.LU R23, [R1+0x20c0] ;  /* 0x0020c00001177983 */ /* 0x000ee80000300800 */
[----:B------:R0:W-:Y:S04]  /*4d3e0*/  STL.64 [R1+0x1fd8], R20 ;  /* 0x001fd81401007387 */ /* 0x0001e80000100a00 */
[----:B------:R-:W4:Y:S04]  /*4d3f0*/  LDL.LU R24, [R1+0x100] ;  /* 0x0001000001187983 */ /* 0x000f280000300800 */
[----:B------:R-:W4:Y:S04]  /*4d400*/  LDL.LU R25, [R1+0x104] ;  /* 0x0001040001197983 */ /* 0x000f280000300800 */
[----:B------:R-:W4:Y:S04]  /*4d410*/  LDL.LU R26, [R1+0x108] ;  /* 0x00010800011a7983 */ /* 0x000f280000300800 */
[----:B------:R-:W4:Y:S01]  /*4d420*/  LDL.LU R27, [R1+0x10c] ;  /* 0x00010c00011b7983 */ /* 0x000f220000300800 */
[----:B0-----:R-:W-:-:S02]  /*4d430*/  IMAD.MOV.U32 R20, RZ, RZ, R13 ;  /* 0x000000ffff147224 */ /* 0x001fc400078e000d */
[----:B------:R-:W-:Y:S01]  /*4d440*/  IMAD.MOV.U32 R21, RZ, RZ, R12 ;  /* 0x000000ffff157224 */ /* 0x000fe200078e000c */
[----:B---3--:R-:W-:Y:S04]  /*4d450*/  STL.64 [R1+0x1ff8], R22 ;  /* 0x001ff81601007387 */ /* 0x008fe80000100a00 */
[----:B------:R0:W-:Y:S04]  /*4d460*/  STL.64 [R1+0x1ff0], R20 ;  /* 0x001ff01401007387 */ /* 0x0001e80000100a00 */
[----:B0-----:R-:W3:Y:S04]  /*4d470*/  LDL.LU R20, [R1+0x130] ;  /* 0x0001300001147983 */ /* 0x001ee80000300800 */
[----:B------:R-:W3:Y:S04]  /*4d480*/  LDL.LU R21, [R1+0x134] ;  /* 0x0001340001157983 */ /* 0x000ee80000300800 */
[----:B------:R-:W2:Y:S04]  /*4d490*/  LDL.LU R22, [R1+0x138] ;  /* 0x0001380001167983 */ /* 0x000ea80000300800 */
[----:B------:R-:W2:Y:S01]  /*4d4a0*/  LDL.LU R23, [R1+0x13c] ;  /* 0x00013c0001177983 */ /* 0x000ea20000300800 */
[----:B------:R-:W-:-:S02]  /*4d4b0*/  IMAD.MOV.U32 R12, RZ, RZ, R0 ;  /* 0x000000ffff0c7224 */ /* 0x000fc400078e0000 */
[----:B------:R-:W-:Y:S01]  /*4d4c0*/  IMAD.MOV.U32 R13, RZ, RZ, R14 ;  /* 0x000000ffff0d7224 */ /* 0x000fe200078e000e */
[----:B--2---:R-:W-:Y:S04]  /*4d4d0*/  STL.64 [R1+0x2010], R22 ;  /* 0x0020101601007387 */ /* 0x004fe80000100a00 */
[----:B---3--:R-:W-:Y:S04]  /*4d4e0*/  STL.64 [R1+0x2008], R20 ;  /* 0x0020081401007387 */ /* 0x008fe80000100a00 */
[----:B------:R-:W2:Y:S04]  /*4d4f0*/  LDL.LU R0, [R1+0x20bc] ;  /* 0x0020bc0001007983 */ /* 0x000ea80000300800 */
[----:B------:R-:W3:Y:S04]  /*4d500*/  LDL.LU R14, [R1+0x20b8] ;  /* 0x0020b800010e7983 */ /* 0x000ee80000300800 */
[----:B------:R0:W-:Y:S02]  /*4d510*/  STL.64 [R1+0x2018], R12 ;  /* 0x0020180c01007387 */ /* 0x0001e40000100a00 */
[----:B0-----:R-:W-:-:S02]  /*4d520*/  IMAD.MOV.U32 R12, RZ, RZ, R15 ;  /* 0x000000ffff0c7224 */ /* 0x001fc400078e000f */
[----:B------:R-:W-:Y:S01]  /*4d530*/  IMAD.MOV.U32 R13, RZ, RZ, R29 ;  /* 0x000000ffff0d7224 */ /* 0x000fe200078e001d */
[----:B------:R-:W3:Y:S04]  /*4d540*/  LDL.LU R15, [R1+0x20b4] ;  /* 0x0020b400010f7983 */ /* 0x000ee80000300800 */
[----:B------:R-:W4:Y:S04]  /*4d550*/  LDL.LU R29, [R1+0x20b0] ;  /* 0x0020b000011d7983 */ /* 0x000f280000300800 */
[----:B------:R0:W-:Y:S04]  /*4d560*/  STL.64 [R1+0x2030], R12 ;  /* 0x0020300c01007387 */ /* 0x0001e80000100a00 */
[----:B------:R-:W2:Y:S04]  /*4d570*/  LDL.LU R20, [R1+0x140] ;  /* 0x0001400001147983 */ /* 0x000ea80000300800 */
[----:B------:R-:W2:Y:S04]  /*4d580*/  LDL.LU R21, [R1+0x144] ;  /* 0x0001440001157983 */ /* 0x000ea80000300800 */
[----:B------:R-:W3:Y:S04]  /*4d590*/  LDL.LU R22, [R1+0x148] ;  /* 0x0001480001167983 */ /* 0x000ee80000300800 */
[----:B------:R-:W3:Y:S01]  /*4d5a0*/  LDL.LU R23, [R1+0x14c] ;  /* 0x00014c0001177983 */ /* 0x000ee20000300800 */
        /* <DEDUP_REMOVED lines=11> */
[----:B------:R-:W-:-:S02]  /*4d660*/  IMAD.MOV.U32 R12, RZ, RZ, R0 ;  /* 0x000000ffff0c7224 */ /* 0x000fc400078e0000 */
[----:B----4-:R-:W-:Y:S01]  /*4d670*/  IMAD.MOV.U32 R8, RZ, RZ, R28 ;  /* 0x000000ffff087224 */ /* 0x010fe200078e001c */
[----:B------:R-:W4:Y:S01]  /*4d680*/  LDL.LU R0, [R1+0x20a4] ;  /* 0x0020a40001007983 */ /* 0x000f220000300800 */
[----:B------:R-:W-:Y:S02]  /*4d690*/  IMAD.MOV.U32 R9, RZ, RZ, R29 ;  /* 0x000000ffff097224 */ /* 0x000fe400078e001d */
[----:B------:R-:W-:Y:S02]  /*4d6a0*/  IMAD.MOV.U32 R13, RZ, RZ, R3 ;  /* 0x000000ffff0d7224 */ /* 0x000fe400078e0003 */
[----:B------:R-:W4:Y:S04]  /*4d6b0*/  LDL.LU R3, [R1+0x20a0] ;  /* 0x0020a00001037983 */ /* 0x000f280000300800 */
[----:B------:R-:W4:Y:S04]  /*4d6c0*/  LDL.LU R28, [R1+0x209c] ;  /* 0x00209c00011c7983 */ /* 0x000f280000300800 */
[----:B------:R-:W4:Y:S04]  /*4d6d0*/  LDL.LU R29, [R1+0x2098] ;  /* 0x00209800011d7983 */ /* 0x000f280000300800 */
[----:B------:R-:W-:Y:S04]  /*4d6e0*/  STL.64 [R1+0x2080], R8 ;  /* 0x0020800801007387 */ /* 0x000fe80000100a00 */
[----:B------:R-:W-:Y:S04]  /*4d6f0*/  STL.64 [R1+0x2060], R12 ;  /* 0x0020600c01007387 */ /* 0x000fe80000100a00 */
[----:B---3--:R-:W-:Y:S04]  /*4d700*/  STL.64 [R1+0x2040], R22 ;  /* 0x0020401601007387 */ /* 0x008fe80000100a00 */
[----:B--2---:R0:W-:Y:S04]  /*4d710*/  STL.64 [R1+0x2038], R20 ;  /* 0x0020381401007387 */ /* 0x0041e80000100a00 */
[----:B0-----:R-:W2:Y:S04]  /*4d720*/  LDL.LU R20, [R1+0x160] ;  /* 0x0001600001147983 */ /* 0x001ea80000300800 */
[----:B------:R-:W2:Y:S04]  /*4d730*/  LDL.LU R21, [R1+0x164] ;  /* 0x0001640001157983 */ /* 0x000ea80000300800 */
[----:B------:R-:W3:Y:S04]  /*4d740*/  LDL.LU R22, [R1+0x168] ;  /* 0x0001680001167983 */ /* 0x000ee80000300800 */
[----:B------:R-:W3:Y:S01]  /*4d750*/  LDL.LU R23, [R1+0x16c] ;  /* 0x00016c0001177983 */ /* 0x000ee20000300800 */
[----:B----4-:R-:W-:-:S02]  /*4d760*/  IMAD.MOV.U32 R8, RZ, RZ, R0 ;  /* 0x000000ffff087224 */ /* 0x010fc400078e0000 */
[----:B------:R-:W-:Y:S01]  /*4d770*/  IMAD.MOV.U32 R9, RZ, RZ, R2 ;  /* 0x000000ffff097224 */ /* 0x000fe200078e0002 */
[----:B------:R-:W4:Y:S04]  /*4d780*/  LDL.LU R0, [R1+0x2094] ;  /* 0x0020940001007983 */ /* 0x000f280000300800 */
[----:B------:R-:W4:Y:S01]  /*4d790*/  LDL.LU R2, [R1+0x2090] ;  /* 0x0020900001027983 */ /* 0x000f220000300800 */
[----:B------:R-:W-:Y:S02]  /*4d7a0*/  IMAD.MOV.U32 R12, RZ, RZ, R15 ;  /* 0x000000ffff0c7224 */ /* 0x000fe400078e000f */
[----:B------:R-:W-:Y:S01]  /*4d7b0*/  IMAD.MOV.U32 R13, RZ, RZ, R14 ;  /* 0x000000ffff0d7224 */ /* 0x000fe200078e000e */
[----:B------:R-:W4:Y:S04]  /*4d7c0*/  LDL.LU R16, [R1+0x1a0] ;  /* 0x0001a00001107983 */ /* 0x000f280000300800 */
[----:B------:R-:W4:Y:S04]  /*4d7d0*/  LDL.LU R17, [R1+0x1a4] ;  /* 0x0001a40001117983 */ /* 0x000f280000300800 */
[----:B------:R-:W4:Y:S04]  /*4d7e0*/  LDL.LU R18, [R1+0x1a8] ;  /* 0x0001a80001127983 */ /* 0x000f280000300800 */
[----:B------:R-:W4:Y:S04]  /*4d7f0*/  LDL.LU R19, [R1+0x1ac] ;  /* 0x0001ac0001137983 */ /* 0x000f280000300800 */
[----:B------:R0:W-:Y:S04]  /*4d800*/  STL.64 [R1+0x2078], R12 ;  /* 0x0020780c01007387 */ /* 0x0001e80000100a00 */
[----:B0-----:R-:W4:Y:S04]  /*4d810*/  LDL.LU R12, [R1+0x190] ;  /* 0x00019000010c7983 */ /* 0x001f280000300800 */
        /* <DEDUP_REMOVED lines=26> */
[----:B------:R-:W4:Y:S04]  /*4d9c0*/  LDL.LU.64 R16, [R1+0x2088] ;  /* 0x0020880001107983 */ /* 0x000f280000300a00 */
[----:B------:R0:W-:Y:S04]  /*4d9d0*/  STL.64 [R1+0x1a0], R8 ;  /* 0x0001a00801007387 */ /* 0x0001e80000100a00 */
[----:B0-----:R-:W2:Y:S01]  /*4d9e0*/  LDL.LU.64 R8, [R1+0x2080] ;  /* 0x0020800001087983 */ /* 0x001ea20000300a00 */
[----:B------:R-:W-:-:S02]  /*4d9f0*/  IMAD.MOV.U32 R18, RZ, RZ, R10 ;  /* 0x000000ffff127224 */ /* 0x000fc400078e000a */
[----:B------:R-:W-:Y:S02]  /*4da00*/  IMAD.MOV.U32 R19, RZ, RZ, R11 ;  /* 0x000000ffff137224 */ /* 0x000fe400078e000b */
[----:B--2---:R-:W-:Y:S01]  /*4da10*/  HMMA.16816.F32.BF16 R8, R4, R8, R12 ;  /* 0x000000080408723c */ /* 0x004fe2000004180c */
[----:B------:R-:W2:Y:S01]  /*4da20*/  LDL.LU.64 R12, [R1+0x2078] ;  /* 0x00207800010c7983 */ /* 0x000ea20000300a00 */
[----:B------:R-:W-:Y:S02]  /*4da30*/  IMAD.MOV.U32 R27, RZ, RZ, R0 ;  /* 0x000000ffff1b7224 */ /* 0x000fe400078e0000 */
[----:B------:R-:W-:-:S15]  /*4da40*/  IMAD.MOV.U32 R26, RZ, RZ, R2 ;  /* 0x000000ffff1a7224 */ /* 0x000fde00078e0002 */
[----:B------:R-:W-:-:S04]  /*4da50*/  NOP ;  /* 0x0000000000007918 */ /* 0x000fc80000000000 */
[----:B------:R0:W-:Y:S01]  /*4da60*/  STL.64 [R1+0x190], R8 ;  /* 0x0001900801007387 */ /* 0x0001e20000100a00 */
[----:B------:R-:W-:Y:S02]  /*4da70*/  IMAD.MOV.U32 R0, RZ, RZ, R11 ;  /* 0x000000ffff007224 */ /* 0x000fe400078e000b */
[----:B------:R-:W-:Y:S01]  /*4da80*/  IMAD.MOV.U32 R2, RZ, RZ, R10 ;  /* 0x000000ffff027224 */ /* 0x000fe200078e000a */
[----:B0-----:R-:W4:Y:S04]  /*4da90*/  LDL.LU R8, [R1+0x2d0] ;  /* 0x0002d00001087983 */ /* 0x001f280000300800 */
[----:B------:R-:W4:Y:S04]  /*4daa0*/  LDL.LU R9, [R1+0x2d4] ;  /* 0x0002d40001097983 */ /* 0x000f280000300800 */
[----:B------:R-:W4:Y:S04]  /*4dab0*/  LDL.LU R10, [R1+0x2d8] ;  /* 0x0002d800010a7983 */ /* 0x000f280000300800 */
[----:B------:R-:W4:Y:S04]  /*4dac0*/  LDL.LU R11, [R1+0x2dc] ;  /* 0x0002dc00010b7983 */ /* 0x000f280000300800 */
[----:B------:R-:W-:Y:S04]  /*4dad0*/  STL [R1+0x1e74], R0 ;  /* 0x001e740001007387 */ /* 0x000fe80000100800 */
[----:B------:R-:W-:Y:S01]  /*4dae0*/  STL [R1+0x1e70], R2 ;  /* 0x001e700201007387 */ /* 0x000fe20000100800 */
        /* <DEDUP_REMOVED lines=12> */
[----:B------:R2:W-:Y:S04]  /*4dbb0*/  STL [R1+0x178], R14 ;  /* 0x0001780e01007387 */ /* 0x0005e80000100800 */
[----:B0-----:R-:W2:Y:S01]  /*4dbc0*/  LDL.LU.64 R12, [R1+0x2048] ;  /* 0x00204800010c7983 */ /* 0x001ea20000300a00 */
[----:B------:R-:W-:-:S05]  /*4dbd0*/  IMAD.MOV.U32 R0, RZ, RZ, R15 ;  /* 0x000000ffff007224 */ /* 0x000fca00078e000f */
        /* <DEDUP_REMOVED lines=26> */
[----:B------:R-:W3:-:S15]  /*4dd80*/  LDL.LU.64 R20, [R1+0x1ff0] ;  /* 0x001ff00001147983 */ /* 0x000ede0000300a00 */
[----:B------:R-:W-:-:S02]  /*4dd90*/  NOP ;  /* 0x0000000000007918 */ /* 0x000fc40000000000 */
[----:B------:R0:W-:Y:S04]  /*4dda0*/  STL.64 [R1+0x130], R12 ;  /* 0x0001300c01007387 */ /* 0x0001e80000100a00 */
[----:B------:R2:W-:Y:S01]  /*4ddb0*/  STL [R1+0x138], R14 ;  /* 0x0001380e01007387 */ /* 0x0005e20000100800 */
[----:B------:R-:W-:-:S03]  /*4ddc0*/  IMAD.MOV.U32 R0, RZ, RZ, R15 ;  /* 0x000000ffff007224 */ /* 0x000fc600078e000f */
[----:B0-----:R-:W4:Y:S04]  /*4ddd0*/  LDL.LU R12, [R1+0x1d0] ;  /* 0x0001d000010c7983 */ /* 0x001f280000300800 */
[----:B------:R-:W4:Y:S04]  /*4dde0*/  LDL.LU R13, [R1+0x1d4] ;  /* 0x0001d400010d7983 */ /* 0x000f280000300800 */
[----:B------:R-:W-:Y:S01]  /*4ddf0*/  STL [R1+0x1e80], R0 ;  /* 0x001e800001007387 */ /* 0x000fe20000100800 */
[----:B--2---:R-:W-:Y:S02]  /*4de00*/  IMAD.MOV.U32 R14, RZ, RZ, R23 ;  /* 0x000000ffff0e7224 */ /* 0x004fe400078e0017 */
[----:B------:R-:W-:-:S02]  /*4de10*/  IMAD.MOV.U32 R15, RZ, RZ, R22 ;  /* 0x000000ffff0f7224 */ /* 0x000fc400078e0016 */
[----:B---3--:R-:W-:Y:S01]  /*4de20*/  HMMA.16816.F32.BF16 R20, R4, R20, R24 ;  /* 0x000000140414723c */ /* 0x008fe20000041818 */
[----:B------:R-:W2:Y:S04]  /*4de30*/  LDL.LU.64 R26, [R1+0x1fe8] ;  /* 0x001fe800011a7983 */ /* 0x000ea80000300a00 */
[----:B------:R-:W2:-:S15]  /*4de40*/  LDL.LU.64 R24, [R1+0x1fe0] ;  /* 0x001fe00001187983 */ /* 0x000e9e0000300a00 */
[----:B------:R-:W-:-:S03]  /*4de50*/  NOP ;  /* 0x0000000000007918 */ /* 0x000fc60000000000 */
        /* <DEDUP_REMOVED lines=29> */
[----:B------:R-:W-:Y:S04]  /*4e030*/  STL.64 [R1+0x1d08], R20 ;  /* 0x001d081401007387 */ /* 0x000fe80000100a00 */
[----:B0-----:R-:W4:Y:S04]  /*4e040*/  LDL.LU R22, [R1+0x28] ;  /* 0x0000280001167983 */ /* 0x001f280000300800 */
[----:B----4-:R-:W-:Y:S04]  /*4e050*/  STL [R1+0x1e9c], R22 ;  /* 0x001e9c1601007387 */ /* 0x010fe80000100800 */
[----:B------:R-:W4:Y:S01]  /*4e060*/  LDL.LU R23, [R1+0x2c] ;  /* 0x00002c0001177983 */ /* 0x000f220000300800 */
[C---:B------:R-:W-:Y:S03]  /*4e070*/  HMMA.16816.F32.BF16 R8, R4.reuse, R16, R8 ;  /* 0x000000100408723c */ /* 0x040fe60000041808 */
[----:B----4-:R0:W-:Y:S04]  /*4e080*/  STL [R1+0x1eb8], R23 ;  /* 0x001eb81701007387 */ /* 0x0101e80000100800 */
[----:B0-----:R-:W4:Y:S04]  /*4e090*/  LDL.LU.64 R22, [R1+0xd8] ;  /* 0x0000d80001167983 */ /* 0x001f280000300a00 */
[----:B----4-:R0:W-:Y:S04]  /*4e0a0*/  STL.64 [R1+0x1f68], R22 ;  /* 0x001f681601007387 */ /* 0x0101e80000100a00 */
[----:B0-----:R-:W4:Y:S04]  /*4e0b0*/  LDL.LU.64 R22, [R1+0xe8] ;  /* 0x0000e80001167983 */ /* 0x001f280000300a00 */
[----:B------:R0:W-:Y:S04]  /*4e0c0*/  STL.64 [R1+0x1e68], R18 ;  /* 0x001e681201007387 */ /* 0x0001e80000100a00 */
[----:B------:R-:W2:Y:S04]  /*4e0d0*/  LDL.LU R16, [R1+0x2b0] ;  /* 0x0002b00001107983 */ /* 0x000ea80000300800 */
[----:B------:R-:W2:Y:S04]  /*4e0e0*/  LDL.LU R17, [R1+0x2b4] ;  /* 0x0002b40001117983 */ /* 0x000ea80000300800 */
[----:B0-----:R-:W2:Y:S04]  /*4e0f0*/  LDL.LU R18, [R1+0x2b8] ;  /* 0x0002b80001127983 */ /* 0x001ea80000300800 */
[----:B------:R-:W2:Y:S04]  /*4e100*/  LDL.LU R19, [R1+0x2bc] ;  /* 0x0002bc0001137983 */ /* 0x000ea80000300800 */
[----:B------:R0:W-:Y:S04]  /*4e110*/  STL.64 [R1+0x1d00], R10 ;  /* 0x001d000a01007387 */ /* 0x0001e80000100a00 */
[----:B------:R1:W-:Y:S04]  /*4e120*/  STL.64 [R1+0x1cf8], R8 ;  /* 0x001cf80801007387 */ /* 0x0003e80000100a00 */
[----:B0-----:R-:W3:Y:S04]  /*4e130*/  LDL.LU R10, [R1+0x18] ;  /* 0x00001800010a7983 */ /* 0x001ee80000300800 */
[----:B---3--:R0:W-:Y:S04]  /*4e140*/  STL [R1+0x1e84], R10 ;  /* 0x001e840a01007387 */ /* 0x0081e80000100800 */
[----:B------:R-:W3:Y:S01]  /*4e150*/  LDL.LU R11, [R1+0x1c] ;  /* 0x00001c00010b7983 */ /* 0x000ee20000300800 */
[----:B------:R-:W-:Y:S01]  /*4e160*/  HMMA.16816.F32.BF16 R4, R4, R24, R12 ;  /* 0x000000180404723c */ /* 0x000fe2000004180c */
[----:B-1----:R-:W-:-:S02]  /*4e170*/  IMAD.MOV.U32 R9, RZ, RZ, R29 ;  /* 0x000000ffff097224 */ /* 0x002fc400078e001d */
[----:B---3--:R1:W-:Y:S04]  /*4e180*/  STL [R1+0x1e88], R11 ;  /* 0x001e880b01007387 */ /* 0x0083e80000100800 */
[----:B------:R-:W4:Y:S04]  /*4e190*/  LDL.LU R8, [R1+0x2c0] ;  /* 0x0002c00001087983 */ /* 0x000f280000300800 */
[----:B------:R-:W4:Y:S04]  /*4e1a0*/  LDL.LU.64 R14, [R1+0x1f78] ;  /* 0x001f7800010e7983 */ /* 0x000f280000300a00 */
[----:B------:R-:W4:Y:S01]  /*4e1b0*/  LDL.LU.64 R12, [R1+0x1f70] ;  /* 0x001f7000010c7983 */ /* 0x000f220000300a00 */
[----:B0-----:R-:W-:-:S07]  /*4e1c0*/  IMAD.MOV.U32 R10, RZ, RZ, R28 ;  /* 0x000000ffff0a7224 */ /* 0x001fce00078e001c */
[----:B------:R-:W-:Y:S01]  /*4e1d0*/  STL.64 [R1+0x1d20], R6 ;  /* 0x001d200601007387 */ /* 0x000fe20000100a00 */
[----:B-1----:R-:W-:-:S03]  /*4e1e0*/  IMAD.MOV.U32 R11, RZ, RZ, R3 ;  /* 0x000000ffff0b7224 */ /* 0x002fc600078e0003 */
[----:B------:R4:W-:Y:S04]  /*4e1f0*/  STL.64 [R1+0x1d18], R4 ;  /* 0x001d180401007387 */ /* 0x0009e80000100a00 */
[----:B----4-:R-:W-:Y:S07]  /*4e200*/  HMMA.16816.F32.BF16 R4, R12, R22, R8 ;  /* 0x000000160c04723c */ /* 0x010fee0000041808 */
[----:B------:R-:W-:-:S02]  /*4e210*/  IMAD.MOV.U32 R9, RZ, RZ, R22 ;  /* 0x000000ffff097224 */ /* 0x000fc400078e0016 */
[----:B------:R-:W-:Y:S02]  /*4e220*/  IMAD.MOV.U32 R8, RZ, RZ, R23 ;  /* 0x000000ffff087224 */ /* 0x000fe400078e0017 */
[----:B------:R-:W2:-:S12]  /*4e230*/  LDL.LU.64 R22, [R1+0x1f68] ;  /* 0x001f680001167983 */ /* 0x000e980000300a00 */
[----:B------:R-:W-:Y:S01]  /*4e240*/  STL.64 [R1+0x500], R4 ;  /* 0x0005000401007387 */ /* 0x000fe20000100a00 */
[----:B------:R-:W-:Y:S02]  /*4e250*/  IMAD.MOV.U32 R29, RZ, RZ, R6 ;  /* 0x000000ffff1d7224 */ /* 0x000fe400078e0006 */
[----:B------:R-:W-:Y:S01]  /*4e260*/  IMAD.MOV.U32 R25, RZ, RZ, R5 ;  /* 0x000000ffff197224 */ /* 0x000fe200078e0005 */
[----:B------:R2:W-:Y:S01]  /*4e270*/  STL.64 [R1+0x508], R6 ;  /* 0x0005080601007387 */ /* 0x0005e20000100a00 */
[----:B------:R-:W-:-:S03]  /*4e280*/  IMAD.MOV.U32 R3, RZ, RZ, R4 ;  /* 0x000000ffff037224 */ /* 0x000fc600078e0004 */
[----:B------:R-:W-:Y:S04]  /*4e290*/  STL [R1+0x1e90], R8 ;  /* 0x001e900801007387 */ /* 0x000fe80000100800 */
[----:B------:R-:W-:Y:S04]  /*4e2a0*/  STL [R1+0x1e8c], R9 ;  /* 0x001e8c0901007387 */ /* 0x000fe80000100800 */
[----:B------:R-:W-:Y:S04]  /*4e2b0*/  STL [R1+0x1ac8], R3 ;  /* 0x001ac80301007387 */ /* 0x000fe80000100800 */
[----:B------:R-:W-:Y:S04]  /*4e2c0*/  STL [R1+0x1ac4], R25 ;  /* 0x001ac41901007387 */ /* 0x000fe80000100800 */
[----:B------:R0:W-:Y:S01]  /*4e2d0*/  STL [R1+0x1ac0], R29 ;  /* 0x001ac01d01007387 */ /* 0x0001e20000100800 */
[----:B--2---:R-:W-:Y:S06]  /*4e2e0*/  HMMA.16816.F32.BF16 R4, R12, R22, R16 ;  /* 0x000000160c04723c */ /* 0x004fec0000041810 */
[----:B0-----:R-:W-:-:S02]  /*4e2f0*/  IMAD.MOV.U32 R29, RZ, RZ, R22 ;  /* 0x000000ffff1d7224 */ /* 0x001fc400078e0016 */
[----:B------:R-:W-:-:S15]  /*4e300*/  IMAD.MOV.U32 R3, RZ, RZ, R23 ;  /* 0x000000ffff037224 */ /* 0x000fde00078e0017 */
[----:B------:R-:W-:Y:S04]  /*4e310*/  STL.64 [R1+0x4f0], R4 ;  /* 0x0004f00401007387 */ /* 0x000fe80000100a00 */
[----:B------:R-:W-:Y:S04]  /*4e320*/  STL.64 [R1+0x4f8], R6 ;  /* 0x0004f80601007387 */ /* 0x000fe80000100a00 */
[----:B------:R-:W2:Y:S04]  /*4e330*/  LDL.LU R20, [R1+0x220] ;  /* 0x0002200001147983 */ /* 0x000ea80000300800 */
        /* <DEDUP_REMOVED lines=8> */
[----:B--2---:R-:W-:Y:S04]  /*4e3c0*/  STL.64 [R1+0x1ef0], R22 ;  /* 0x001ef01601007387 */ /* 0x004fe80000100a00 */
[----:B------:R-:W2:Y:S04]  /*4e3d0*/  LDL.LU.64 R6, [R1+0x38] ;  /* 0x0000380001067983 */ /* 0x000ea80000300a00 */
[----:B--2---:R0:W-:Y:S04]  /*4e3e0*/  STL.64 [R1+0x1eb0], R6 ;  /* 0x001eb00601007387 */ /* 0x0041e80000100a00 */
[----:B0-----:R-:W2:Y:S01]  /*4e3f0*/  LDL.LU.64 R6, [R1+0x48] ;  /* 0x0000480001067983 */ /* 0x001ea20000300a00 */
[----:B------:R-:W-:-:S02]  /*4e400*/  IMAD.MOV.U32 R24, RZ, RZ, R4 ;  /* 0x000000ffff187224 */ /* 0x000fc400078e0004 */
[----:B------:R-:W-:Y:S01]  /*4e410*/  IMAD.MOV.U32 R28, RZ, RZ, R5 ;  /* 0x000000ffff1c7224 */ /* 0x000fe200078e0005 */
[----:B--2---:R0:W-:Y:S04]  /*4e420*/  STL.64 [R1+0x1ed0], R6 ;  /* 0x001ed00601007387 */ /* 0x0041e80000100a00 */
[----:B------:R-:W2:Y:S04]  /*4e430*/  LDL.LU R4, [R1+0x230] ;  /* 0x0002300001047983 */ /* 0x000ea80000300800 */
[----:B------:R-:W2:Y:S01]  /*4e440*/  LDL.LU R5, [R1+0x234] ;  /* 0x0002340001057983 */ /* 0x000ea20000300800 */
[----:B0-----:R-:W-:-:S02]  /*4e450*/  IMAD.MOV.U32 R6, RZ, RZ, R27 ;  /* 0x000000ffff067224 */ /* 0x001fc400078e001b */
[----:B------:R-:W-:Y:S01]  /*4e460*/  IMAD.MOV.U32 R7, RZ, RZ, R26 ;  /* 0x000000ffff077224 */ /* 0x000fe200078e001a */
[----:B------:R-:W3:Y:S04]  /*4e470*/  LDL.LU R27, [R1+0x1f64] ;  /* 0x001f6400011b7983 */ /* 0x000ee80000300800 */
[----:B------:R-:W4:Y:S04]  /*4e480*/  LDL.LU R26, [R1+0x1f60] ;  /* 0x001f6000011a7983 */ /* 0x000f280000300800 */
[----:B------:R-:W2:Y:S04]  /*4e490*/  LDL.LU R8, [R1+0x250] ;  /* 0x0002500001087983 */ /* 0x000ea80000300800 */
[----:B------:R-:W2:Y:S04]  /*4e4a0*/  LDL.LU R9, [R1+0x254] ;  /* 0x0002540001097983 */ /* 0x000ea80000300800 */
[----:B------:R-:W3:Y:S04]  /*4e4b0*/  LDL.LU R10, [R1+0x258] ;  /* 0x00025800010a7983 */ /* 0x000ee80000300800 */
[----:B------:R-:W3:Y:S04]  /*4e4c0*/  LDL.LU R11, [R1+0x25c] ;  /* 0x00025c00010b7983 */ /* 0x000ee80000300800 */
[----:B------:R-:W4:Y:S04]  /*4e4d0*/  LDL.LU R16, [R1+0x290] ;  /* 0x0002900001107983 */ /* 0x000f280000300800 */
[----:B------:R-:W4:Y:S04]  /*4e4e0*/  LDL.LU R17, [R1+0x294] ;  /* 0x0002940001117983 */ /* 0x000f280000300800 */
[----:B------:R-:W2:Y:S04]  /*4e4f0*/  LDL.LU R18, [R1+0x298] ;  /* 0x0002980001127983 */ /* 0x000ea80000300800 */
[----:B------:R-:W2:Y:S04]  /*4e500*/  LDL.LU R19, [R1+0x29c] ;  /* 0x00029c0001137983 */ /* 0x000ea80000300800 */
[----:B--2---:R0:W-:Y:S04]  /*4e510*/  STL.64 [R1+0x1f40], R18 ;  /* 0x001f401201007387 */ /* 0x0041e80000100a00 */
[----:B----4-:R-:W-:Y:S04]  /*4e520*/  STL.64 [R1+0x1f38], R16 ;  /* 0x001f381001007387 */ /* 0x010fe80000100a00 */
[----:B0-----:R-:W2:Y:S04]  /*4e530*/  LDL.LU.64 R18, [R1+0xc8] ;  /* 0x0000c80001127983 */ /* 0x001ea80000300a00 */
[----:B---3--:R0:W-:Y:S04]  /*4e540*/  STL.64 [R1+0x1f00], R10 ;  /* 0x001f000a01007387 */ /* 0x0081e80000100a00 */
[----:B------:R-:W-:Y:S04]  /*4e550*/  STL.64 [R1+0x1ef8], R8 ;  /* 0x001ef80801007387 */ /* 0x000fe80000100a00 */
[----:B0-----:R-:W3:Y:S04]  /*4e560*/  LDL.LU.64 R10, [R1+0x88] ;  /* 0x00008800010a7983 */ /* 0x001ee80000300a00 */
[----:B---3--:R0:W-:Y:S04]  /*4e570*/  STL.64 [R1+0x1f10], R10 ;  /* 0x001f100a01007387 */ /* 0x0081e80000100a00 */
[----:B0-----:R-:W3:Y:S04]  /*4e580*/  LDL.LU.64 R10, [R1+0x98] ;  /* 0x00009800010a7983 */ /* 0x001ee80000300a00 */
[----:B---3--:R0:W-:Y:S04]  /*4e590*/  STL.64 [R1+0x1f18], R10 ;  /* 0x001f180a01007387 */ /* 0x0081e80000100a00 */
[----:B0-----:R-:W3:Y:S04]  /*4e5a0*/  LDL.LU.64 R10, [R1+0xa8] ;  /* 0x0000a800010a7983 */ /* 0x001ee80000300a00 */
[----:B---3--:R0:W-:Y:S04]  /*4e5b0*/  STL.64 [R1+0x1f30], R10 ;  /* 0x001f300a01007387 */ /* 0x0081e80000100a00 */
[----:B0-----:R-:W3:Y:S04]  /*4e5c0*/  LDL.LU.64 R10, [R1+0xb8] ;  /* 0x0000b800010a7983 */ /* 0x001ee80000300a00 */
[----:B---3--:R0:W-:Y:S04]  /*4e5d0*/  STL.64 [R1+0x1f48], R10 ;  /* 0x001f480a01007387 */ /* 0x0081e80000100a00 */
[----:B------:R-:W2:Y:S04]  /*4e5e0*/  LDL.LU R8, [R1+0x2a0] ;  /* 0x0002a00001087983 */ /* 0x000ea80000300800 */
[----:B------:R-:W2:Y:S04]  /*4e5f0*/  LDL.LU R9, [R1+0x2a4] ;  /* 0x0002a40001097983 */ /* 0x000ea80000300800 */
[----:B0-----:R-:W2:Y:S04]  /*4e600*/  LDL.LU R10, [R1+0x2a8] ;  /* 0x0002a800010a7983 */ /* 0x001ea80000300800 */
[----:B------:R-:W2:Y:S04]  /*4e610*/  LDL.LU R11, [R1+0x2ac] ;  /* 0x0002ac00010b7983 */ /* 0x000ea80000300800 */
[----:B------:R-:W3:Y:S01]  /*4e620*/  LDL.LU.64 R22, [R1+0x78] ;  /* 0x0000780001167983 */ /* 0x000ee20000300a00 */
[----:B------:R-:W-:-:S03]  /*4e630*/  IMAD.MOV.U32 R21, RZ, RZ, R26 ;  /* 0x000000ffff157224 */ /* 0x000fc600078e001a */
[----:B---3--:R0:W-:Y:S04]  /*4e640*/  STL.64 [R1+0x1f08], R22 ;  /* 0x001f081601007387 */ /* 0x0081e80000100a00 */
[----:B------:R-:W3:Y:S04]  /*4e650*/  LDL.LU R20, [R1+0x260] ;  /* 0x0002600001147983 */ /* 0x000ee80000300800 */
[----:B------:R-:W4:Y:S01]  /*4e660*/  LDL.LU R26, [R1+0x1f5c] ;  /* 0x001f5c00011a7983 */ /* 0x000f220000300800 */
[----:B0-----:R-:W-:-:S03]  /*4e670*/  IMAD.MOV.U32 R22, RZ, RZ, R27 ;  /* 0x000000ffff167224 */ /* 0x001fc600078e001b */
[----:B------:R-:W4:Y:S04]  /*4e680*/  LDL.LU R27, [R1+0x1f58] ;  /* 0x001f5800011b7983 */ /* 0x000f280000300800 */
[----:B------:R-:W3:Y:S01]  /*4e690*/  LDL.LU R23, [R1+0x26c] ;  /* 0x00026c0001177983 */ /* 0x000ee20000300800 */
[----:B--2---:R-:W-:Y:S03]  /*4e6a0*/  HMMA.16816.F32.BF16 R8, R12, R18, R8 ;  /* 0x000000120c08723c */ /* 0x004fe60000041808 */
[----:B---3--:R4:W-:Y:S04]  /*4e6b0*/  STL.64 [R1+0x1f28], R22 ;  /* 0x001f281601007387 */ /* 0x0089e80000100a00 */
[----:B------:R0:W-:Y:S01]  /*4e6c0*/  STL.64 [R1+0x1f20], R20 ;  /* 0x001f201401007387 */ /* 0x0001e20000100a00 */
[----:B----4-:R-:W-:-:S03]  /*4e6d0*/  IMAD.MOV.U32 R22, RZ, RZ, R26 ;  /* 0x000000ffff167224 */ /* 0x010fc600078e001a */
[----:B0-----:R-:W2:Y:S04]  /*4e6e0*/  LDL.LU R20, [R1+0x280] ;  /* 0x0002800001147983 */ /* 0x001ea80000300800 */
[----:B------:R-:W2:Y:S04]  /*4e6f0*/  LDL.LU R21, [R1+0x284] ;  /* 0x0002840001157983 */ /* 0x000ea80000300800 */
[----:B------:R-:W3:Y:S01]  /*4e700*/  LDL.LU R26, [R1+0x1f54] ;  /* 0x001f5400011a7983 */ /* 0x000ee20000300800 */
[----:B------:R-:W-:-:S03]  /*4e710*/  IMAD.MOV.U32 R23, RZ, RZ, R27 ;  /* 0x000000ffff177224 */ /* 0x000fc600078e001b */
[----:B------:R-:W3:Y:S04]  /*4e720*/  LDL.LU R27, [R1+0x1f50] ;  /* 0x001f5000011b7983 */ /* 0x000ee80000300800 */
[----:B------:R-:W-:Y:S04]  /*4e730*/  STL.64 [R1+0x1ee8], R6 ;  /* 0x001ee80601007387 */ /* 0x000fe80000100a00 */
[----:B------:R0:W-:Y:S04]  /*4e740*/  STL.64 [R1+0x1ee0], R4 ;  /* 0x001ee00401007387 */ /* 0x0001e80000100a00 */
[----:B0-----:R-:W4:Y:S04]  /*4e750*/  LDL.LU R4, [R1+0x240] ;  /* 0x0002400001047983 */ /* 0x001f280000300800 */
[----:B------:R-:W4:Y:S04]  /*4e760*/  LDL.LU R5, [R1+0x244] ;  /* 0x0002440001057983 */ /* 0x000f280000300800 */
[----:B------:R-:W4:Y:S04]  /*4e770*/  LDL.LU R6, [R1+0x248] ;  /* 0x0002480001067983 */ /* 0x000f280000300800 */
[----:B------:R-:W4:Y:S04]  /*4e780*/  LDL.LU R7, [R1+0x24c] ;  /* 0x00024c0001077983 */ /* 0x000f280000300800 */
[----:B------:R-:W-:Y:S04]  /*4e790*/  STL [R1+0x1e98], R3 ;  /* 0x001e980301007387 */ /* 0x000fe80000100800 */
[----:B------:R-:W-:Y:S04]  /*4e7a0*/  STL [R1+0x1e94], R29 ;  /* 0x001e941d01007387 */ /* 0x000fe80000100800 */
[----:B------:R0:W-:Y:S01]  /*4e7b0*/  STL [R1+0x1ad0], R24 ;  /* 0x001ad01801007387 */ /* 0x0001e20000100800 */
[----:B------:R-:W-:-:S03]  /*4e7c0*/  IMAD.MOV.U32 R2, RZ, RZ, R18 ;  /* 0x000000ffff027224 */ /* 0x000fc600078e0012 */
[----:B---3--:R1:W-:Y:S04]  /*4e7d0*/  STL.64 [R1+0x1e58], R26 ;  /* 0x001e581a01007387 */ /* 0x0083e80000100a00 */
[----:B0-----:R-:W3:Y:S04]  /*4e7e0*/  LDL.LU R24, [R1+0x270] ;  /* 0x0002700001187983 */ /* 0x001ee80000300800 */
[----:B------:R-:W3:Y:S04]  /*4e7f0*/  LDL.LU R25, [R1+0x274] ;  /* 0x0002740001197983 */ /* 0x000ee80000300800 */
[----:B-1----:R-:W3:Y:S04]  /*4e800*/  LDL.LU R26, [R1+0x278] ;  /* 0x00027800011a7983 */ /* 0x002ee80000300800 */
[----:B------:R-:W3:Y:S04]  /*4e810*/  LDL.LU R27, [R1+0x27c] ;  /* 0x00027c00011b7983 */ /* 0x000ee80000300800 */
[----:B------:R0:W-:Y:S04]  /*4e820*/  STL [R1+0x1acc], R28 ;  /* 0x001acc1c01007387 */ /* 0x0001e80000100800 */
[----:B------:R-:W-:Y:S04]  /*4e830*/  STL.64 [R1+0x4e0], R8 ;  /* 0x0004e00801007387 */ /* 0x000fe80000100a00 */
[----:B------:R1:W-:Y:S01]  /*4e840*/  STL.64 [R1+0x4e8], R10 ;  /* 0x0004e80a01007387 */ /* 0x0003e20000100a00 */
[----:B0-----:R-:W-:-:S03]  /*4e850*/  IMAD.MOV.U32 R28, RZ, RZ, R19 ;  /* 0x000000ffff1c7224 */ /* 0x001fc600078e0013 */
[----:B-1----:R-:W2:Y:S04]  /*4e860*/  LDL.LU.64 R10, [R1+0x1f48] ;  /* 0x001f4800010a7983 */ /* 0x002ea80000300a00 */
[----:B------:R-:W2:Y:S04]  /*4e870*/  LDL.LU.64 R18, [R1+0x1f40] ;  /* 0x001f400001127983 */ /* 0x000ea80000300a00 */
[----:B------:R-:W2:Y:S02]  /*4e880*/  LDL.LU.64 R16, [R1+0x1f38] ;  /* 0x001f380001107983 */ /* 0x000ea40000300a00 */
[----:B--2---:R-:W-:-:S15]  /*4e890*/  HMMA.16816.F32.BF16 R16, R12, R10, R16 ;  /* 0x0000000a0c10723c */ /* 0x004fde0000041810 */
[----:B------:R-:W-:-:S08]  /*4e8a0*/  NOP ;  /* 0x0000000000007918 */ /* 0x000fd00000000000 */
[----:B------:R0:W-:Y:S04]  /*4e8b0*/  STL.64 [R1+0x4d0], R16 ;  /* 0x0004d01001007387 */ /* 0x0001e80000100a00 */
[----:B------:R1:W-:Y:S01]  /*4e8c0*/  STL.64 [R1+0x4d8], R18 ;  /* 0x0004d81201007387 */ /* 0x0003e20000100a00 */
[----:B0-----:R-:W-:Y:S02]  /*4e8d0*/  IMAD.MOV.U32 R17, RZ, RZ, R10 ;  /* 0x000000ffff117224 */ /* 0x001fe400078e000a */
[----:B------:R-:W-:Y:S02]  /*4e8e0*/  IMAD.MOV.U32 R16, RZ, RZ, R11 ;  /* 0x000000ffff107224 */ /* 0x000fe400078e000b */
[----:B------:R-:W2:Y:S02]  /*4e8f0*/  LDL.LU.64 R10, [R1+0x1f30] ;  /* 0x001f3000010a7983 */ /* 0x000ea40000300a00 */
[----:B--2---:R-:W-:Y:S06]  /*4e900*/  HMMA.16816.F32.BF16 R20, R12, R10, R20 ;  /* 0x0000000a0c14723c */ /* 0x004fec0000041814 */
[----:B-1----:R-:W-:-:S02]  /*4e910*/  IMAD.MOV.U32 R19, RZ, RZ, R10 ;  /* 0x000000ffff137224 */ /* 0x002fc400078e000a */
[----:B------:R-:W-:-:S15]  /*4e920*/  IMAD.MOV.U32 R18, RZ, RZ, R11 ;  /* 0x000000ffff127224 */ /* 0x000fde00078e000b */
[----:B------:R-:W-:Y:S04]  /*4e930*/  STL.64 [R1+0x4a0], R20 ;  /* 0x0004a01401007387 */ /* 0x000fe80000100a00 */
[----:B------:R0:W-:Y:S04]  /*4e940*/  STL.64 [R1+0x4a8], R22 ;  /* 0x0004a81601007387 */ /* 0x0001e80000100a00 */
[----:B0-----:R-:W2:Y:S04]  /*4e950*/  LDL.LU.64 R22, [R1+0x1f28] ;  /* 0x001f280001167983 */ /* 0x001ea80000300a00 */
[----:B------:R-:W2:Y:S04]  /*4e960*/  LDL.LU.64 R20, [R1+0x1f20] ;  /* 0x001f200001147983 */ /* 0x000ea80000300a00 */
[----:B------:R-:W3:Y:S04]  /*4e970*/  LDL.LU.64 R10, [R1+0x1f18] ;  /* 0x001f1800010a7983 */ /* 0x000ee80000300a00 */
        /* <DEDUP_REMOVED lines=20> */
[----:B------:R-:W2:Y:S02]  /*4eac0*/  LDL.LU.64 R8, [R1+0x1ef8] ;  /* 0x001ef80001087983 */ /* 0x000ea40000300a00 */
[----:B--2---:R-:W-:Y:S06]  /*4ead0*/  HMMA.16816.F32.BF16 R8, R12, R22, R8 ;  /* 0x000000160c08723c */ /* 0x004fec0000041808 */
[----:B------:R-:W-:-:S15]  /*4eae0*/  IMAD.MOV.U32 R0, RZ, RZ, R23 ;  /* 0x000000ffff007224 */ /* 0x000fde00078e0017 */
[----:B------:R-:W-:-:S02]  /*4eaf0*/  NOP ;  /* 0x0000000000007918 */ /* 0x000fc40000000000 */
[----:B------:R-:W-:Y:S04]  /*4eb00*/  STL.64 [R1+0x460], R8 ;  /* 0x0004600801007387 */ /* 0x000fe80000100a00 */
[----:B------:R0:W-:Y:S02]  /*4eb10*/  STL.64 [R1+0x468], R10 ;  /* 0x0004680a01007387 */ /* 0x0001e40000100a00 */
[----:B0-----:R-:W-:Y:S02]  /*4eb20*/  IMAD.MOV.U32 R10, RZ, RZ, R22 ;  /* 0x000000ffff0a7224 */ /* 0x001fe400078e0016 */
[----:B------:R-:W4:Y:S02]  /*4eb30*/  LDL.LU.64 R22, [R1+0x1ef0] ;  /* 0x001ef00001167983 */ /* 0x000f240000300a00 */
[----:B----4-:R-:W-:Y:S06]  /*4eb40*/  HMMA.16816.F32.BF16 R4, R12, R22, R4 ;  /* 0x000000160c04723c */ /* 0x010fec0000041804 */
[----:B------:R-:W-:-:S02]  /*4eb50*/  IMAD.MOV.U32 R9, RZ, RZ, R22 ;  /* 0x000000ffff097224 */ /* 0x000fc400078e0016 */
[----:B------:R-:W-:-:S15]  /*4eb60*/  IMAD.MOV.U32 R11, RZ, RZ, R23 ;  /* 0x000000ffff0b7224 */ /* 0x000fde00078e0017 */
[----:B------:R-:W-:Y:S04]  /*4eb70*/  STL.64 [R1+0x430], R4 ;  /* 0x0004300401007387 */ /* 0x000fe80000100a00 */
[----:B------:R0:W-:Y:S04]  /*4eb80*/  STL.64 [R1+0x438], R6 ;  /* 0x0004380601007387 */ /* 0x0001e80000100a00 */
[----:B0-----:R-:W2:Y:S04]  /*4eb90*/  LDL.LU.64 R6, [R1+0x1ee8] ;  /* 0x001ee80001067983 */ /* 0x001ea80000300a00 */
[----:B------:R-:W2:Y:S04]  /*4eba0*/  LDL.LU.64 R4, [R1+0x1ee0] ;  /* 0x001ee00001047983 */ /* 0x000ea80000300a00 */
[----:B------:R-:W2:Y:S02]  /*4ebb0*/  LDL.LU.64 R22, [R1+0x1ed8] ;  /* 0x001ed80001167983 */ /* 0x000ea40000300a00 */
        /* <DEDUP_REMOVED lines=10> */
[----:B------:R0:W-:Y:S04]  /*4ec60*/  STL.64 [R1+0x410], R20 ;  /* 0x0004101401007387 */ /* 0x0001e80000100a00 */
[----:B------:R1:W-:Y:S01]  /*4ec70*/  STL.64 [R1+0x418], R22 ;  /* 0x0004181601007387 */ /* 0x0003e20000100a00 */
[----:B0-----:R-:W-:-:S03]  /*4ec80*/  IMAD.MOV.U32 R21, RZ, RZ, R6 ;  /* 0x000000ffff157224 */ /* 0x001fc600078e0006 */
[----:B-1----:R-:W2:Y:S01]  /*4ec90*/  LDL.LU R23, [R1+0x1eb8] ;  /* 0x001eb80001177983 */ /* 0x002ea20000300800 */
[----:B------:R-:W-:-:S03]  /*4eca0*/  IMAD.MOV.U32 R20, RZ, RZ, R7 ;  /* 0x000000ffff147224 */ /* 0x000fc600078e0007 */
[----:B------:R-:W3:Y:S02]  /*4ecb0*/  LDL.LU.64 R6, [R1+0x1eb0] ;  /* 0x001eb00001067983 */ /* 0x000ee40000300a00 */
[----:B---3--:R-:W-:Y:S06]  /*4ecc0*/  HMMA.16816.F32.BF16 R16, R12, R6, R16 ;  /* 0x000000060c10723c */ /* 0x008fec0000041810 */
[----:B------:R-:W-:Y:S02]  /*4ecd0*/  IMAD.MOV.U32 R22, RZ, RZ, R6 ;  /* 0x000000ffff167224 */ /* 0x000fe400078e0006 */
[----:B------:R-:W-:-:S15]  /*4ece0*/  IMAD.MOV.U32 R3, RZ, RZ, R7 ;  /* 0x000000ffff037224 */ /* 0x000fde00078e0007 */
[----:B------:R-:W-:Y:S04]  /*4ecf0*/  STL.64 [R1+0x400], R16 ;  /* 0x0004001001007387 */ /* 0x000fe80000100a00 */
[----:B------:R0:W-:Y:S04]  /*4ed00*/  STL.64 [R1+0x408], R18 ;  /* 0x0004081201007387 */ /* 0x0001e80000100a00 */
[----:B0-----:R-:W3:Y:S04]  /*4ed10*/  LDL.LU.64 R18, [R1+0x1ea8] ;  /* 0x001ea80001127983 */ /* 0x001ee80000300a00 */
[----:B------:R-:W4:Y:S04]  /*4ed20*/  LDL.LU.64 R16, [R1+0x1ea0] ;  /* 0x001ea00001107983 */ /* 0x000f280000300a00 */
[----:B------:R-:W2:Y:S04]  /*4ed30*/  LDL.LU R4, [R1+0xf0] ;  /* 0x0000f00001047983 */ /* 0x000ea80000300800 */
[----:B------:R-:W2:Y:S04]  /*4ed40*/  LDL.LU R5, [R1+0xf4] ;  /* 0x0000f40001057983 */ /* 0x000ea80000300800 */
[----:B------:R-:W3:Y:S04]  /*4ed50*/  LDL.LU R6, [R1+0xf8] ;  /* 0x0000f80001067983 */ /* 0x000ee80000300800 */
[----:B------:R-:W3:Y:S04]  /*4ed60*/  LDL.LU R7, [R1+0xfc] ;  /* 0x0000fc0001077983 */ /* 0x000ee80000300800 */
[----:B---3--:R0:W-:Y:S04]  /*4ed70*/  STL.64 [R1+0x1d30], R6 ;  /* 0x001d300601007387 */ /* 0x0081e80000100a00 */
[----:B--2---:R1:W-:Y:S01]  /*4ed80*/  STL.64 [R1+0x1d28], R4 ;  /* 0x001d280401007387 */ /* 0x0043e20000100a00 */
[----:B0-----:R-:W-:-:S02]  /*4ed90*/  IMAD.MOV.U32 R6, RZ, RZ, R22 ;  /* 0x000000ffff067224 */ /* 0x001fc400078e0016 */
[----:B------:R-:W-:Y:S01]  /*4eda0*/  IMAD.MOV.U32 R7, RZ, RZ, R3 ;  /* 0x000000ffff077224 */ /* 0x000fe200078e0003 */
[----:B------:R-:W2:Y:S04]  /*4edb0*/  LDL.LU R22, [R1+0x1e9c] ;  /* 0x001e9c0001167983 */ /* 0x000ea80000300800 */
[----:B------:R-:W3:Y:S04]  /*4edc0*/  LDL.LU R3, [R1+0x1e98] ;  /* 0x001e980001037983 */ /* 0x000ee80000300800 */
[----:B------:R0:W-:Y:S04]  /*4edd0*/  STL.64 [R1+0x1d40], R6 ;  /* 0x001d400601007387 */ /* 0x0001e80000100a00 */
[----:B-1----:R-:W2:Y:S04]  /*4ede0*/  LDL.LU R4, [R1+0x200] ;  /* 0x0002000001047983 */ /* 0x002ea80000300800 */
[----:B------:R-:W2:Y:S04]  /*4edf0*/  LDL.LU R5, [R1+0x204] ;  /* 0x0002040001057983 */ /* 0x000ea80000300800 */
[----:B0-----:R-:W2:Y:S04]  /*4ee00*/  LDL.LU R6, [R1+0x208] ;  /* 0x0002080001067983 */ /* 0x001ea80000300800 */
[----:B------:R-:W2:Y:S02]  /*4ee10*/  LDL.LU R7, [R1+0x20c] ;  /* 0x00020c0001077983 */ /* 0x000ea40000300800 */
[----:B--2---:R-:W-:-:S15]  /*4ee20*/  HMMA.16816.F32.BF16 R4, R12, R22, R4 ;  /* 0x000000160c04723c */ /* 0x004fde0000041804 */
[----:B------:R-:W-:-:S08]  /*4ee30*/  NOP ;  /* 0x0000000000007918 */ /* 0x000fd00000000000 */
[----:B------:R-:W-:Y:S04]  /*4ee40*/  STL.64 [R1+0x3c0], R4 ;  /* 0x0003c00401007387 */ /* 0x000fe80000100a00 */
[----:B------:R0:W-:Y:S02]  /*4ee50*/  STL.64 [R1+0x3c8], R6 ;  /* 0x0003c80601007387 */ /* 0x0001e40000100a00 */
[----:B0-----:R-:W-:Y:S02]  /*4ee60*/  IMAD.MOV.U32 R6, RZ, RZ, R21 ;  /* 0x000000ffff067224 */ /* 0x001fe400078e0015 */
[----:B------:R-:W-:-:S05]  /*4ee70*/  IMAD.MOV.U32 R7, RZ, RZ, R20 ;  /* 0x000000ffff077224 */ /* 0x000fca00078e0014 */
[----:B------:R-:W-:Y:S04]  /*4ee80*/  STL.64 [R1+0x1d58], R6 ;  /* 0x001d580601007387 */ /* 0x000fe80000100a00 */
[----:B------:R0:W-:Y:S04]  /*4ee90*/  STL.64 [R1+0x1d38], R22 ;  /* 0x001d381601007387 */ /* 0x0001e80000100a00 */
[----:B------:R-:W2:Y:S04]  /*4eea0*/  LDL.LU R20, [R1+0x100] ;  /* 0x0001000001147983 */ /* 0x000ea80000300800 */
[----:B------:R-:W2:Y:S04]  /*4eeb0*/  LDL.LU R21, [R1+0x104] ;  /* 0x0001040001157983 */ /* 0x000ea80000300800 */
[----:B0-----:R-:W4:Y:S04]  /*4eec0*/  LDL.LU R22, [R1+0x108] ;  /* 0x0001080001167983 */ /* 0x001f280000300800 */
        /* <DEDUP_REMOVED lines=27> */
[----:B------:R0:W-:Y:S02]  /*4f080*/  STL.64 [R1+0x1da0], R6 ;  /* 0x001da00601007387 */ /* 0x0001e40000100a00 */
[----:B0-----:R-:W-:-:S02]  /*4f090*/  IMAD.MOV.U32 R6, RZ, RZ, R27 ;  /* 0x000000ffff067224 */ /* 0x001fc400078e001b */
[----:B------:R-:W-:-:S05]  /*4f0a0*/  IMAD.MOV.U32 R7, RZ, RZ, R26 ;  /* 0x000000ffff077224 */ /* 0x000fca00078e001a */
[----:B------:R-:W-:Y:S04]  /*4f0b0*/  STL.64 [R1+0x1db8], R6 ;  /* 0x001db80601007387 */ /* 0x000fe80000100a00 */
[----:B----4-:R-:W-:Y:S04]  /*4f0c0*/  STL.64 [R1+0x1d80], R22 ;  /* 0x001d801601007387 */ /* 0x010fe80000100a00 */
[----:B--2---:R0:W-:Y:S04]  /*4f0d0*/  STL.64 [R1+0x1d78], R20 ;  /* 0x001d781401007387 */ /* 0x0041e80000100a00 */
[----:B0-----:R-:W2:Y:S04]  /*4f0e0*/  LDL.LU R20, [R1+0x130] ;  /* 0x0001300001147983 */ /* 0x001ea80000300800 */
[----:B------:R-:W2:Y:S04]  /*4f0f0*/  LDL.LU R21, [R1+0x134] ;  /* 0x0001340001157983 */ /* 0x000ea80000300800 */
[----:B------:R-:W4:Y:S01]  /*4f100*/  LDL.LU R22, [R1+0x138] ;  /* 0x0001380001167983 */ /* 0x000f220000300800 */
[----:B------:R-:W-:-:S02]  /*4f110*/  IMAD.MOV.U32 R6, RZ, RZ, R25 ;  /* 0x000000ffff067224 */ /* 0x000fc400078e0019 */
[----:B------:R-:W-:Y:S02]  /*4f120*/  IMAD.MOV.U32 R7, RZ, RZ, R24 ;  /* 0x000000ffff077224 */ /* 0x000fe400078e0018 */
[----:B---3--:R-:W-:Y:S02]  /*4f130*/  IMAD.MOV.U32 R23, RZ, RZ, R0 ;  /* 0x000000ffff177224 */ /* 0x008fe400078e0000 */
        /* <DEDUP_REMOVED lines=9> */
[----:B------:R-:W-:-:S05]  /*4f1d0*/  IMAD.MOV.U32 R7, RZ, RZ, R18 ;  /* 0x000000ffff077224 */ /* 0x000fca00078e0012 */
[----:B------:R-:W-:Y:S04]  /*4f1e0*/  STL.64 [R1+0x1de8], R6 ;  /* 0x001de80601007387 */ /* 0x000fe80000100a00 */
[----:B----4-:R-:W-:Y:S04]  /*4f1f0*/  STL.64 [R1+0x1db0], R22 ;  /* 0x001db01601007387 */ /* 0x010fe80000100a00 */
[----:B--2---:R0:W-:Y:S04]  /*4f200*/  STL.64 [R1+0x1da8], R20 ;  /* 0x001da81401007387 */ /* 0x0041e80000100a00 */
[----:B0-----:R-:W2:Y:S04]  /*4f210*/  LDL.LU R20, [R1+0x150] ;  /* 0x0001500001147983 */ /* 0x001ea80000300800 */
[----:B------:R-:W2:Y:S04]  /*4f220*/  LDL.LU R21, [R1+0x154] ;  /* 0x0001540001157983 */ /* 0x000ea80000300800 */
[----:B------:R-:W4:Y:S01]  /*4f230*/  LDL.LU R22, [R1+0x158] ;  /* 0x0001580001167983 */ /* 0x000f220000300800 */
[----:B---3--:R-:W-:-:S02]  /*4f240*/  IMAD.MOV.U32 R23, RZ, RZ, R0 ;  /* 0x000000ffff177224 */ /* 0x008fc400078e0000 */
[----:B------:R-:W-:Y:S01]  /*4f250*/  IMAD.MOV.U32 R7, RZ, RZ, R16 ;  /* 0x000000ffff077224 */ /* 0x000fe200078e0010 */
[----:B------:R-:W3:Y:S01]  /*4f260*/  LDL.LU R0, [R1+0x1e78] ;  /* 0x001e780001007983 */ /* 0x000ee20000300800 */
[----:B------:R-:W-:-:S03]  /*4f270*/  IMAD.MOV.U32 R6, RZ, RZ, R17 ;  /* 0x000000ffff067224 */ /* 0x000fc600078e0011 */
[----:B------:R-:W3:Y:S04]  /*4f280*/  LDL.LU R16, [R1+0x1f0] ;  /* 0x0001f00001107983 */ /* 0x000ee80000300800 */
[----:B------:R-:W3:Y:S04]  /*4f290*/  LDL.LU R17, [R1+0x1f4] ;  /* 0x0001f40001117983 */ /* 0x000ee80000300800 */
        /* <DEDUP_REMOVED lines=16> */
[----:B------:R-:W4:Y:S01]  /*4f3a0*/  LDL.LU R22, [R1+0x178] ;  /* 0x0001780001167983 */ /* 0x000f220000300800 */
[----:B---3--:R-:W-:-:S03]  /*4f3b0*/  IMAD.MOV.U32 R23, RZ, RZ, R0 ;  /* 0x000000ffff177224 */ /* 0x008fc600078e0000 */
[----:B------:R-:W3:Y:S01]  /*4f3c0*/  LDL.LU R0, [R1+0x1e74] ;  /* 0x001e740001007983 */ /* 0x000ee20000300800 */
[----:B------:R-:W-:Y:S03]  /*4f3d0*/  HMMA.16816.F32.BF16 R16, R12, R10, R16 ;  /* 0x0000000a0c10723c */ /* 0x000fe60000041810 */
[----:B----4-:R-:W-:Y:S04]  /*4f3e0*/  STL.64 [R1+0x1df8], R22 ;  /* 0x001df81601007387 */ /* 0x010fe80000100a00 */
[----:B--2---:R0:W-:Y:S04]  /*4f3f0*/  STL.64 [R1+0x1df0], R20 ;  /* 0x001df01401007387 */ /* 0x0041e80000100a00 */
[----:B0-----:R-:W2:Y:S04]  /*4f400*/  LDL.LU R20, [R1+0x180] ;  /* 0x0001800001147983 */ /* 0x001ea80000300800 */
[----:B------:R-:W2:Y:S04]  /*4f410*/  LDL.LU R21, [R1+0x184] ;  /* 0x0001840001157983 */ /* 0x000ea80000300800 */
[----:B------:R-:W4:Y:S04]  /*4f420*/  LDL.LU R22, [R1+0x188] ;  /* 0x0001880001167983 */ /* 0x000f280000300800 */
[----:B------:R-:W4:Y:S04]  /*4f430*/  LDL.LU R23, [R1+0x18c] ;  /* 0x00018c0001177983 */ /* 0x000f280000300800 */
[----:B----4-:R0:W-:Y:S04]  /*4f440*/  STL.64 [R1+0x1e08], R22 ;  /* 0x001e081601007387 */ /* 0x0101e80000100a00 */
[----:B--2---:R-:W-:Y:S01]  /*4f450*/  STL.64 [R1+0x1e00], R20 ;  /* 0x001e001401007387 */ /* 0x004fe20000100a00 */
[----:B0-----:R-:W-:-:S02]  /*4f460*/  IMAD.MOV.U32 R22, RZ, RZ, R2 ;  /* 0x000000ffff167224 */ /* 0x001fc400078e0002 */
[----:B------:R-:W-:Y:S01]  /*4f470*/  IMAD.MOV.U32 R23, RZ, RZ, R28 ;  /* 0x000000ffff177224 */ /* 0x000fe200078e001c */
[----:B------:R-:W2:Y:S01]  /*4f480*/  LDL.LU R2, [R1+0x1e70] ;  /* 0x001e700001027983 */ /* 0x000ea20000300800 */
[----:B------:R-:W0:Y:S03]  /*4f490*/  LDC R28, c[0x0][0x230] ;  /* 0x00008c00ff1c7b82 */ /* 0x000e260000000800 */
[----:B------:R1:W-:Y:S02]  /*4f4a0*/  STL.64 [R1+0x1e10], R22 ;  /* 0x001e101601007387 */ /* 0x0003e40000100a00 */
[----:B-1----:R-:W-:Y:S02]  /*4f4b0*/  IMAD.MOV.U32 R22, RZ, RZ, R29 ;  /* 0x000000ffff167224 */ /* 0x002fe400078e001d */
[----:B------:R-:W-:-:S05]  /*4f4c0*/  IMAD.MOV.U32 R23, RZ, RZ, R3 ;  /* 0x000000ffff177224 */ /* 0x000fca00078e0003 */
[----:B------:R-:W-:Y:S04]  /*4f4d0*/  STL.64 [R1+0x1e20], R22 ;  /* 0x001e201601007387 */ /* 0x000fe80000100a00 */
[----:B------:R-:W-:Y:S04]  /*4f4e0*/  STL.64 [R1+0x3e0], R16 ;  /* 0x0003e01001007387 */ /* 0x000fe80000100a00 */
[----:B------:R1:W-:Y:S04]  /*4f4f0*/  STL.64 [R1+0x3e8], R18 ;  /* 0x0003e81201007387 */ /* 0x0003e80000100a00 */
[----:B-1----:R-:W4:Y:S01]  /*4f500*/  LDL.LU.64 R18, [R1+0x1e68] ;  /* 0x001e680001127983 */ /* 0x002f220000300a00 */
[----:B------:R-:W-:-:S03]  /*4f510*/  IMAD.MOV.U32 R23, RZ, RZ, R8 ;  /* 0x000000ffff177224 */ /* 0x000fc600078e0008 */
[----:B------:R4:W-:Y:S01]  /*4f520*/  STL.64 [R1+0x1e18], R10 ;  /* 0x001e180a01007387 */ /* 0x0009e20000100a00 */
[----:B------:R-:W-:-:S03]  /*4f530*/  IMAD.MOV.U32 R22, RZ, RZ, R9 ;  /* 0x000000ffff167224 */ /* 0x000fc600078e0009 */
[----:B------:R-:W3:Y:S04]  /*4f540*/  LDL.LU R8, [R1+0x1a0] ;  /* 0x0001a00001087983 */ /* 0x000ee80000300800 */
[----:B------:R-:W3:Y:S01]  /*4f550*/  LDL.LU R9, [R1+0x1a4] ;  /* 0x0001a40001097983 */ /* 0x000ee20000300800 */
[----:B----4-:R-:W-:Y:S02]  /*4f560*/  IMAD.MOV.U32 R10, RZ, RZ, R18 ;  /* 0x000000ffff0a7224 */ /* 0x010fe400078e0012 */
[----:B------:R-:W-:Y:S01]  /*4f570*/  IMAD.MOV.U32 R11, RZ, RZ, R19 ;  /* 0x000000ffff0b7224 */ /* 0x000fe200078e0013 */
[----:B------:R-:W4:Y:S04]  /*4f580*/  LDL.LU R18, [R1+0x1e64] ;  /* 0x001e640001127983 */ /* 0x000f280000300800 */
[----:B------:R-:W4:Y:S04]  /*4f590*/  LDL.LU R19, [R1+0x1e60] ;  /* 0x001e600001137983 */ /* 0x000f280000300800 */
[----:B------:R-:W-:Y:S04]  /*4f5a0*/  STL.64 [R1+0x1e30], R10 ;  /* 0x001e300a01007387 */ /* 0x000fe80000100a00 */
[----:B---3--:R1:W-:Y:S04]  /*4f5b0*/  STL.64 [R1+0x1e28], R8 ;  /* 0x001e280801007387 */ /* 0x0083e80000100a00 */
[----:B-1----:R-:W3:Y:S04]  /*4f5c0*/  LDL.LU R8, [R1+0x1b0] ;  /* 0x0001b00001087983 */ /* 0x002ee80000300800 */
[----:B------:R-:W3:Y:S04]  /*4f5d0*/  LDL.LU R9, [R1+0x1b4] ;  /* 0x0001b40001097983 */ /* 0x000ee80000300800 */
[----:B------:R-:W3:Y:S04]  /*4f5e0*/  LDL.LU R10, [R1+0x1b8] ;  /* 0x0001b800010a7983 */ /* 0x000ee80000300800 */
[----:B------:R-:W3:Y:S01]  /*4f5f0*/  LDL.LU R11, [R1+0x1bc] ;  /* 0x0001bc00010b7983 */ /* 0x000ee20000300800 */
[----:B----4-:R-:W-:Y:S06]  /*4f600*/  HMMA.16816.F32.BF16 R24, R12, R18, R24 ;  /* 0x000000120c18723c */ /* 0x010fec0000041818 */
[----:B------:R-:W-:-:S02]  /*4f610*/  IMAD.MOV.U32 R4, RZ, RZ, R18 ;  /* 0x000000ffff047224 */ /* 0x000fc400078e0012 */
[----:B------:R-:W-:-:S15]  /*4f620*/  IMAD.MOV.U32 R3, RZ, RZ, R19 ;  /* 0x000000ffff037224 */ /* 0x000fde00078e0013 */
[----:B------:R-:W-:Y:S04]  /*4f630*/  STL.64 [R1+0x3b0], R24 ;  /* 0x0003b01801007387 */ /* 0x000fe80000100a00 */
[----:B------:R1:W-:Y:S04]  /*4f640*/  STL.64 [R1+0x3b8], R26 ;  /* 0x0003b81a01007387 */ /* 0x0003e80000100a00 */
[----:B-1----:R-:W4:Y:S04]  /*4f650*/  LDL.LU.64 R26, [R1+0x1e58] ;  /* 0x001e5800011a7983 */ /* 0x002f280000300a00 */
[----:B------:R-:W4:Y:S04]  /*4f660*/  LDL.LU.64 R18, [R1+0x1e50] ;  /* 0x001e500001127983 */ /* 0x000f280000300a00 */
[----:B------:R-:W4:Y:S02]  /*4f670*/  LDL.LU.64 R16, [R1+0x1e48] ;  /* 0x001e480001107983 */ /* 0x000f240000300a00 */
[----:B----4-:R-:W-:Y:S02]  /*4f680*/  HMMA.16816.F32.BF16 R12, R12, R26, R16 ;  /* 0x0000001a0c0c723c */ /* 0x010fe40000041810 */
[----:B------:R-:W3:Y:S04]  /*4f690*/  LDL.LU.64 R18, [R1+0x1e40] ;  /* 0x001e400001127983 */ /* 0x000ee80000300a00 */
[----:B------:R-:W3:-:S15]  /*4f6a0*/  LDL.LU.64 R16, [R1+0x1e38] ;  /* 0x001e380001107983 */ /* 0x000ede0000300a00 */
[----:B------:R-:W-:-:S02]  /*4f6b0*/  NOP ;  /* 0x0000000000007918 */ /* 0x000fc40000000000 */
[----:B------:R1:W-:Y:S04]  /*4f6c0*/  STL.64 [R1+0x3a0], R12 ;  /* 0x0003a00c01007387 */ /* 0x0003e80000100a00 */
[----:B------:R-:W-:Y:S04]  /*4f6d0*/  STL.64 [R1+0x3a8], R14 ;  /* 0x0003a80e01007387 */ /* 0x000fe80000100a00 */
[----:B-1----:R-:W4:Y:S04]  /*4f6e0*/  LDL.LU R12, [R1+0x190] ;  /* 0x00019000010c7983 */ /* 0x002f280000300800 */
[----:B------:R-:W4:Y:S01]  /*4f6f0*/  LDL.LU R13, [R1+0x194] ;  /* 0x00019400010d7983 */ /* 0x000f220000300800 */
[----:B---3--:R-:W-:Y:S03]  /*4f700*/  HMMA.16816.F32.BF16 R20, R16, R22, R8 ;  /* 0x000000161014723c */ /* 0x008fe60000041808 */
[----:B------:R-:W3:Y:S04]  /*4f710*/  LDL.LU.64 R10, [R1+0x1e30] ;  /* 0x001e3000010a7983 */ /* 0x000ee80000300a00 */
[----:B------:R-:W3:-:S15]  /*4f720*/  LDL.LU.64 R8, [R1+0x1e28] ;  /* 0x001e280001087983 */ /* 0x000ede0000300a00 */
[----:B------:R-:W-:-:S01]  /*4f730*/  NOP ;  /* 0x0000000000007918 */ /* 0x000fc20000000000 */
[----:B------:R-:W-:Y:S04]  /*4f740*/  STL.64 [R1+0x4c0], R20 ;  /* 0x0004c01401007387 */ /* 0x000fe80000100a00 */
[----:B------:R1:W-:Y:S04]  /*4f750*/  STL.64 [R1+0x4c8], R22 ;  /* 0x0004c81601007387 */ /* 0x0003e80000100a00 */
[----:B-1----:R-:W3:Y:S02]  /*4f760*/  LDL.LU.64 R22, [R1+0x1e20] ;  /* 0x001e200001167983 */ /* 0x002ee40000300a00 */
[----:B---3--:R-:W-:Y:S02]  /*4f770*/  HMMA.16816.F32.BF16 R20, R16, R22, R8 ;  /* 0x000000161014723c */ /* 0x008fe40000041808 */
[----:B------:R-:W3:-:S15]  /*4f780*/  LDL.LU.64 R10, [R1+0x1e18] ;  /* 0x001e1800010a7983 */ /* 0x000ede0000300a00 */
[----:B------:R-:W-:-:S06]  /*4f790*/  NOP ;  /* 0x0000000000007918 */ /* 0x000fcc0000000000 */
[----:B------:R-:W-:Y:S04]  /*4f7a0*/  STL.64 [R1+0x4b0], R20 ;  /* 0x0004b01401007387 */ /* 0x000fe80000100a00 */
[----:B------:R1:W-:Y:S04]  /*4f7b0*/  STL.64 [R1+0x4b8], R22 ;  /* 0x0004b81601007387 */ /* 0x0003e80000100a00 */
[----:B-1----:R-:W4:Y:S01]  /*4f7c0*/  LDL.LU.64 R22, [R1+0x1e10] ;  /* 0x001e100001167983 */ /* 0x002f220000300a00 */
[----:B--2---:R-:W-:Y:S02]  /*4f7d0*/  IMAD.MOV.U32 R14, RZ, RZ, R2 ;  /* 0x000000ffff0e7224 */ /* 0x004fe400078e0002 */
[----:B------:R-:W-:Y:S01]  /*4f7e0*/  IMAD.MOV.U32 R15, RZ, RZ, R0 ;  /* 0x000000ffff0f7224 */ /* 0x000fe200078e0000 */
[----:B------:R-:W2:Y:S04]  /*4f7f0*/  LDL.LU R24, [R1+0x17a4] ;  /* 0x0017a40001187983 */ /* 0x000ea80000300800 */
[----:B------:R-:W2:Y:S04]  /*4f800*/  LDL.LU R29, [R1+0x17b0] ;  /* 0x0017b000011d7983 */ /* 0x000ea80000300800 */
[----:B------:R-:W2:Y:S01]  /*4f810*/  LDL.LU R2, [R1+0x17ac] ;  /* 0x0017ac0001027983 */ /* 0x000ea20000300800 */
[----:B----4-:R-:W-:-:S15]  /*4f820*/  HMMA.16816.F32.BF16 R20, R16, R22, R12 ;  /* 0x000000161014723c */ /* 0x010fde000004180c */
[----:B------:R-:W-:-:S08]  /*4f830*/  NOP ;  /* 0x0000000000007918 */ /* 0x000fd00000000000 */
[----:B------:R-:W-:Y:S01]  /*4f840*/  STL.64 [R1+0x450], R20 ;  /* 0x0004501401007387 */ /* 0x000fe20000100a00 */
[----:B------:R-:W-:Y:S02]  /*4f850*/  IMAD.MOV.U32 R15, RZ, RZ, R23 ;  /* 0x000000ffff0f7224 */ /* 0x000fe400078e0017 */
[----:B------:R-:W-:Y:S01]  /*4f860*/  IMAD.MOV.U32 R14, RZ, RZ, R22 ;  /* 0x000000ffff0e7224 */ /* 0x000fe200078e0016 */
[----:B------:R1:W-:Y:S01]  /*4f870*/  STL.64 [R1+0x458], R22 ;  /* 0x0004581601007387 */ /* 0x0003e20000100a00 */
[----:B------:R-:W-:Y:S02]  /*4f880*/  IMAD.MOV.U32 R13, RZ, RZ, R21 ;  /* 0x000000ffff0d7224 */ /* 0x000fe400078e0015 */
[----:B------:R-:W-:Y:S01]  /*4f890*/  IMAD.MOV.U32 R12, RZ, RZ, R20 ;  /* 0x000000ffff0c7224 */ /* 0x000fe200078e0014 */
[----:B-1----:R-:W4:Y:S04]  /*4f8a0*/  LDL.LU.64 R22, [R1+0x1e08] ;  /* 0x001e080001167983 */ /* 0x002f280000300a00 */
[----:B------:R-:W4:Y:S04]  /*4f8b0*/  LDL.LU.64 R20, [R1+0x1e00] ;  /* 0x001e000001147983 */ /* 0x000f280000300a00 */
[----:B------:R-:W2:Y:S04]  /*4f8c0*/  LDL.LU R0, [R1+0x17a8] ;  /* 0x0017a80001007983 */ /* 0x000ea80000300800 */
[----:B------:R-:W-:Y:S04]  /*4f8d0*/  STL [R1+0x1ae0], R12 ;  /* 0x001ae00c01007387 */ /* 0x000fe80000100800 */
[----:B------:R-:W-:Y:S04]  /*4f8e0*/  STL [R1+0x1adc], R13 ;  /* 0x001adc0d01007387 */ /* 0x000fe80000100800 */
[----:B------:R1:W-:Y:S02]  /*4f8f0*/  STL [R1+0x1ad8], R14 ;  /* 0x001ad80e01007387 */ /* 0x0003e40000100800 */
[----:B-1----:R-:W-:-:S02]  /*4f900*/  IMAD.MOV.U32 R14, RZ, RZ, R4 ;  /* 0x000000ffff0e7224 */ /* 0x002fc400078e0004 */
[----:B------:R-:W-:Y:S01]  /*4f910*/  STL [R1+0x1ad4], R15 ;  /* 0x001ad40f01007387 */ /* 0x000fe20000100800 */
[----:B----4-:R-:W-:Y:S03]  /*4f920*/  HMMA.16816.F32.BF16 R4, R16, R6, R20 ;  /* 0x000000061004723c */ /* 0x010fe60000041814 */
[----:B------:R-:W4:Y:S04]  /*4f930*/  LDL.LU.64 R22, [R1+0x1df8] ;  /* 0x001df80001167983 */ /* 0x000f280000300a00 */
[----:B------:R-:W4:-:S15]  /*4f940*/  LDL.LU.64 R20, [R1+0x1df0] ;  /* 0x001df00001147983 */ /* 0x000f1e0000300a00 */
[----:B------:R-:W-:-:S01]  /*4f950*/  NOP ;  /* 0x0000000000007918 */ /* 0x000fc20000000000 */
[----:B------:R-:W-:Y:S04]  /*4f960*/  STL.64 [R1+0x440], R4 ;  /* 0x0004400401007387 */ /* 0x000fe80000100a00 */
[----:B------:R1:W-:Y:S04]  /*4f970*/  STL.64 [R1+0x448], R6 ;  /* 0x0004480601007387 */ /* 0x0003e80000100a00 */
[----:B-1----:R-:W4:Y:S02]  /*4f980*/  LDL.LU.64 R6, [R1+0x1de8] ;  /* 0x001de80001067983 */ /* 0x002f240000300a00 */
[----:B----4-:R-:W-:Y:S02]  /*4f990*/  HMMA.16816.F32.BF16 R4, R16, R6, R20 ;  /* 0x000000061004723c */ /* 0x010fe40000041814 */
[----:B------:R-:W4:Y:S04]  /*4f9a0*/  LDL.LU.64 R22, [R1+0x1de0] ;  /* 0x001de00001167983 */ /* 0x000f280000300a00 */
[----:B------:R-:W4:-:S15]  /*4f9b0*/  LDL.LU.64 R20, [R1+0x1dd8] ;  /* 0x001dd80001147983 */ /* 0x000f1e0000300a00 */
[----:B------:R-:W-:-:S02]  /*4f9c0*/  NOP ;  /* 0x0000000000007918 */ /* 0x000fc40000000000 */
        /* <DEDUP_REMOVED lines=46> */
[----:B------:R-:W4:-:S15]  /*4fcb0*/  LDL.LU.64 R22, [R1+0x1d38] ;  /* 0x001d380001167983 */ /* 0x000f1e0000300a00 */
[----:B------:R-:W-:-:S06]  /*4fcc0*/  NOP ;  /* 0x0000000000007918 */ /* 0x000fcc0000000000 */
[----:B------:R-:W-:Y:S04]  /*4fcd0*/  STL.64 [R1+0x340], R4 ;  /* 0x0003400401007387 */ /* 0x000fe80000100a00 */
[----:B------:R1:W-:Y:S04]  /*4fce0*/  STL.64 [R1+0x348], R6 ;  /* 0x0003480601007387 */ /* 0x0003e80000100a00 */
[----:B-1----:R-:W4:Y:S04]  /*4fcf0*/  LDL.LU.64 R6, [R1+0x1d30] ;  /* 0x001d300001067983 */ /* 0x002f280000300a00 */
[----:B------:R-:W4:Y:S02]  /*4fd00*/  LDL.LU.64 R4, [R1+0x1d28] ;  /* 0x001d280001047983 */ /* 0x000f240000300a00 */
[----:B----4-:R-:W-:Y:S02]  /*4fd10*/  HMMA.16816.F32.BF16 R20, R16, R22, R4 ;  /* 0x000000161014723c */ /* 0x010fe40000041804 */
[----:B------:R-:W4:Y:S04]  /*4fd20*/  LDL.LU.64 R6, [R1+0x1d20] ;  /* 0x001d200001067983 */ /* 0x000f280000300a00 */
[----:B------:R-:W4:-:S15]  /*4fd30*/  LDL.LU.64 R4, [R1+0x1d18] ;  /* 0x001d180001047983 */ /* 0x000f1e0000300a00 */
[----:B------:R-:W-:-:S02]  /*4fd40*/  NOP ;  /* 0x0000000000007918 */ /* 0x000fc40000000000 */
[----:B------:R-:W-:Y:S04]  /*4fd50*/  STL.64 [R1+0x2b0], R20 ;  /* 0x0002b01401007387 */ /* 0x000fe80000100a00 */
[----:B------:R1:W-:Y:S04]  /*4fd60*/  STL.64 [R1+0x2b8], R22 ;  /* 0x0002b81601007387 */ /* 0x0003e80000100a00 */
[----:B-1----:R-:W3:Y:S04]  /*4fd70*/  LDL.LU.64 R22, [R1+0x1d10] ;  /* 0x001d100001167983 */ /* 0x002ee80000300a00 */
[----:B------:R-:W3:Y:S04]  /*4fd80*/  LDL.LU.64 R20, [R1+0x1d08] ;  /* 0x001d080001147983 */ /* 0x000ee80000300a00 */
[----:B------:R-:W2:Y:S01]  /*4fd90*/  LDL.LU R25, [R1+0x1804] ;  /* 0x0018040001197983 */ /* 0x000ea20000300800 */
[----:B------:R-:W-:Y:S01]  /*4fda0*/  IMAD.MOV.U32 R15, RZ, RZ, R3 ;  /* 0x000000ffff0f7224 */ /* 0x000fe200078e0003 */
[C---:B---3--:R-:W-:Y:S02]  /*4fdb0*/  HMMA.16816.F32.BF16 R20, R16.reuse, R10, R20 ;  /* 0x0000000a1014723c */ /* 0x048fe40000041814 */
[----:B------:R-:W3:Y:S04]  /*4fdc0*/  LDL.LU.64 R10, [R1+0x1d00] ;  /* 0x001d0000010a7983 */ /* 0x000ee80000300a00 */
[----:B------:R-:W3:Y:S01]  /*4fdd0*/  LDL.LU.64 R8, [R1+0x1cf8] ;  /* 0x001cf80001087983 */ /* 0x000ee20000300a00 */
[----:B----4-:R-:W-:Y:S01]  /*4fde0*/  HMMA.16816.F32.BF16 R4, R16, R26, R4 ;  /* 0x0000001a1004723c */ /* 0x010fe20000041804 */
[----:B--2---:R-:W-:-:S02]  /*4fdf0*/  IADD3 R24, P3, R24, UR10, RZ ;  /* 0x0000000a18187c10 */ /* 0x004fc4000ff7e0ff */
[----:B------:R-:W-:Y:S02]  /*4fe00*/  IADD3 R29, P2, R29, UR10, RZ ;  /* 0x0000000a1d1d7c10 */ /* 0x000fe4000ff5e0ff */
[----:B------:R-:W-:Y:S02]  /*4fe10*/  IADD3 R2, P1, R2, UR10, RZ ;  /* 0x0000000a02027c10 */ /* 0x000fe4000ff3e0ff */
[----:B------:R-:W-:Y:S01]  /*4fe20*/  IADD3 R0, P6, R0, UR10, RZ ;  /* 0x0000000a00007c10 */ /* 0x000fe2000ffde0ff */
[----:B---3--:R-:W-:-:S15]  /*4fe30*/  HMMA.16816.F32.BF16 R8, R16, R14, R8 ;  /* 0x0000000e1008723c */ /* 0x008fde0000041808 */
[----:B------:R-:W-:-:S08]  /*4fe40*/  NOP ;  /* 0x0000000000007918 */ /* 0x000fd00000000000 */
[----:B------:R1:W-:Y:S04]  /*4fe50*/  STL.64 [R1+0x290], R8 ;  /* 0x0002900801007387 */ /* 0x0003e80000100a00 */
[----:B------:R-:W-:Y:S04]  /*4fe60*/  STL.64 [R1+0x2a0], R20 ;  /* 0x0002a01401007387 */ /* 0x000fe80000100a00 */
[----:B------:R-:W-:Y:S04]  /*4fe70*/  STL.64 [R1+0x2a8], R22 ;  /* 0x0002a81601007387 */ /* 0x000fe80000100a00 */
[----:B------:R-:W-:Y:S04]  /*4fe80*/  STL.64 [R1+0x298], R10 ;  /* 0x0002980a01007387 */ /* 0x000fe80000100a00 */
[----:B------:R-:W2:Y:S01]  /*4fe90*/  LDL.LU R3, [R1+0x1800] ;  /* 0x0018000001037983 */ /* 0x000ea20000300800 */
[----:B-1----:R-:W-:-:S05]  /*4fea0*/  IMAD.MOV.U32 R8, RZ, RZ, R11 ;  /* 0x000000ffff087224 */ /* 0x002fca00078e000b */
[----:B------:R-:W-:Y:S04]  /*4feb0*/  STL [R1+0x1ae4], R8 ;  /* 0x001ae40801007387 */ /* 0x000fe80000100800 */
[----:B------:R1:W-:Y:S04]  /*4fec0*/  STL.64 [R1+0x270], R4 ;  /* 0x0002700401007387 */ /* 0x0003e80000100a00 */
[----:B------:R-:W-:Y:S01]  /*4fed0*/  STL.64 [R1+0x278], R6 ;  /* 0x0002780601007387 */ /* 0x000fe20000100a00 */
[----:B-1----:R-:W-:-:S05]  /*4fee0*/  IMAD.MOV.U32 R4, RZ, RZ, R7 ;  /* 0x000000ffff047224 */ /* 0x002fca00078e0007 */
[----:B------:R-:W-:Y:S04]  /*4fef0*/  STL [R1+0x1ae8], R4 ;  /* 0x001ae80401007387 */ /* 0x000fe80000100800 */
[----:B------:R-:W3:Y:S04]  /*4ff00*/  LDL.LU R16, [R1+0x1794] ;  /* 0x0017940001107983 */ /* 0x000ee80000300800 */
[----:B------:R-:W-:Y:S04]  /*4ff10*/  STL [R1+0x17a4], R24 ;  /* 0x0017a41801007387 */ /* 0x000fe80000100800 */
[----:B------:R-:W4:Y:S04]  /*4ff20*/  LDL.LU R17, [R1+0x17fc] ;  /* 0x0017fc0001117983 */ /* 0x000f280000300800 */
[----:B------:R-:W-:Y:S04]  /*4ff30*/  STL [R1+0x17b0], R29 ;  /* 0x0017b01d01007387 */ /* 0x000fe80000100800 */
[----:B------:R-:W4:Y:S04]  /*4ff40*/  LDL.LU R18, [R1+0x17a0] ;  /* 0x0017a00001127983 */ /* 0x000f280000300800 */
[----:B------:R1:W-:Y:S04]  /*4ff50*/  STL [R1+0x17ac], R2 ;  /* 0x0017ac0201007387 */ /* 0x0003e80000100800 */
[----:B------:R-:W4:Y:S04]  /*4ff60*/  LDL.LU R19, [R1+0x1808] ;  /* 0x0018080001137983 */ /* 0x000f280000300800 */
[----:B-1----:R-:W4:Y:S04]  /*4ff70*/  LDL.LU R2, [R1+0x179c] ;  /* 0x00179c0001027983 */ /* 0x002f280000300800 */
        /* <DEDUP_REMOVED lines=10> */
[----:B------:R-:W4:Y:S01]  /*50020*/  LDL.LU R20, [R1+0x17f8] ;  /* 0x0017f80001147983 */ /* 0x000f220000300800 */
[----:B------:R-:W-:-:S03]  /*50030*/  IADD3 R25, P5, R25, UR10, RZ ;  /* 0x0000000a19197c10 */ /* 0x000fc6000ffbe0ff */
[----:B-1----:R-:W4:Y:S04]  /*50040*/  LDL.LU R0, [R1+0x1814] ;  /* 0x0018140001007983 */ /* 0x002f280000300800 */
[----:B------:R-:W4:Y:S04]  /*50050*/  LDL.LU R21, [R1+0x17e4] ;  /* 0x0017e40001157983 */ /* 0x000f280000300800 */
[----:B------:R-:W4:Y:S04]  /*50060*/  LDL.LU R22, [R1+0x1810] ;  /* 0x0018100001167983 */ /* 0x000f280000300800 */
[----:B------:R1:W-:Y:S04]  /*50070*/  STL [R1+0x1804], R25 ;  /* 0x0018041901007387 */ /* 0x0003e80000100800 */
[----:B-1----:R-:W4:Y:S01]  /*50080*/  LDL.LU R25, [R1+0x17dc] ;  /* 0x0017dc0001197983 */ /* 0x002f220000300800 */
[----:B0-----:R-:W-:Y:S01]  /*50090*/  VIADD R28, R28, 0x7f ;  /* 0x0000007f1c1c7836 */ /* 0x001fe20000000000 */
[----:B------:R-:W-:-:S02]  /*500a0*/  UIADD3 UR4, UR4, 0x1, URZ ;  /* 0x0000000104047890 */ /* 0x000fc4000fffe03f */
[----:B------:R-:W4:Y:S04]  /*500b0*/  LDL.LU R23, [R1+0x180c] ;  /* 0x00180c0001177983 */ /* 0x000f280000300800 */
[----:B------:R-:W4:Y:S04]  /*500c0*/  LDL.LU R15, [R1+0x17d4] ;  /* 0x0017d400010f7983 */ /* 0x000f280000300800 */
[----:B------:R-:W4:Y:S01]  /*500d0*/  LDL.LU R14, [R1+0x182c] ;  /* 0x00182c00010e7983 */ /* 0x000f220000300800 */
[----:B------:R-:W-:-:S04]  /*500e0*/  SHF.R.S32.HI R12, RZ, 0x1f, R28 ;  /* 0x0000001fff0c7819 */ /* 0x000fc8000001141c */
[----:B------:R-:W-:-:S04]  /*500f0*/  LEA.HI R12, R12, R28, RZ, 0x7 ;  /* 0x0000001c0c0c7211 */ /* 0x000fc800078f38ff */
[----:B------:R-:W-:-:S04]  /*50100*/  SHF.R.S32.HI R12, RZ, 0x7, R12 ;  /* 0x00000007ff0c7819 */ /* 0x000fc8000001140c */
[----:B------:R-:W-:Y:S02]  /*50110*/  ISETP.NE.U32.AND P0, PT, R12, UR4, PT ;  /* 0x000000040c007c0c */ /* 0x000fe4000bf05070 */
[----:B--2---:R-:W-:-:S05]  /*50120*/  IADD3 R3, P4, R3, UR10, RZ ;  /* 0x0000000a03037c10 */ /* 0x004fca000ff9e0ff */
[----:B------:R0:W-:Y:S04]  /*50130*/  STL [R1+0x1800], R3 ;  /* 0x0018000301007387 */ /* 0x0001e80000100800 */
[----:B------:R-:W2:Y:S04]  /*50140*/  LDL.LU R13, [R1+0x17cc] ;  /* 0x0017cc00010d7983 */ /* 0x000ea80000300800 */
[----:B------:R-:W2:Y:S04]  /*50150*/  LDL.LU R12, [R1+0x1828] ;  /* 0x00182800010c7983 */ /* 0x000ea80000300800 */
[----:B------:R-:W2:Y:S04]  /*50160*/  LDL.LU R28, [R1+0x17c4] ;  /* 0x0017c400011c7983 */ /* 0x000ea80000300800 */
[----:B------:R-:W2:Y:S04]  /*50170*/  LDL.LU R24, [R1+0x1824] ;  /* 0x0018240001187983 */ /* 0x000ea80000300800 */
[----:B------:R-:W2:Y:S04]  /*50180*/  LDL.LU R29, [R1+0x17c0] ;  /* 0x0017c000011d7983 */ /* 0x000ea80000300800 */
[----:B0-----:R-:W2:Y:S01]  /*50190*/  LDL.LU R3, [R1+0x1844] ;  /* 0x0018440001037983 */ /* 0x001ea20000300800 */
[----:B---3--:R-:W-:-:S02]  /*501a0*/  IADD3.X R16, R16, UR7, RZ, P3, !PT ;  /* 0x0000000710107c10 */ /* 0x008fc40009ffe4ff */
[----:B----4-:R-:W-:Y:S02]  /*501b0*/  IADD3 R17, P3, R17, UR10, RZ ;  /* 0x0000000a11117c10 */ /* 0x010fe4000ff7e0ff */
[----:B------:R-:W-:Y:S01]  /*501c0*/  IADD3.X R18, R18, UR7, RZ, P2, !PT ;  /* 0x0000000712127c10 */ /* 0x000fe200097fe4ff */
[----:B------:R-:W-:Y:S04]  /*501d0*/  STL [R1+0x1794], R16 ;  /* 0x0017941001007387 */ /* 0x000fe80000100800 */
[----:B------:R-:W-:Y:S01]  /*501e0*/  STL [R1+0x17fc], R17 ;  /* 0x0017fc1101007387 */ /* 0x000fe20000100800 */
[----:B------:R-:W-:-:S05]  /*501f0*/  IADD3.X R2, R2, UR7, RZ, P1, !PT ;  /* 0x0000000702027c10 */ /* 0x000fca0008ffe4ff */
[----:B------:R0:W-:Y:S04]  /*50200*/  STL [R1+0x179c], R2 ;  /* 0x00179c0201007387 */ /* 0x0001e80000100800 */
[----:B------:R-:W-:Y:S04]  /*50210*/  STL [R1+0x17a0], R18 ;  /* 0x0017a01201007387 */ /* 0x000fe80000100800 */
[----:B0-----:R-:W3:Y:S01]  /*50220*/  LDL.LU R2, [R1+0x17bc] ;  /* 0x0017bc0001027983 */ /* 0x001ee20000300800 */
[----:B------:R-:W-:Y:S02]  /*50230*/  IADD3 R19, P2, R19, UR10, RZ ;  /* 0x0000000a13137c10 */ /* 0x000fe4000ff5e0ff */
[----:B------:R-:W-:-:S02]  /*50240*/  IADD3 R26, P1, R26, UR10, RZ ;  /* 0x0000000a1a1a7c10 */ /* 0x000fc4000ff3e0ff */
[----:B------:R-:W-:Y:S02]  /*50250*/  IADD3.X R27, R27, UR7, RZ, P6, !PT ;  /* 0x000000071b1b7c10 */ /* 0x000fe4000b7fe4ff */
[----:B------:R-:W-:Y:S02]  /*50260*/  IADD3 R5, P6, R5, UR10, RZ ;  /* 0x0000000a05057c10 */ /* 0x000fe4000ffde0ff */
[----:B------:R-:W-:Y:S01]  /*50270*/  IADD3.X R6, R6, UR7, RZ, P5, !PT ;  /* 0x0000000706067c10 */ /* 0x000fe2000affe4ff */
[----:B------:R-:W-:Y:S01]  /*50280*/  STL [R1+0x1808], R19 ;  /* 0x0018081301007387 */ /* 0x000fe20000100800 */
[----:B------:R-:W-:-:S03]  /*50290*/  IADD3 R7, P5, R7, UR10, RZ ;  /* 0x0000000a07077c10 */ /* 0x000fc6000ffbe0ff */
[----:B------:R-:W-:Y:S01]  /*502a0*/  STL [R1+0x17f4], R26 ;  /* 0x0017f41a01007387 */ /* 0x000fe20000100800 */
[----:B------:R-:W-:-:S03]  /*502b0*/  IADD3.X R8, R8, UR7, RZ, P4, !PT ;  /* 0x0000000708087c10 */ /* 0x000fc6000a7fe4ff */
[----:B------:R-:W-:Y:S01]  /*502c0*/  STL [R1+0x1798], R27 ;  /* 0x0017981b01007387 */ /* 0x000fe20000100800 */
[----:B------:R-:W-:-:S03]  /*502d0*/  IADD3 R9, P4, R9, UR10, RZ ;  /* 0x0000000a09097c10 */ /* 0x000fc6000ff9e0ff */
[----:B------:R-:W-:Y:S01]  /*502e0*/  STL [R1+0x17e0], R5 ;  /* 0x0017e00501007387 */ /* 0x000fe20000100800 */
[----:B------:R-:W-:Y:S02]  /*502f0*/  IADD3.X R10, R10, UR7, RZ, P3, !PT ;  /* 0x000000070a0a7c10 */ /* 0x000fe40009ffe4ff */
[----:B------:R-:W-:Y:S01]  /*50300*/  IADD3.X R20, R20, UR7, RZ, P2, !PT ;  /* 0x0000000714147c10 */ /* 0x000fe200097fe4ff */
[----:B------:R-:W-:Y:S01]  /*50310*/  STL [R1+0x17f0], R6 ;  /* 0x0017f00601007387 */ /* 0x000fe20000100800 */
[----:B------:R-:W-:-:S03]  /*50320*/  IADD3 R0, P2, R0, UR10, RZ ;  /* 0x0000000a00007c10 */ /* 0x000fc6000ff5e0ff */
[----:B------:R-:W-:Y:S01]  /*50330*/  STL [R1+0x17d8], R7 ;  /* 0x0017d80701007387 */ /* 0x000fe20000100800 */
[----:B------:R-:W-:-:S03]  /*50340*/  IADD3 R11, P3, R11, UR10, RZ ;  /* 0x0000000a0b0b7c10 */ /* 0x000fc6000ff7e0ff */
[----:B------:R-:W-:Y:S04]  /*50350*/  STL [R1+0x17ec], R8 ;  /* 0x0017ec0801007387 */ /* 0x000fe80000100800 */
[----:B------:R-:W-:Y:S04]  /*50360*/  STL [R1+0x17d0], R9 ;  /* 0x0017d00901007387 */ /* 0x000fe80000100800 */
[----:B------:R-:W-:Y:S04]  /*50370*/  STL [R1+0x17e8], R10 ;  /* 0x0017e80a01007387 */ /* 0x000fe80000100800 */
[----:B------:R0:W-:Y:S04]  /*50380*/  STL [R1+0x1814], R0 ;  /* 0x0018140001007387 */ /* 0x0001e80000100800 */
[----:B------:R-:W-:Y:S01]  /*50390*/  STL [R1+0x17c8], R11 ;  /* 0x0017c80b01007387 */ /* 0x000fe20000100800 */
[----:B------:R-:W-:-:S02]  /*503a0*/  IADD3.X R25, R25, UR7, RZ, P6, !PT ;  /* 0x0000000719197c10 */ /* 0x000fc4000b7fe4ff */
[----:B------:R-:W-:Y:S01]  /*503b0*/  IADD3.X R21, R21, UR7, RZ, P1, !PT ;  /* 0x0000000715157c10 */ /* 0x000fe20008ffe4ff */
[----:B0-----:R-:W4:Y:S04]  /*503c0*/  LDL.LU R0, [R1+0x1840] ;  /* 0x0018400001007983 */ /* 0x001f280000300800 */
[----:B------:R-:W-:Y:S04]  /*503d0*/  STL [R1+0x17f8], R20 ;  /* 0x0017f81401007387 */ /* 0x000fe80000100800 */
[----:B------:R0:W-:Y:S04]  /*503e0*/  STL [R1+0x17dc], R25 ;  /* 0x0017dc1901007387 */ /* 0x0001e80000100800 */
[----:B------:R-:W-:Y:S04]  /*503f0*/  STL [R1+0x17e4], R21 ;  /* 0x0017e41501007387 */ /* 0x000fe80000100800 */
[----:B0-----:R-:W4:Y:S01]  /*50400*/  LDL.LU R25, [R1+0x17b8] ;  /* 0x0017b80001197983 */ /* 0x001f220000300800 */
[----:B------:R-:W-:-:S02]  /*50410*/  IADD3 R22, P1, R22, UR10, RZ ;  /* 0x0000000a16167c10 */ /* 0x000fc4000ff3e0ff */
[----:B------:R-:W-:Y:S02]  /*50420*/  IADD3 R23, P6, R23, UR10, RZ ;  /* 0x0000000a17177c10 */ /* 0x000fe4000ffde0ff */
[----:B------:R-:W-:Y:S02]  /*50430*/  IADD3.X R15, R15, UR7, RZ, P5, !PT ;  /* 0x000000070f0f7c10 */ /* 0x000fe4000affe4ff */
[----:B------:R-:W-:Y:S01]  /*50440*/  IADD3 R14, P5, R14, UR10, RZ ;  /* 0x0000000a0e0e7c10 */ /* 0x000fe2000ffbe0ff */
[----:B------:R-:W-:Y:S04]  /*50450*/  STL [R1+0x1810], R22 ;  /* 0x0018101601007387 */ /* 0x000fe80000100800 */
[----:B------:R-:W-:Y:S04]  /*50460*/  STL [R1+0x180c], R23 ;  /* 0x00180c1701007387 */ /* 0x000fe80000100800 */
[----:B------:R-:W-:Y:S04]  /*50470*/  STL [R1+0x17d4], R15 ;  /* 0x0017d40f01007387 */ /* 0x000fe80000100800 */
[----:B------:R-:W-:Y:S01]  /*50480*/  STL [R1+0x182c], R14 ;  /* 0x00182c0e01007387 */ /* 0x000fe20000100800 */
[----:B--2---:R-:W-:-:S02]  /*50490*/  IADD3.X R13, R13, UR7, RZ, P4, !PT ;  /* 0x000000070d0d7c10 */ /* 0x004fc4000a7fe4ff */
[----:B------:R-:W-:Y:S02]  /*504a0*/  IADD3 R12, P4, R12, UR10, RZ ;  /* 0x0000000a0c0c7c10 */ /* 0x000fe4000ff9e0ff */
[----:B------:R-:W-:Y:S02]  /*504b0*/  IADD3.X R28, R28, UR7, RZ, P3, !PT ;  /* 0x000000071c1c7c10 */ /* 0x000fe40009ffe4ff */
[----:B------:R-:W-:Y:S02]  /*504c0*/  IADD3 R24, P3, R24, UR10, RZ ;  /* 0x0000000a18187c10 */ /* 0x000fe4000ff7e0ff */
[----:B------:R-:W-:Y:S01]  /*504d0*/  IADD3.X R29, R29, UR7, RZ, P2, !PT ;  /* 0x000000071d1d7c10 */ /* 0x000fe200097fe4ff */
[----:B------:R-:W-:Y:S04]  /*504e0*/  STL [R1+0x17cc], R13 ;  /* 0x0017cc0d01007387 */ /* 0x000fe80000100800 */
[----:B------:R-:W-:Y:S04]  /*504f0*/  STL [R1+0x1828], R12 ;  /* 0x0018280c01007387 */ /* 0x000fe80000100800 */
[----:B------:R-:W-:Y:S04]  /*50500*/  STL [R1+0x17c4], R28 ;  /* 0x0017c41c01007387 */ /* 0x000fe80000100800 */
[----:B------:R-:W2:Y:S01]  /*50510*/  LDL.LU R16, [R1+0x183c] ;  /* 0x00183c0001107983 */ /* 0x000ea20000300800 */
[----:B------:R-:W-:-:S03]  /*50520*/  IADD3 R3, P2, R3, UR10, RZ ;  /* 0x0000000a03037c10 */ /* 0x000fc6000ff5e0ff */
[----:B------:R-:W-:Y:S04]  /*50530*/  STL [R1+0x1824], R24 ;  /* 0x0018241801007387 */ /* 0x000fe80000100800 */
[----:B------:R-:W2:Y:S04]  /*50540*/  LDL.LU R17, [R1+0x17b4] ;  /* 0x0017b40001117983 */ /* 0x000ea80000300800 */
[----:B------:R-:W-:Y:S04]  /*50550*/  STL [R1+0x17c0], R29 ;  /* 0x0017c01d01007387 */ /* 0x000fe80000100800 */
[----:B------:R-:W2:Y:S04]  /*50560*/  LDL.LU R18, [R1+0x185c] ;  /* 0x00185c0001127983 */ /* 0x000ea80000300800 */
[----:B------:R0:W-:Y:S04]  /*50570*/  STL [R1+0x1844], R3 ;  /* 0x0018440301007387 */ /* 0x0001e80000100800 */
[----:B------:R-:W2:Y:S04]  /*50580*/  LDL.LU R19, [R1+0x1818] ;  /* 0x0018180001137983 */ /* 0x000ea80000300800 */
[----:B0-----:R-:W2:Y:S04]  /*50590*/  LDL.LU R3, [R1+0x1858] ;  /* 0x0018580001037983 */ /* 0x001ea80000300800 */
[----:B------:R-:W2:Y:S04]  /*505a0*/  LDL.LU R26, [R1+0x181c] ;  /* 0x00181c00011a7983 */ /* 0x000ea80000300800 */
[----:B------:R-:W2:Y:S04]  /*505b0*/  LDL.LU R27, [R1+0x1854] ;  /* 0x00185400011b7983 */ /* 0x000ea80000300800 */
[----:B------:R-:W2:Y:S01]  /*505c0*/  LDL.LU R5, [R1+0x1820] ;  /* 0x0018200001057983 */ /* 0x000ea20000300800 */
[----:B---3--:R-:W-:-:S05]  /*505d0*/  IADD3.X R2, R2, UR7, RZ, P1, !PT ;  /* 0x0000000702027c10 */ /* 0x008fca0008ffe4ff */
        /* <DEDUP_REMOVED lines=10> */
[----:B------:R-:W3:Y:S01]  /*50680*/  LDL.LU R22, [R1+0x184c] ;  /* 0x00184c0001167983 */ /* 0x000ee20000300800 */
[----:B----4-:R-:W-:-:S05]  /*50690*/  IADD3 R0, P1, R0, UR10, RZ ;  /* 0x0000000a00007c10 */ /* 0x010fca000ff3e0ff */
[----:B------:R0:W-:Y:S01]  /*506a0*/  STL [R1+0x1840], R0 ;  /* 0x0018400001007387 */ /* 0x0001e20000100800 */
[----:B------:R-:W-:-:S03]  /*506b0*/  IADD3.X R25, R25, UR7, RZ, P6, !PT ;  /* 0x0000000719197c10 */ /* 0x000fc6000b7fe4ff */
[----:B0-----:R-:W4:Y:S04]  /*506c0*/  LDL.LU R0, [R1+0x1884] ;  /* 0x0018840001007983 */ /* 0x001f280000300800 */
        /* <DEDUP_REMOVED lines=9> */
[----:B0-----:R-:W4:Y:S01]  /*50760*/  LDL.LU R25, [R1+0x1878] ;  /* 0x0018780001197983 */ /* 0x001f220000300800 */
[----:B--2---:R-:W-:-:S02]  /*50770*/  IADD3 R16, P6, R16, UR10, RZ ;  /* 0x0000000a10107c10 */ /* 0x004fc4000ffde0ff */
[----:B------:R-:W-:Y:S02]  /*50780*/  IADD3.X R17, R17, UR7, RZ, P5, !PT ;  /* 0x0000000711117c10 */ /* 0x000fe4000affe4ff */
[----:B------:R-:W-:Y:S02]  /*50790*/  IADD3 R18, P5, R18, UR10, RZ ;  /* 0x0000000a12127c10 */ /* 0x000fe4000ffbe0ff */
[----:B------:R-:W-:Y:S01]  /*507a0*/  IADD3.X R19, R19, UR7, RZ, P4, !PT ;  /* 0x0000000713137c10 */ /* 0x000fe2000a7fe4ff */
[----:B------:R-:W-:Y:S04]  /*507b0*/  STL [R1+0x183c], R16 ;  /* 0x00183c1001007387 */ /* 0x000fe80000100800 */
[----:B------:R-:W-:Y:S01]  /*507c0*/  STL [R1+0x17b4], R17 ;  /* 0x0017b41101007387 */ /* 0x000fe20000100800 */
[----:B------:R-:W-:-:S02]  /*507d0*/  IADD3 R3, P4, R3, UR10, RZ ;  /* 0x0000000a03037c10 */ /* 0x000fc4000ff9e0ff */
[----:B------:R-:W-:Y:S02]  /*507e0*/  IADD3.X R26, R26, UR7, RZ, P3, !PT ;  /* 0x000000071a1a7c10 */ /* 0x000fe40009ffe4ff */
[----:B------:R-:W-:Y:S02]  /*507f0*/  IADD3 R27, P3, R27, UR10, RZ ;  /* 0x0000000a1b1b7c10 */ /* 0x000fe4000ff7e0ff */
[----:B------:R-:W-:Y:S01]  /*50800*/  IADD3.X R5, R5, UR7, RZ, P2, !PT ;  /* 0x0000000705057c10 */ /* 0x000fe200097fe4ff */
[----:B------:R0:W-:Y:S04]  /*50810*/  STL [R1+0x1858], R3 ;  /* 0x0018580301007387 */ /* 0x0001e80000100800 */
[----:B------:R-:W-:Y:S04]  /*50820*/  STL [R1+0x185c], R18 ;  /* 0x00185c1201007387 */ /* 0x000fe80000100800 */
[----:B0-----:R-:W2:Y:S04]  /*50830*/  LDL.LU R3, [R1+0x18b8] ;  /* 0x0018b80001037983 */ /* 0x001ea80000300800 */
[----:B------:R-:W-:Y:S04]  /*50840*/  STL [R1+0x1818], R19 ;  /* 0x0018181301007387 */ /* 0x000fe80000100800 */
[----:B------:R-:W-:Y:S04]  /*50850*/  STL [R1+0x181c], R26 ;  /* 0x00181c1a01007387 */ /* 0x000fe80000100800 */
[----:B------:R-:W-:Y:S04]  /*50860*/  STL [R1+0x1854], R27 ;  /* 0x0018541b01007387 */ /* 0x000fe80000100800 */
[----:B------:R-:W-:Y:S01]  /*50870*/  STL [R1+0x1820], R5 ;  /* 0x0018200501007387 */ /* 0x000fe20000100800 */
[----:B---3--:R-:W-:-:S02]  /*50880*/  IADD3 R6, P2, R6, UR10, RZ ;  /* 0x0000000a06067c10 */ /* 0x008fc4000ff5e0ff */
[----:B------:R-:W-:Y:S02]  /*50890*/  IADD3.X R7, R7, UR7, RZ, P1, !PT ;  /* 0x0000000707077c10 */ /* 0x000fe40008ffe4ff */
[----:B------:R-:W-:Y:S02]  /*508a0*/  IADD3 R8, P1, R8, UR10, RZ ;  /* 0x0000000a08087c10 */ /* 0x000fe4000ff3e0ff */
[----:B------:R-:W-:Y:S02]  /*508b0*/  IADD3.X R9, R9, UR7, RZ, P6, !PT ;  /* 0x0000000709097c10 */ /* 0x000fe4000b7fe4ff */
[----:B------:R-:W-:Y:S01]  /*508c0*/  IADD3 R10, P6, R10, UR10, RZ ;  /* 0x0000000a0a0a7c10 */ /* 0x000fe2000ffde0ff */
[----:B------:R-:W-:Y:S04]  /*508d0*/  STL [R1+0x1874], R6 ;  /* 0x0018740601007387 */ /* 0x000fe80000100800 */
[----:B------:R-:W-:Y:S01]  /*508e0*/  STL [R1+0x1830], R7 ;  /* 0x0018300701007387 */ /* 0x000fe20000100800 */
[----:B------:R-:W-:-:S02]  /*508f0*/  IADD3.X R11, R11, UR7, RZ, P5, !PT ;  /* 0x000000070b0b7c10 */ /* 0x000fc4000affe4ff */
[----:B------:R-:W-:Y:S01]  /*50900*/  IADD3.X R2, R2, UR7, RZ, P4, !PT ;  /* 0x0000000702027c10 */ /* 0x000fe2000a7fe4ff */
[----:B------:R-:W-:Y:S04]  /*50910*/  STL [R1+0x1870], R8 ;  /* 0x0018700801007387 */ /* 0x000fe80000100800 */
[----:B------:R-:W-:Y:S04]  /*50920*/  STL [R1+0x1834], R9 ;  /* 0x0018340901007387 */ /* 0x000fe80000100800 */
[----:B------:R-:W-:Y:S04]  /*50930*/  STL [R1+0x186c], R10 ;  /* 0x00186c0a01007387 */ /* 0x000fe80000100800 */
[----:B------:R0:W-:Y:S04]  /*50940*/  STL [R1+0x1848], R2 ;  /* 0x0018480201007387 */ /* 0x0001e80000100800 */
[----:B------:R-:W-:Y:S04]  /*50950*/  STL [R1+0x1838], R11 ;  /* 0x0018380b01007387 */ /* 0x000fe80000100800 */
[----:B0-----:R-:W3:Y:S01]  /*50960*/  LDL.LU R2, [R1+0x187c] ;  /* 0x00187c0001027983 */ /* 0x001ee20000300800 */
[----:B------:R-:W-:-:S02]  /*50970*/  IADD3 R20, P5, R20, UR10, RZ ;  /* 0x0000000a14147c10 */ /* 0x000fc4000ffbe0ff */
[----:B------:R-:W-:Y:S02]  /*50980*/  IADD3.X R22, R22, UR7, RZ, P3, !PT ;  /* 0x0000000716167c10 */ /* 0x000fe40009ffe4ff */
[----:B------:R-:W-:Y:S01]  /*50990*/  IADD3 R21, P4, R21, UR10, RZ ;  /* 0x0000000a15157c10 */ /* 0x000fe2000ff9e0ff */
[----:B------:R-:W-:Y:S01]  /*509a0*/  STL [R1+0x188c], R20 ;  /* 0x00188c1401007387 */ /* 0x000fe20000100800 */
[----:B----4-:R-:W-:Y:S02]  /*509b0*/  IADD3 R0, P3, R0, UR10, RZ ;  /* 0x0000000a00007c10 */ /* 0x010fe4000ff7e0ff */
[----:B------:R-:W-:Y:S02]  /*509c0*/  IADD3.X R23, R23, UR7, RZ, P2, !PT ;  /* 0x0000000717177c10 */ /* 0x000fe400097fe4ff */
[----:B------:R-:W-:Y:S02]  /*509d0*/  IADD3 R15, P2, R15, UR10, RZ ;  /* 0x0000000a0f0f7c10 */ /* 0x000fe4000ff5e0ff */
[----:B------:R-:W-:Y:S01]  /*509e0*/  IADD3.X R14, R14, UR7, RZ, P1, !PT ;  /* 0x000000070e0e7c10 */ /* 0x000fe20008ffe4ff */
[----:B------:R0:W-:Y:S04]  /*509f0*/  STL [R1+0x1884], R0 ;  /* 0x0018840001007387 */ /* 0x0001e80000100800 */
[----:B------:R-:W-:Y:S01]  /*50a00*/  STL [R1+0x1888], R21 ;  /* 0x0018881501007387 */ /* 0x000fe20000100800 */
[----:B------:R-:W-:-:S02]  /*50a10*/  IADD3 R13, P1, R13, UR10, RZ ;  /* 0x0000000a0d0d7c10 */ /* 0x000fc4000ff3e0ff */
[----:B------:R-:W-:Y:S02]  /*50a20*/  IADD3.X R12, R12, UR7, RZ, P6, !PT ;  /* 0x000000070c0c7c10 */ /* 0x000fe4000b7fe4ff */
[----:B------:R-:W-:Y:S02]  /*50a30*/  IADD3 R28, P6, R28, UR10, RZ ;  /* 0x0000000a1c1c7c10 */ /* 0x000fe4000ffde0ff */
[----:B------:R-:W-:Y:S01]  /*50a40*/  IADD3.X R24, R24, UR7, RZ, P5, !PT ;  /* 0x0000000718187c10 */ /* 0x000fe2000affe4ff */
[----:B0-----:R-:W4:Y:S04]  /*50a50*/  LDL.LU R0, [R1+0x18b4] ;  /* 0x0018b40001007983 */ /* 0x001f280000300800 */
[----:B------:R-:W-:Y:S04]  /*50a60*/  STL [R1+0x184c], R22 ;  /* 0x00184c1601007387 */ /* 0x000fe80000100800 */
[----:B------:R-:W-:Y:S04]  /*50a70*/  STL [R1+0x1850], R23 ;  /* 0x0018501701007387 */ /* 0x000fe80000100800 */
[----:B------:R-:W-:Y:S04]  /*50a80*/  STL [R1+0x18a4], R15 ;  /* 0x0018a40f01007387 */ /* 0x000fe80000100800 */
[----:B------:R-:W-:Y:S04]  /*50a90*/  STL [R1+0x1860], R14 ;  /* 0x0018600e01007387 */ /* 0x000fe80000100800 */
[----:B------:R-:W-:Y:S01]  /*50aa0*/  STL [R1+0x18a0], R13 ;  /* 0x0018a00d01007387 */ /* 0x000fe20000100800 */
[----:B------:R-:W-:-:S03]  /*50ab0*/  IADD3 R29, P5, R29, UR10, RZ ;  /* 0x0000000a1d1d7c10 */ /* 0x000fc6000ffbe0ff */
[----:B------:R-:W-:Y:S04]  /*50ac0*/  STL [R1+0x1864], R12 ;  /* 0x0018640c01007387 */ /* 0x000fe80000100800 */
[----:B------:R-:W-:Y:S01]  /*50ad0*/  STL [R1+0x189c], R28 ;  /* 0x00189c1c01007387 */ /* 0x000fe20000100800 */
[----:B------:R-:W-:-:S03]  /*50ae0*/  IADD3.X R25, R25, UR7, RZ, P4, !PT ;  /* 0x0000000719197c10 */ /* 0x000fc6000a7fe4ff */
[----:B------:R-:W4:Y:S04]  /*50af0*/  LDL.LU R16, [R1+0x1880] ;  /* 0x0018800001107983 */ /* 0x000f280000300800 */
[----:B------:R-:W-:Y:S04]  /*50b00*/  STL [R1+0x1868], R24 ;  /* 0x0018681801007387 */ /* 0x000fe80000100800 */
[----:B------:R-:W4:Y:S04]  /*50b10*/  LDL.LU R17, [R1+0x18d4] ;  /* 0x0018d40001117983 */ /* 0x000f280000300800 */
[----:B------:R-:W-:Y:S04]  /*50b20*/  STL [R1+0x18bc], R29 ;  /* 0x0018bc1d01007387 */ /* 0x000fe80000100800 */
[----:B------:R-:W4:Y:S04]  /*50b30*/  LDL.LU R18, [R1+0x1890] ;  /* 0x0018900001127983 */ /* 0x000f280000300800 */
[----:B------:R0:W-:Y:S04]  /*50b40*/  STL [R1+0x1878], R25 ;  /* 0x0018781901007387 */ /* 0x0001e80000100800 */
[----:B------:R-:W4:Y:S04]  /*50b50*/  LDL.LU R19, [R1+0x18d0] ;  /* 0x0018d00001137983 */ /* 0x000f280000300800 */
[----:B0-----:R-:W4:Y:S04]  /*50b60*/  LDL.LU R25, [R1+0x1894] ;  /* 0x0018940001197983 */ /* 0x001f280000300800 */
[----:B------:R-:W4:Y:S04]  /*50b70*/  LDL.LU R26, [R1+0x18cc] ;  /* 0x0018cc00011a7983 */ /* 0x000f280000300800 */
[----:B------:R-:W4:Y:S04]  /*50b80*/  LDL.LU R27, [R1+0x1898] ;  /* 0x00189800011b7983 */ /* 0x000f280000300800 */
[----:B------:R-:W4:Y:S01]  /*50b90*/  LDL.LU R5, [R1+0x18e4] ;  /* 0x0018e40001057983 */ /* 0x000f220000300800 */
[----:B--2---:R-:W-:-:S05]  /*50ba0*/  IADD3 R3, P4, R3, UR10, RZ ;  /* 0x0000000a03037c10 */ /* 0x004fca000ff9e0ff */
        /* <DEDUP_REMOVED lines=10> */
[----:B------:R-:W2:Y:S01]  /*50c50*/  LDL.LU R22, [R1+0x1920] ;  /* 0x0019200001167983 */ /* 0x000ea20000300800 */
[----:B---3--:R-:W-:-:S05]  /*50c60*/  IADD3.X R2, R2, UR7, RZ, P3, !PT ;  /* 0x0000000702027c10 */ /* 0x008fca0009ffe4ff */
[----:B------:R0:W-:Y:S04]  /*50c70*/  STL [R1+0x187c], R2 ;  /* 0x00187c0201007387 */ /* 0x0001e80000100800 */
[----:B0-----:R-:W3:Y:S04]  /*50c80*/  LDL.LU R2, [R1+0x18c8] ;  /* 0x0018c80001027983 */ /* 0x001ee80000300800 */
[----:B------:R-:W3:Y:S04]  /*50c90*/  LDL.LU R23, [R1+0x1928] ;  /* 0x0019280001177983 */ /* 0x000ee80000300800 */
[----:B------:R-:W3:Y:S04]  /*50ca0*/  LDL.LU R15, [R1+0x18d8] ;  /* 0x0018d800010f7983 */ /* 0x000ee80000300800 */
[----:B------:R-:W3:Y:S01]  /*50cb0*/  LDL.LU R14, [R1+0x1930] ;  /* 0x00193000010e7983 */ /* 0x000ee20000300800 */
[----:B----4-:R-:W-:-:S05]  /*50cc0*/  IADD3 R0, P3, R0, UR10, RZ ;  /* 0x0000000a00007c10 */ /* 0x010fca000ff7e0ff */
[----:B------:R0:W-:Y:S04]  /*50cd0*/  STL [R1+0x18b4], R0 ;  /* 0x0018b40001007387 */ /* 0x0001e80000100800 */
[----:B------:R-:W4:Y:S04]  /*50ce0*/  LDL.LU R13, [R1+0x18dc] ;  /* 0x0018dc00010d7983 */ /* 0x000f280000300800 */
[----:B------:R-:W4:Y:S04]  /*50cf0*/  LDL.LU R12, [R1+0x1938] ;  /* 0x00193800010c7983 */ /* 0x000f280000300800 */
[----:B------:R-:W4:Y:S04]  /*50d00*/  LDL.LU R28, [R1+0x18ec] ;  /* 0x0018ec00011c7983 */ /* 0x000f280000300800 */
[----:B------:R-:W4:Y:S01]  /*50d10*/  LDL.LU R24, [R1+0x1940] ;  /* 0x0019400001187983 */ /* 0x000f220000300800 */
[----:B------:R-:W-:-:S03]  /*50d20*/  IADD3.X R16, R16, UR7, RZ, P2, !PT ;  /* 0x0000000710107c10 */ /* 0x000fc600097fe4ff */
[----:B------:R-:W4:Y:S01]  /*50d30*/  LDL.LU R29, [R1+0x18f0] ;  /* 0x0018f000011d7983 */ /* 0x000f220000300800 */
[----:B------:R-:W-:Y:S02]  /*50d40*/  IADD3 R17, P2, R17, UR10, RZ ;  /* 0x0000000a11117c10 */ /* 0x000fe4000ff5e0ff */
[----:B------:R-:W-:Y:S01]  /*50d50*/  IADD3.X R18, R18, UR7, RZ, P1, !PT ;  /* 0x0000000712127c10 */ /* 0x000fe20008ffe4ff */
[----:B0-----:R-:W4:Y:S04]  /*50d60*/  LDL.LU R0, [R1+0x1948] ;  /* 0x0019480001007983 */ /* 0x001f280000300800 */
[----:B------:R-:W-:Y:S04]  /*50d70*/  STL [R1+0x1880], R16 ;  /* 0x0018801001007387 */ /* 0x000fe80000100800 */
[----:B------:R-:W-:Y:S01]  /*50d80*/  STL [R1+0x18d4], R17 ;  /* 0x0018d41101007387 */ /* 0x000fe20000100800 */
[----:B------:R-:W-:-:S05]  /*50d90*/  IADD3.X R25, R25, UR7, RZ, P6, !PT ;  /* 0x0000000719197c10 */ /* 0x000fca000b7fe4ff */
[----:B------:R0:W-:Y:S04]  /*50da0*/  STL [R1+0x1894], R25 ;  /* 0x0018941901007387 */ /* 0x0001e80000100800 */
[----:B------:R-:W-:Y:S04]  /*50db0*/  STL [R1+0x1890], R18 ;  /* 0x0018901201007387 */ /* 0x000fe80000100800 */
[----:B0-----:R-:W4:Y:S01]  /*50dc0*/  LDL.LU R25, [R1+0x18f4] ;  /* 0x0018f40001197983 */ /* 0x001f220000300800 */
[----:B------:R-:W-:Y:S02]  /*50dd0*/  IADD3 R19, P1, R19, UR10, RZ ;  /* 0x0000000a13137c10 */ /* 0x000fe4000ff3e0ff */
[----:B------:R-:W-:-:S02]  /*50de0*/  IADD3 R26, P6, R26, UR10, RZ ;  /* 0x0000000a1a1a7c10 */ /* 0x000fc4000ffde0ff */
        /* <DEDUP_REMOVED lines=11> */
[----:B------:R-:W-:Y:S01]  /*50ea0*/  STL [R1+0x18a8], R6 ;  /* 0x0018a80601007387 */ /* 0x000fe20000100800 */
[----:B------:R-:W-:-:S03]  /*50eb0*/  IADD3.X R20, R20, UR7, RZ, P1, !PT ;  /* 0x0000000714147c10 */ /* 0x000fc60008ffe4ff */
[----:B------:R-:W-:Y:S01]  /*50ec0*/  STL [R1+0x18e0], R7 ;  /* 0x0018e00701007387 */ /* 0x000fe20000100800 */
[----:B------:R-:W-:Y:S02]  /*50ed0*/  IADD3 R11, P2, R11, UR10, RZ ;  /* 0x0000000a0b0b7c10 */ /* 0x000fe4000ff5e0ff */
[----:B------:R-:W-:Y:S01]  /*50ee0*/  IADD3 R3, P1, R3, UR10, RZ ;  /* 0x0000000a03037c10 */ /* 0x000fe2000ff3e0ff */
[----:B------:R-:W-:Y:S04]  /*50ef0*/  STL [R1+0x18ac], R8 ;  /* 0x0018ac0801007387 */ /* 0x000fe80000100800 */
[----:B------:R-:W-:Y:S04]  /*50f00*/  STL [R1+0x1908], R9 ;  /* 0x0019080901007387 */ /* 0x000fe80000100800 */
[----:B------:R-:W-:Y:S01]  /*50f10*/  STL [R1+0x18b0], R10 ;  /* 0x0018b00a01007387 */ /* 0x000fe20000100800 */
[----:B------:R-:W-:-:S03]  /*50f20*/  IADD3.X R21, R21, UR7, RZ, P6, !PT ;  /* 0x0000000715157c10 */ /* 0x000fc6000b7fe4ff */
[----:B------:R0:W-:Y:S04]  /*50f30*/  STL [R1+0x1918], R3 ;  /* 0x0019180301007387 */ /* 0x0001e80000100800 */
[----:B------:R-:W-:Y:S04]  /*50f40*/  STL [R1+0x1910], R11 ;  /* 0x0019100b01007387 */ /* 0x000fe80000100800 */
[----:B0-----:R-:W2:Y:S04]  /*50f50*/  LDL.LU R3, [R1+0x1950] ;  /* 0x0019500001037983 */ /* 0x001ea80000300800 */
[----:B------:R-:W-:Y:S01]  /*50f60*/  STL [R1+0x18c0], R20 ;  /* 0x0018c01401007387 */ /* 0x000fe20000100800 */
[----:B---3--:R-:W-:-:S05]  /*50f70*/  IADD3.X R2, R2, UR7, RZ, P5, !PT ;  /* 0x0000000702027c10 */ /* 0x008fca000affe4ff */
[----:B------:R0:W-:Y:S04]  /*50f80*/  STL [R1+0x18c8], R2 ;  /* 0x0018c80201007387 */ /* 0x0001e80000100800 */
[----:B------:R-:W-:Y:S04]  /*50f90*/  STL [R1+0x18c4], R21 ;  /* 0x0018c41501007387 */ /* 0x000fe80000100800 */
[----:B0-----:R-:W3:Y:S01]  /*50fa0*/  LDL.LU R2, [R1+0x18f8] ;  /* 0x0018f80001027983 */ /* 0x001ee20000300800 */
[----:B------:R-:W-:Y:S02]  /*50fb0*/  IADD3 R22, P6, R22, UR10, RZ ;  /* 0x0000000a16167c10 */ /* 0x000fe4000ffde0ff */
[----:B------:R-:W-:-:S02]  /*50fc0*/  IADD3 R23, P5, R23, UR10, RZ ;  /* 0x0000000a17177c10 */ /* 0x000fc4000ffbe0ff */
[----:B------:R-:W-:Y:S02]  /*50fd0*/  IADD3.X R15, R15, UR7, RZ, P4, !PT ;  /* 0x000000070f0f7c10 */ /* 0x000fe4000a7fe4ff */
[----:B------:R-:W-:Y:S01]  /*50fe0*/  IADD3 R14, P4, R14, UR10, RZ ;  /* 0x0000000a0e0e7c10 */ /* 0x000fe2000ff9e0ff */
[----:B------:R-:W-:Y:S01]  /*50ff0*/  STL [R1+0x1920], R22 ;  /* 0x0019201601007387 */ /* 0x000fe20000100800 */
[----:B----4-:R-:W-:Y:S02]  /*51000*/  IADD3.X R13, R13, UR7, RZ, P3, !PT ;  /* 0x000000070d0d7c10 */ /* 0x010fe40009ffe4ff */
[----:B------:R-:W-:Y:S01]  /*51010*/  IADD3 R12, P3, R12, UR10, RZ ;  /* 0x0000000a0c0c7c10 */ /* 0x000fe2000ff7e0ff */
[----:B------:R-:W-:Y:S01]  /*51020*/  STL [R1+0x1928], R23 ;  /* 0x0019281701007387 */ /* 0x000fe20000100800 */
[----:B------:R-:W-:-:S03]  /*51030*/  IADD3.X R28, R28, UR7, RZ, P2, !PT ;  /* 0x000000071c1c7c10 */ /* 0x000fc600097fe4ff */
[----:B------:R-:W-:Y:S04]  /*51040*/  STL [R1+0x18d8], R15 ;  /* 0x0018d80f01007387 */ /* 0x000fe80000100800 */
[----:B------:R-:W-:Y:S01]  /*51050*/  STL [R1+0x1930], R14 ;  /* 0x0019300e01007387 */ /* 0x000fe20000100800 */
[----:B------:R-:W-:-:S03]  /*51060*/  IADD3 R24, P2, R24, UR10, RZ ;  /* 0x0000000a18187c10 */ /* 0x000fc6000ff5e0ff */
[----:B------:R-:W-:Y:S01]  /*51070*/  STL [R1+0x18dc], R13 ;  /* 0x0018dc0d01007387 */ /* 0x000fe20000100800 */
[----:B------:R-:W-:-:S03]  /*51080*/  IADD3.X R29, R29, UR7, RZ, P1, !PT ;  /* 0x000000071d1d7c10 */ /* 0x000fc60008ffe4ff */
[----:B------:R-:W-:Y:S04]  /*51090*/  STL [R1+0x1938], R12 ;  /* 0x0019380c01007387 */ /* 0x000fe80000100800 */
[----:B------:R-:W-:Y:S01]  /*510a0*/  STL [R1+0x18ec], R28 ;  /* 0x0018ec1c01007387 */ /* 0x000fe20000100800 */
[----:B------:R-:W-:-:S03]  /*510b0*/  IADD3 R0, P1, R0, UR10, RZ ;  /* 0x0000000a00007c10 */ /* 0x000fc6000ff3e0ff */
        /* <DEDUP_REMOVED lines=11> */
[----:B------:R-:W-:-:S05]  /*51170*/  IADD3.X R25, R25, UR7, RZ, P6, !PT ;  /* 0x0000000719197c10 */ /* 0x000fca000b7fe4ff */
        /* <DEDUP_REMOVED lines=12> */
[----:B--2---:R-:W-:-:S05]  /*51240*/  IADD3 R3, P6, R3, UR10, RZ ;  /* 0x0000000a03037c10 */ /* 0x004fca000ffde0ff */
[----:B------:R1:W-:Y:S04]  /*51250*/  STL [R1+0x1950], R3 ;  /* 0x0019500301007387 */ /* 0x0003e80000100800 */
[----:B------:R-:W2:Y:S04]  /*51260*/  LDL.LU R14, [R1+0x1944] ;  /* 0x00194400010e7983 */ /* 0x000ea80000300800 */
[----:B------:R-:W2:Y:S04]  /*51270*/  LDL.LU R13, [R1+0x197c] ;  /* 0x00197c00010d7983 */ /* 0x000ea80000300800 */
[----:B------:R-:W2:Y:S01]  /*51280*/  LDL.LU R12, [R1+0x194c] ;  /* 0x00194c00010c7983 */ /* 0x000ea20000300800 */
[----:B---3--:R-:W-:-:S05]  /*51290*/  IADD3.X R2, R2, UR7, RZ, P5, !PT ;  /* 0x0000000702027c10 */ /* 0x008fca000affe4ff */
[----:B------:R3:W-:Y:S04]  /*512a0*/  STL [R1+0x18f8], R2 ;  /* 0x0018f80201007387 */ /* 0x0007e80000100800 */
[----:B------:R-:W2:Y:S04]  /*512b0*/  LDL.LU R28, [R1+0x16ec] ;  /* 0x0016ec00011c7983 */ /* 0x000ea80000300800 */
[----:B------:R-:W2:Y:S04]  /*512c0*/  LDL.LU R24, [R1+0x1954] ;  /* 0x0019540001187983 */ /* 0x000ea80000300800 */
[----:B------:R-:W2:Y:S04]  /*512d0*/  LDL.LU R29, [R1+0x16e4] ;  /* 0x0016e400011d7983 */ /* 0x000ea80000300800 */
[----:B0-----:R-:W2:Y:S04]  /*512e0*/  LDL.LU R25, [R1+0x195c] ;  /* 0x00195c0001197983 */ /* 0x001ea80000300800 */
[----:B-1----:R-:W2:Y:S04]  /*512f0*/  LDL.LU R3, [R1+0x16dc] ;  /* 0x0016dc0001037983 */ /* 0x002ea80000300800 */
[----:B---3--:R-:W3:Y:S01]  /*51300*/  LDL.LU R2, [R1+0x1964] ;  /* 0x0019640001027983 */ /* 0x008ee20000300800 */
[----:B----4-:R-:W-:-:S02]  /*51310*/  IADD3 R16, P5, R16, UR10, RZ ;  /* 0x0000000a10107c10 */ /* 0x010fc4000ffbe0ff */
        /* <DEDUP_REMOVED lines=10> */
[----:B------:R-:W-:Y:S01]  /*513c0*/  STL [R1+0x1960], R18 ;  /* 0x0019601201007387 */ /* 0x000fe20000100800 */
[----:B------:R-:W-:-:S02]  /*513d0*/  IADD3 R6, P1, R6, UR10, RZ ;  /* 0x0000000a06067c10 */ /* 0x000fc4000ff3e0ff */
[----:B------:R-:W-:Y:S01]  /*513e0*/  IADD3.X R7, R7, UR7, RZ, P6, !PT ;  /* 0x0000000707077c10 */ /* 0x000fe2000b7fe4ff */
[----:B0-----:R-:W4:Y:S04]  /*513f0*/  LDL.LU R0, [R1+0x16d4] ;  /* 0x0016d40001007983 */ /* 0x001f280000300800 */
[----:B------:R-:W-:Y:S04]  /*51400*/  STL [R1+0x1904], R19 ;  /* 0x0019041301007387 */ /* 0x000fe80000100800 */
[----:B------:R-:W-:Y:S01]  /*51410*/  STL [R1+0x190c], R26 ;  /* 0x00190c1a01007387 */ /* 0x000fe20000100800 */
[----:B------:R-:W-:-:S03]  /*51420*/  IADD3 R8, P6, R8, UR10, RZ ;  /* 0x0000000a08087c10 */ /* 0x000fc6000ffde0ff */
[----:B------:R-:W-:Y:S01]  /*51430*/  STL [R1+0x1970], R27 ;  /* 0x0019701b01007387 */ /* 0x000fe20000100800 */
[----:B------:R-:W-:-:S03]  /*51440*/  IADD3.X R9, R9, UR7, RZ, P5, !PT ;  /* 0x0000000709097c10 */ /* 0x000fc6000affe4ff */
[----:B------:R-:W-:Y:S01]  /*51450*/  STL [R1+0x1914], R5 ;  /* 0x0019140501007387 */ /* 0x000fe20000100800 */
[----:B------:R-:W-:-:S03]  /*51460*/  IADD3 R10, P5, R10, UR10, RZ ;  /* 0x0000000a0a0a7c10 */ /* 0x000fc6000ffbe0ff */
[----:B------:R-:W-:Y:S01]  /*51470*/  STL [R1+0x1978], R6 ;  /* 0x0019780601007387 */ /* 0x000fe20000100800 */
[----:B------:R-:W-:-:S03]  /*51480*/  IADD3.X R15, R15, UR7, RZ, P3, !PT ;  /* 0x000000070f0f7c10 */ /* 0x000fc60009ffe4ff */
[----:B------:R-:W-:Y:S04]  /*51490*/  STL [R1+0x191c], R7 ;  /* 0x00191c0701007387 */ /* 0x000fe80000100800 */
[----:B------:R-:W-:Y:S04]  /*514a0*/  STL [R1+0x1990], R8 ;  /* 0x0019900801007387 */ /* 0x000fe80000100800 */
[----:B------:R-:W-:Y:S04]  /*514b0*/  STL [R1+0x1924], R9 ;  /* 0x0019240901007387 */ /* 0x000fe80000100800 */
[----:B------:R-:W-:Y:S04]  /*514c0*/  STL [R1+0x198c], R10 ;  /* 0x00198c0a01007387 */ /* 0x000fe80000100800 */
[----:B------:R0:W-:Y:S02]  /*514d0*/  STL [R1+0x1934], R15 ;  /* 0x0019340f01007387 */ /* 0x0001e40000100800 */
[----:B0-----:R-:W0:Y:S01]  /*514e0*/  LDC R15, c[0x0][0x23c] ;  /* 0x00008f00ff0f7b82 */ /* 0x001e220000000800 */
[----:B------:R-:W-:-:S02]  /*514f0*/  IADD3.X R11, R11, UR7, RZ, P4, !PT ;  /* 0x000000070b0b7c10 */ /* 0x000fc4000a7fe4ff */
[----:B------:R-:W-:Y:S02]  /*51500*/  IADD3 R20, P4, R20, UR10, RZ ;  /* 0x0000000a14147c10 */ /* 0x000fe4000ff9e0ff */
[----:B------:R-:W-:Y:S02]  /*51510*/  IADD3 R21, P3, R21, UR10, RZ ;  /* 0x0000000a15157c10 */ /* 0x000fe4000ff7e0ff */
[----:B------:R-:W-:Y:S02]  /*51520*/  IADD3.X R22, R22, UR7, RZ, P2, !PT ;  /* 0x0000000716167c10 */ /* 0x000fe400097fe4ff */
[----:B------:R-:W-:Y:S01]  /*51530*/  IADD3 R23, P2, R23, UR10, RZ ;  /* 0x0000000a17177c10 */ /* 0x000fe2000ff5e0ff */
[----:B------:R-:W-:Y:S04]  /*51540*/  STL [R1+0x192c], R11 ;  /* 0x00192c0b01007387 */ /* 0x000fe80000100800 */
[----:B------:R-:W-:Y:S04]  /*51550*/  STL [R1+0x1988], R20 ;  /* 0x0019881401007387 */ /* 0x000fe80000100800 */
[----:B------:R-:W-:Y:S04]  /*51560*/  STL [R1+0x1984], R21 ;  /* 0x0019841501007387 */ /* 0x000fe80000100800 */
[----:B------:R-:W-:Y:S04]  /*51570*/  STL [R1+0x193c], R22 ;  /* 0x00193c1601007387 */ /* 0x000fe80000100800 */
[----:B------:R-:W-:Y:S01]  /*51580*/  STL [R1+0x1980], R23 ;  /* 0x0019801701007387 */ /* 0x000fe20000100800 */
[----:B0-----:R-:W-:-:S04]  /*51590*/  IMAD.SHL.U32 R5, R15, 0x80, RZ ;  /* 0x000000800f057824 */ /* 0x001fc800078e00ff */
[----:B------:R-:W-:Y:S01]  /*515a0*/  IMAD.SHL.U32 R5, R5, 0x2, RZ ;  /* 0x0000000205057824 */ /* 0x000fe200078e00ff */
[----:B--2---:R-:W-:Y:S02]  /*515b0*/  IADD3.X R14, R14, UR7, RZ, P1, !PT ;  /* 0x000000070e0e7c10 */ /* 0x004fe40008ffe4ff */
[----:B------:R-:W-:Y:S02]  /*515c0*/  IADD3 R13, P1, R13, UR10, RZ ;  /* 0x0000000a0d0d7c10 */ /* 0x000fe4000ff3e0ff */
[----:B------:R-:W-:Y:S01]  /*515d0*/  IADD3.X R12, R12, UR7, RZ, P6, !PT ;  /* 0x000000070c0c7c10 */ /* 0x000fe2000b7fe4ff */
[----:B------:R-:W-:Y:S04]  /*515e0*/  STL [R1+0x1944], R14 ;  /* 0x0019440e01007387 */ /* 0x000fe80000100800 */
[----:B------:R-:W-:Y:S04]  /*515f0*/  STL [R1+0x197c], R13 ;  /* 0x00197c0d01007387 */ /* 0x000fe80000100800 */
[----:B------:R-:W-:Y:S01]  /*51600*/  STL [R1+0x194c], R12 ;  /* 0x00194c0c01007387 */ /* 0x000fe20000100800 */
[----:B------:R-:W-:-:S02]  /*51610*/  IADD3 R28, P6, R28, R5, RZ ;  /* 0x000000051c1c7210 */ /* 0x000fc40007fde0ff */
[----:B------:R-:W-:Y:S02]  /*51620*/  IADD3.X R24, R24, UR7, RZ, P5, !PT ;  /* 0x0000000718187c10 */ /* 0x000fe4000affe4ff */
[----:B------:R-:W-:Y:S02]  /*51630*/  IADD3 R29, P5, R29, R5, RZ ;  /* 0x000000051d1d7210 */ /* 0x000fe40007fbe0ff */
[----:B------:R-:W-:Y:S01]  /*51640*/  IADD3.X R25, R25, UR7, RZ, P4, !PT ;  /* 0x0000000719197c10 */ /* 0x000fe2000a7fe4ff */
[----:B------:R-:W-:Y:S04]  /*51650*/  STL [R1+0x16ec], R28 ;  /* 0x0016ec1c01007387 */ /* 0x000fe80000100800 */
[----:B------:R-:W-:Y:S01]  /*51660*/  STL [R1+0x1954], R24 ;  /* 0x0019541801007387 */ /* 0x000fe20000100800 */
[----:B---3--:R-:W-:-:S03]  /*51670*/  IADD3.X R2, R2, UR7, RZ, P3, !PT ;  /* 0x0000000702027c10 */ /* 0x008fc60009ffe4ff */
[----:B------:R-:W-:Y:S04]  /*51680*/  STL [R1+0x16e4], R29 ;  /* 0x0016e41d01007387 */ /* 0x000fe80000100800 */
[----:B------:R0:W-:Y:S04]  /*51690*/  STL [R1+0x1964], R2 ;  /* 0x0019640201007387 */ /* 0x0001e80000100800 */
[----:B------:R-:W-:Y:S04]  /*516a0*/  STL [R1+0x195c], R25 ;  /* 0x00195c1901007387 */ /* 0x000fe80000100800 */
[----:B0-----:R-:W2:Y:S01]  /*516b0*/  LDL.LU R2, [R1+0x1974] ;  /* 0x0019740001027983 */ /* 0x001ea20000300800 */
[----:B------:R-:W-:-:S05]  /*516c0*/  IADD3 R3, P4, R3, R5, RZ ;  /* 0x0000000503037210 */ /* 0x000fca0007f9e0ff */
[----:B------:R-:W-:Y:S04]  /*516d0*/  STL [R1+0x16dc], R3 ;  /* 0x0016dc0301007387 */ /* 0x000fe80000100800 */
[----:B--2---:R0:W-:Y:S04]  /*516e0*/  STL [R1+0x1cf0], R2 ;  /* 0x001cf00201007387 */ /* 0x0041e80000100800 */
[----:B0-----:R-:W2:Y:S01]  /*516f0*/  LDL.LU R2, [R1+0x16cc] ;  /* 0x0016cc0001027983 */ /* 0x001ea20000300800 */
[----:B----4-:R-:W-:-:S03]  /*51700*/  IADD3 R0, P3, R0, R5, RZ ;  /* 0x0000000500007210 */ /* 0x010fc60007f7e0ff */
[----:B--2---:R0:W-:Y:S04]  /*51710*/  STL [R1+0x1cf4], R2 ;  /* 0x001cf40201007387 */ /* 0x0041e80000100800 */
[----:B0-----:R-:W2:Y:S04]  /*51720*/  LDL.LU R2, [R1+0x196c] ;  /* 0x00196c0001027983 */ /* 0x001ea80000300800 */
[----:B------:R-:W3:Y:S04]  /*51730*/  LDL.LU R4, [R1+0x16e8] ;  /* 0x0016e80001047983 */ /* 0x000ee80000300800 */
        /* <DEDUP_REMOVED lines=27> */
[----:B--2---:R-:W-:-:S05]  /*518f0*/  IADD3.X R2, R2, UR7, RZ, P2, !PT ;  /* 0x0000000702027c10 */ /* 0x004fca00097fe4ff */
[----:B------:R0:W-:Y:S04]  /*51900*/  STL [R1+0x196c], R2 ;  /* 0x00196c0201007387 */ /* 0x0001e80000100800 */
[----:B0-----:R-:W2:Y:S02]  /*51910*/  LDL.LU R2, [R1+0x1cf4] ;  /* 0x001cf40001027983 */ /* 0x001ea40000300800 */
[----:B--2---:R-:W-:-:S05]  /*51920*/  IADD3 R2, P2, R2, R5, RZ ;  /* 0x0000000502027210 */ /* 0x004fca0007f5e0ff */
[----:B------:R0:W-:Y:S04]  /*51930*/  STL [R1+0x16cc], R2 ;  /* 0x0016cc0201007387 */ /* 0x0001e80000100800 */
[----:B0-----:R-:W2:Y:S02]  /*51940*/  LDL.LU R2, [R1+0x1cf0] ;  /* 0x001cf00001027983 */ /* 0x001ea40000300800 */
[----:B--2---:R-:W-:-:S05]  /*51950*/  IADD3.X R2, R2, UR7, RZ, P1, !PT ;  /* 0x0000000702027c10 */ /* 0x004fca0008ffe4ff */
[----:B------:R0:W-:Y:S04]  /*51960*/  STL [R1+0x1974], R2 ;  /* 0x0019740201007387 */ /* 0x0001e80000100800 */
[----:B0-----:R-:W2:Y:S02]  /*51970*/  LDL.LU R2, [R1+0x1cec] ;  /* 0x001cec0001027983 */ /* 0x001ea40000300800 */
[----:B--2---:R-:W-:-:S05]  /*51980*/  IADD3 R2, P1, R2, R5, RZ ;  /* 0x0000000502027210 */ /* 0x004fca0007f3e0ff */
[----:B------:R0:W-:Y:S04]  /*51990*/  STL [R1+0x16c4], R2 ;  /* 0x0016c40201007387 */ /* 0x0001e80000100800 */
[----:B0-----:R-:W3:Y:S02]  /*519a0*/  LDL.LU R2, [R1+0x1ce8] ;  /* 0x001ce80001027983 */ /* 0x001ee40000300800 */
[--C-:B---3--:R-:W-:Y:S01]  /*519b0*/  IMAD.X R4, R4, 0x1, R2.reuse, P6 ;  /* 0x0000000104047824 */ /* 0x108fe200030e0602 */
[-C--:B----4-:R-:W-:Y:S01]  /*519c0*/  IADD3 R16, P6, R16, R5.reuse, RZ ;  /* 0x0000000510107210 */ /* 0x090fe20007fde0ff */
[--C-:B------:R-:W-:Y:S01]  /*519d0*/  IMAD.X R17, R17, 0x1, R2.reuse, P5 ;  /* 0x0000000111117824 */ /* 0x100fe200028e0602 */
[-C--:B------:R-:W-:Y:S01]  /*519e0*/  IADD3 R18, P5, R18, R5.reuse, RZ ;  /* 0x0000000512127210 */ /* 0x080fe20007fbe0ff */
[----:B------:R-:W-:Y:S01]  /*519f0*/  IMAD.X R19, R19, 0x1, R2, P4 ;  /* 0x0000000113137824 */ /* 0x000fe200020e0602 */
[----:B------:R-:W-:Y:S01]  /*51a00*/  STL [R1+0x16e8], R4 ;  /* 0x0016e80401007387 */ /* 0x000fe20000100800 */
[----:B------:R-:W-:-:S03]  /*51a10*/  IADD3 R26, P4, R26, R5, RZ ;  /* 0x000000051a1a7210 */ /* 0x000fc60007f9e0ff */
[----:B------:R-:W-:Y:S01]  /*51a20*/  STL [R1+0x16bc], R16 ;  /* 0x0016bc1001007387 */ /* 0x000fe20000100800 */
[----:B------:R-:W-:-:S03]  /*51a30*/  IMAD.X R27, R27, 0x1, R2, P3 ;  /* 0x000000011b1b7824 */ /* 0x000fc600018e0602 */
        /* <DEDUP_REMOVED lines=34> */
[----:B------:R-:W-:Y:S04]  /*51c60*/  STL [R1+0x1674], R13 ;  /* 0x0016740d01007387 */ /* 0x000fe80000100800 */
[----:B------:R-:W-:Y:S01]  /*51c70*/  STL [R1+0x1698], R12 ;  /* 0x0016980c01007387 */ /* 0x000fe20000100800 */
[----:B------:R-:W-:-:S03]  /*51c80*/  IMAD.X R25, R25, 0x1, R2, P6 ;  /* 0x0000000119197824 */ /* 0x000fc600030e0602 */
[----:B------:R-:W-:Y:S01]  /*51c90*/  STL [R1+0x166c], R28 ;  /* 0x00166c1c01007387 */ /* 0x000fe20000100800 */
[----:B------:R-:W-:-:S03]  /*51ca0*/  IADD3 R3, P6, R3, R5, RZ ;  /* 0x0000000503037210 */ /* 0x000fc60007fde0ff */
[----:B------:R-:W-:Y:S04]  /*51cb0*/  STL [R1+0x1690], R24 ;  /* 0x0016901801007387 */ /* 0x000fe80000100800 */
[----:B------:R-:W-:Y:S04]  /*51cc0*/  STL [R1+0x1664], R29 ;  /* 0x0016641d01007387 */ /* 0x000fe80000100800 */
[----:B------:R0:W-:Y:S01]  /*51cd0*/  STL [R1+0x1ce4], R2 ;  /* 0x001ce40201007387 */ /* 0x0001e20000100800 */
[----:B------:R-:W-:-:S03]  /*51ce0*/  IMAD.X R0, R0, 0x1, R2, P5 ;  /* 0x0000000100007824 */ /* 0x000fc600028e0602 */
[----:B------:R-:W-:Y:S04]  /*51cf0*/  STL [R1+0x1688], R25 ;  /* 0x0016881901007387 */ /* 0x000fe80000100800 */
[----:B0-----:R-:W2:Y:S04]  /*51d00*/  LDL.LU R2, [R1+0x1654] ;  /* 0x0016540001027983 */ /* 0x001ea80000300800 */
[----:B------:R-:W-:Y:S04]  /*51d10*/  STL [R1+0x165c], R3 ;  /* 0x00165c0301007387 */ /* 0x000fe80000100800 */
[----:B------:R-:W3:Y:S04]  /*51d20*/  LDL.LU R4, [R1+0x1644] ;  /* 0x0016440001047983 */ /* 0x000ee80000300800 */
[----:B------:R-:W-:Y:S04]  /*51d30*/  STL [R1+0x1680], R0 ;  /* 0x0016800001007387 */ /* 0x000fe80000100800 */
[----:B---3--:R0:W-:Y:S04]  /*51d40*/  STL [R1+0x1cd8], R4 ;  /* 0x001cd80401007387 */ /* 0x0081e80000100800 */
[----:B0-----:R-:W3:Y:S04]  /*51d50*/  LDL.LU R4, [R1+0x1670] ;  /* 0x0016700001047983 */ /* 0x001ee80000300800 */
[----:B---3--:R0:W-:Y:S04]  /*51d60*/  STL [R1+0x1cdc], R4 ;  /* 0x001cdc0401007387 */ /* 0x0081e80000100800 */
[----:B0-----:R-:W3:Y:S01]  /*51d70*/  LDL.LU R4, [R1+0x164c] ;  /* 0x00164c0001047983 */ /* 0x001ee20000300800 */
[----:B--2---:R-:W-:-:S03]  /*51d80*/  IADD3 R2, P5, R2, R5, RZ ;  /* 0x0000000502027210 */ /* 0x004fc60007fbe0ff */
[----:B---3--:R0:W-:Y:S04]  /*51d90*/  STL [R1+0x1ce0], R4 ;  /* 0x001ce00401007387 */ /* 0x0081e80000100800 */
        /* <DEDUP_REMOVED lines=28> */
[----:B0-----:R-:W2:Y:S02]  /*51f60*/  LDL.LU R2, [R1+0x1ce4] ;  /* 0x001ce40001027983 */ /* 0x001ea40000300800 */
[----:B--2---:R-:W-:-:S05]  /*51f70*/  IMAD.X R4, R4, 0x1, R2, P4 ;  /* 0x0000000104047824 */ /* 0x004fca00020e0602 */
[----:B------:R0:W-:Y:S04]  /*51f80*/  STL [R1+0x1678], R4 ;  /* 0x0016780401007387 */ /* 0x0001e80000100800 */
[----:B0-----:R-:W2:Y:S02]  /*51f90*/  LDL.LU R4, [R1+0x1ce0] ;  /* 0x001ce00001047983 */ /* 0x001ea40000300800 */
[----:B--2---:R-:W-:-:S05]  /*51fa0*/  IADD3 R4, P4, R4, R5, RZ ;  /* 0x0000000504047210 */ /* 0x004fca0007f9e0ff */
[----:B------:R0:W-:Y:S04]  /*51fb0*/  STL [R1+0x164c], R4 ;  /* 0x00164c0401007387 */ /* 0x0001e80000100800 */
[----:B0-----:R-:W2:Y:S02]  /*51fc0*/  LDL.LU R4, [R1+0x1cdc] ;  /* 0x001cdc0001047983 */ /* 0x001ea40000300800 */
[----:B--2---:R-:W-:-:S05]  /*51fd0*/  IMAD.X R4, R4, 0x1, R2, P3 ;  /* 0x0000000104047824 */ /* 0x004fca00018e0602 */
[----:B------:R0:W-:Y:S04]  /*51fe0*/  STL [R1+0x1670], R4 ;  /* 0x0016700401007387 */ /* 0x0001e80000100800 */
[----:B0-----:R-:W2:Y:S01]  /*51ff0*/  LDL.LU R4, [R1+0x1cd8] ;  /* 0x001cd80001047983 */ /* 0x001ea20000300800 */
[--C-:B---3--:R-:W-:Y:S01]  /*52000*/  IMAD.X R16, R16, 0x1, R2.reuse, P2 ;  /* 0x0000000110107824 */ /* 0x108fe200010e0602 */
[-C--:B----4-:R-:W-:Y:S01]  /*52010*/  IADD3 R17, P2, R17, R5.reuse, RZ ;  /* 0x0000000511117210 */ /* 0x090fe20007f5e0ff */
[--C-:B------:R-:W-:Y:S01]  /*52020*/  IMAD.X R18, R18, 0x1, R2.reuse, P1 ;  /* 0x0000000112127824 */ /* 0x100fe200008e0602 */
[-C--:B------:R-:W-:Y:S01]  /*52030*/  IADD3 R19, P1, R19, R5.reuse, RZ ;  /* 0x0000000513137210 */ /* 0x080fe20007f3e0ff */
        /* <DEDUP_REMOVED lines=16> */
[----:B------:R-:W-:Y:S01]  /*52140*/  IMAD.X R3, R3, 0x1, R2, P2 ;  /* 0x0000000103037824 */ /* 0x000fe200010e0602 */
[----:B------:R-:W-:-:S02]  /*52150*/  IADD3 R0, P2, R0, R5, RZ ;  /* 0x0000000500007210 */ /* 0x000fc40007f5e0ff */
[----:B--2---:R-:W-:-:S05]  /*52160*/  IADD3 R4, P3, R4, R5, RZ ;  /* 0x0000000504047210 */ /* 0x004fca0007f7e0ff */
[----:B------:R-:W-:Y:S04]  /*52170*/  STL [R1+0x1644], R4 ;  /* 0x0016440401007387 */ /* 0x000fe80000100800 */
[----:B------:R-:W-:Y:S04]  /*52180*/  STL [R1+0x1668], R16 ;  /* 0x0016681001007387 */ /* 0x000fe80000100800 */
[----:B------:R-:W-:Y:S04]  /*52190*/  STL [R1+0x163c], R17 ;  /* 0x00163c1101007387 */ /* 0x000fe80000100800 */
[----:B------:R-:W-:Y:S04]  /*521a0*/  STL [R1+0x1660], R18 ;  /* 0x0016601201007387 */ /* 0x000fe80000100800 */
[----:B------:R-:W-:Y:S04]  /*521b0*/  STL [R1+0x1634], R19 ;  /* 0x0016341301007387 */ /* 0x000fe80000100800 */
[----:B------:R-:W-:Y:S04]  /*521c0*/  STL [R1+0x1658], R26 ;  /* 0x0016581a01007387 */ /* 0x000fe80000100800 */
[----:B------:R-:W-:Y:S01]  /*521d0*/  STL [R1+0x162c], R27 ;  /* 0x00162c1b01007387 */ /* 0x000fe20000100800 */
[----:B------:R-:W-:-:S03]  /*521e0*/  IMAD.X R10, R10, 0x1, R2, P3 ;  /* 0x000000010a0a7824 */ /* 0x000fc600018e0602 */
[----:B------:R-:W-:Y:S01]  /*521f0*/  STL [R1+0x1650], R6 ;  /* 0x0016500601007387 */ /* 0x000fe20000100800 */
[----:B------:R-:W-:-:S03]  /*52200*/  IADD3 R11, P3, R11, R5, RZ ;  /* 0x000000050b0b7210 */ /* 0x000fc60007f7e0ff */
        /* <DEDUP_REMOVED lines=12> */
[----:B------:R-:W-:Y:S04]  /*522d0*/  STL [R1+0x1620], R13 ;  /* 0x0016200d01007387 */ /* 0x000fe80000100800 */
[----:B------:R-:W-:Y:S01]  /*522e0*/  STL [R1+0x15f4], R12 ;  /* 0x0015f40c01007387 */ /* 0x000fe20000100800 */
[----:B------:R-:W-:-:S03]  /*522f0*/  IADD3 R25, P3, R25, R5, RZ ;  /* 0x0000000519197210 */ /* 0x000fc60007f7e0ff */
[----:B------:R-:W-:Y:S04]  /*52300*/  STL [R1+0x1618], R28 ;  /* 0x0016181c01007387 */ /* 0x000fe80000100800 */
[----:B------:R-:W-:Y:S04]  /*52310*/  STL [R1+0x15ec], R24 ;  /* 0x0015ec1801007387 */ /* 0x000fe80000100800 */
[----:B------:R-:W-:Y:S04]  /*52320*/  STL [R1+0x1610], R29 ;  /* 0x0016101d01007387 */ /* 0x000fe80000100800 */
[----:B------:R0:W-:Y:S04]  /*52330*/  STL [R1+0x1cd4], R5 ;  /* 0x001cd40501007387 */ /* 0x0001e80000100800 */
        /* <DEDUP_REMOVED lines=9> */
[----:B--2---:R-:W-:-:S03]  /*523d0*/  IMAD.X R5, R5, 0x1, R2, P1 ;  /* 0x0000000105057824 */ /* 0x004fc600008e0602 */
[----:B---3--:R0:W-:Y:S04]  /*523e0*/  STL [R1+0x1cd0], R4 ;  /* 0x001cd00401007387 */ /* 0x0081e80000100800 */
[----:B0-----:R-:W2:Y:S04]  /*523f0*/  LDL.LU R4, [R1+0x15d4] ;  /* 0x0015d40001047983 */ /* 0x001ea80000300800 */
[----:B------:R-:W3:Y:S04]  /*52400*/  LDL.LU R16, [R1+0x15c4] ;  /* 0x0015c40001107983 */ /* 0x000ee80000300800 */
        /* <DEDUP_REMOVED lines=25> */
[----:B------:R0:W-:Y:S04]  /*525a0*/  STL [R1+0x1600], R5 ;  /* 0x0016000501007387 */ /* 0x0001e80000100800 */
[----:B0-----:R-:W2:Y:S02]  /*525b0*/  LDL.LU R5, [R1+0x1cd4] ;  /* 0x001cd40001057983 */ /* 0x001ea40000300800 */
[----:B--2---:R-:W-:-:S05]  /*525c0*/  IADD3 R4, P1, R4, R5, RZ ;  /* 0x0000000504047210 */ /* 0x004fca0007f3e0ff */
[----:B------:R0:W-:Y:S04]  /*525d0*/  STL [R1+0x15d4], R4 ;  /* 0x0015d40401007387 */ /* 0x0001e80000100800 */
[----:B0-----:R-:W2:Y:S02]  /*525e0*/  LDL.LU R4, [R1+0x1cd0] ;  /* 0x001cd00001047983 */ /* 0x001ea40000300800 */
[----:B--2---:R-:W-:-:S05]  /*525f0*/  IMAD.X R4, R4, 0x1, R2, P6 ;  /* 0x0000000104047824 */ /* 0x004fca00030e0602 */
[----:B------:R0:W-:Y:S04]  /*52600*/  STL [R1+0x15f8], R4 ;  /* 0x0015f80401007387 */ /* 0x0001e80000100800 */
[----:B0-----:R-:W2:Y:S02]  /*52610*/  LDL.LU R4, [R1+0x1ccc] ;  /* 0x001ccc0001047983 */ /* 0x001ea40000300800 */
[----:B--2---:R-:W-:-:S05]  /*52620*/  IADD3 R4, P6, R4, R5, RZ ;  /* 0x0000000504047210 */ /* 0x004fca0007fde0ff */
[----:B------:R0:W-:Y:S04]  /*52630*/  STL [R1+0x15cc], R4 ;  /* 0x0015cc0401007387 */ /* 0x0001e80000100800 */
[----:B0-----:R-:W2:Y:S01]  /*52640*/  LDL.LU R4, [R1+0x1cc8] ;  /* 0x001cc80001047983 */ /* 0x001ea20000300800 */
[--C-:B----4-:R-:W-:Y:S01]  /*52650*/  IMAD.X R17, R17, 0x1, R2.reuse, P4 ;  /* 0x0000000111117824 */ /* 0x110fe200020e0602 */
[-C--:B---3--:R-:W-:Y:S01]  /*52660*/  IADD3 R18, P4, R18, R5.reuse, RZ ;  /* 0x0000000512127210 */ /* 0x088fe20007f9e0ff */
        /* <DEDUP_REMOVED lines=17> */
[----:B------:R-:W-:Y:S01]  /*52780*/  IADD3 R29, P6, R29, R5, RZ ;  /* 0x000000051d1d7210 */ /* 0x000fe20007fde0ff */
[----:B------:R-:W-:-:S02]  /*52790*/  IMAD.X R0, R0, 0x1, R2, P4 ;  /* 0x0000000100007824 */ /* 0x000fc400020e0602 */
[----:B--2---:R-:W-:Y:S01]  /*527a0*/  IMAD.X R4, R4, 0x1, R2, P5 ;  /* 0x0000000104047824 */ /* 0x004fe200028e0602 */
[----:B------:R-:W-:-:S04]  /*527b0*/  IADD3 R16, P5, R16, R5, RZ ;  /* 0x0000000510107210 */ /* 0x000fc80007fbe0ff */
        /* <DEDUP_REMOVED lines=2955> */
[----:B0-----:R-:W2:Y:S04]  /*5e070*/  LDL.LU R23, [R1+0x1700] ;  /* 0x0017000001177983 */ /* 0x001ea80000300800 */
[----:B------:R-:W-:Y:S04]  /*5e080*/  STL [R1+0x172c], R25 ;  /* 0x00172c1901007387 */ /* 0x000fe80000100800 */
[----:B------:R-:W3:Y:S01]  /*5e090*/  LDL.LU R4, [R1+0x1710] ;  /* 0x0017100001047983 */ /* 0x000ee20000300800 */
[----:B------:R-:W-:Y:S01]  /*5e0a0*/  IMAD.X R3, R3, 0x1, R2, P5 ;  /* 0x0000000103037824 */ /* 0x000fe200028e0602 */
[----:B------:R-:W-:-:S04]  /*5e0b0*/  IADD3 R0, P5, R0, R5, RZ ;  /* 0x0000000500007210 */ /* 0x000fc80007fbe0ff */
[----:B------:R-:W-:Y:S04]  /*5e0c0*/  STL [R1+0x16f8], R3 ;  /* 0x0016f80301007387 */ /* 0x000fe80000100800 */
[----:B---3--:R0:W-:Y:S04]  /*5e0d0*/  STL [R1+0x1aec], R4 ;  /* 0x001aec0401007387 */ /* 0x0081e80000100800 */
[----:B------:R-:W-:Y:S04]  /*5e0e0*/  STL [R1+0x1734], R0 ;  /* 0x0017340001007387 */ /* 0x000fe80000100800 */
        /* <DEDUP_REMOVED lines=32> */
[----:B0-----:R-:W3:Y:S01]  /*5e2f0*/  LDL.LU R23, [R1+0x18e8] ;  /* 0x0018e80001177983 */ /* 0x001ee20000300800 */
        /* <DEDUP_REMOVED lines=19> */
[----:B--2---:R-:W-:Y:S01]  /*5e430*/  IMAD.X R4, R4, 0x1, R2, P2 ;  /* 0x0000000104047824 */ /* 0x004fe200010e0602 */
[----:B------:R-:W-:-:S04]  /*5e440*/  IADD3 R8, P2, R8, R5, RZ ;  /* 0x0000000508087210 */ /* 0x000fc80007f5e0ff */
[----:B------:R0:W-:Y:S04]  /*5e450*/  STL [R1+0x1710], R4 ;  /* 0x0017100401007387 */ /* 0x0001e80000100800 */
[----:B0-----:R0:W5:Y:S04]  /*5e460*/  LDL.LU R4, [R1+0x1ae8] ;  /* 0x001ae80001047983 */ /* 0x0011680000300800 */
[----:B------:R1:W-:Y:S04]  /*5e470*/  STL [R1+0x174c], R8 ;  /* 0x00174c0801007387 */ /* 0x0003e80000100800 */
[----:B-1----:R0:W5:Y:S04]  /*5e480*/  LDL.LU R8, [R1+0x1ae4] ;  /* 0x001ae40001087983 */ /* 0x0021680000300800 */
        /* <DEDUP_REMOVED lines=19> */
[----:B-1----:R-:W2:Y:S01]  /*5e5c0*/  LDL.LU R0, [R1+0x1abc] ;  /* 0x001abc0001007983 */ /* 0x002ea20000300800 */
[--C-:B------:R-:W-:Y:S01]  /*5e5d0*/  IMAD.X R16, R16, 0x1, R2.reuse, P2 ;  /* 0x0000000110107824 */ /* 0x100fe200010e0602 */
[-C--:B------:R-:W-:Y:S01]  /*5e5e0*/  IADD3 R17, P2, R17, R5.reuse, RZ ;  /* 0x0000000511117210 */ /* 0x080fe20007f5e0ff */
        /* <DEDUP_REMOVED lines=12> */
[----:B------:R-:W-:-:S03]  /*5e6b0*/  IADD3 R10, P4, R10, UR10, RZ ;  /* 0x0000000a0a0a7c10 */ /* 0x000fc6000ff9e0ff */
[----:B------:R-:W-:Y:S04]  /*5e6c0*/  STL [R1+0x178c], R27 ;  /* 0x00178c1b01007387 */ /* 0x000fe80000100800 */
[----:B------:R-:W-:Y:S04]  /*5e6d0*/  STL [R1+0x1758], R6 ;  /* 0x0017580601007387 */ /* 0x000fe80000100800 */
[----:B------:R-:W-:Y:S04]  /*5e6e0*/  STL [R1+0x1790], R7 ;  /* 0x0017900701007387 */ /* 0x000fe80000100800 */
[----:B------:R-:W-:Y:S04]  /*5e6f0*/  STL [R1+0x1760], R9 ;  /* 0x0017600901007387 */ /* 0x000fe80000100800 */
[----:B------:R-:W-:Y:S01]  /*5e700*/  STL [R1+0x1900], R10 ;  /* 0x0019000a01007387 */ /* 0x000fe20000100800 */
[----:B------:R-:W-:-:S02]  /*5e710*/  IMAD.X R11, R11, 0x1, R2, P3 ;  /* 0x000000010b0b7824 */ /* 0x000fc400018e0602 */
[--C-:B------:R-:W-:Y:S01]  /*5e720*/  IMAD.X R20, R20, 0x1, R2.reuse, P2 ;  /* 0x0000000114147824 */ /* 0x100fe200010e0602 */
[----:B------:R-:W-:Y:S01]  /*5e730*/  IADD3.X R23, R23, UR7, RZ, P4, !PT ;  /* 0x0000000717177c10 */ /* 0x000fe2000a7fe4ff */
[--C-:B------:R-:W-:Y:S02]  /*5e740*/  IMAD.X R21, R21, 0x1, R2.reuse, P6 ;  /* 0x0000000115157824 */ /* 0x100fe400030e0602 */
[--C-:B------:R-:W-:Y:S02]  /*5e750*/  IMAD.X R22, R22, 0x1, R2.reuse, P5 ;  /* 0x0000000116167824 */ /* 0x100fe400028e0602 */
[----:B--2---:R-:W-:-:S05]  /*5e760*/  IMAD.X R0, R0, 0x1, R2, P1 ;  /* 0x0000000100007824 */ /* 0x004fca00008e0602 */
[----:B------:R1:W-:Y:S02]  /*5e770*/  STL [R1+0x1778], R0 ;  /* 0x0017780001007387 */ /* 0x0003e40000100800 */
[----:B-1----:R-:W1:Y:S02]  /*5e780*/  S2R R0, SR_TID.X ;  /* 0x0000000000007919 */ /* 0x002e640000002100 */
[----:B------:R0:W-:Y:S04]  /*5e790*/  STL [R1+0x1768], R11 ;  /* 0x0017680b01007387 */ /* 0x0001e80000100800 */
[----:B------:R0:W-:Y:S04]  /*5e7a0*/  STL [R1+0x1770], R20 ;  /* 0x0017701401007387 */ /* 0x0001e80000100800 */
[----:B------:R0:W-:Y:S04]  /*5e7b0*/  STL [R1+0x18e8], R23 ;  /* 0x0018e81701007387 */ /* 0x0001e80000100800 */
[----:B------:R0:W-:Y:S04]  /*5e7c0*/  STL [R1+0x1780], R21 ;  /* 0x0017801501007387 */ /* 0x0001e80000100800 */
[----:B------:R0:W-:Y:S01]  /*5e7d0*/  STL [R1+0x1788], R22 ;  /* 0x0017881601007387 */ /* 0x0001e20000100800 */
[----:B-1----:R-:W-:-:S05]  /*5e7e0*/  LOP3.LUT R0, R0, 0x3f, RZ, 0xc0, !PT ;  /* 0x0000003f00007812 */ /* 0x002fca00078ec0ff */
[----:B------:R-:W-:Y:S01]  /*5e7f0*/  IMAD.SHL.U32 R0, R0, 0x2, RZ ;  /* 0x0000000200007824 */ /* 0x000fe200078e00ff */
[----:B0-----:R-:W-:Y:S06]  /*5e800*/  @P0 BRA `(.L_x_2) ;  /* 0xfffffc5c00a40947 */ /* 0x001fec000383ffff */
[----:B------:R-:W2:Y:S04]  /*5e810*/  LDL.LU R0, [R1+0x344] ;  /* 0x0003440001007983 */ /* 0x000ea80000300800 */
[----:B--2---:R0:W-:Y:S04]  /*5e820*/  STL [R1+0x1b68], R0 ;  /* 0x001b680001007387 */ /* 0x0041e80000100800 */
[----:B0-----:R-:W2:Y:S04]  /*5e830*/  LDL.LU R0, [R1+0x3e8] ;  /* 0x0003e80001007983 */ /* 0x001ea80000300800 */
        /* <DEDUP_REMOVED lines=25> */
[----:B------:R-:W2:Y:S01]  /*5e9d0*/  LDL.LU R2, [R1+0x354] ;  /* 0x0003540001027983 */ /* 0x000ea20000300800 */
[----:B0----5:R-:W-:-:S03]  /*5e9e0*/  IMAD.MOV.U32 R0, RZ, RZ, R8 ;  /* 0x000000ffff007224 */ /* 0x021fc600078e0008 */
        /* <DEDUP_REMOVED lines=25> */
[----:B------:R-:W2:Y:S04]  /*5eb80*/  LDL.LU R16, [R1+0x340] ;  /* 0x0003400001107983 */ /* 0x000ea80000300800 */
[----:B------:R-:W2:Y:S04]  /*5eb90*/  LDL.LU R17, [R1+0x350] ;  /* 0x0003500001117983 */ /* 0x000ea80000300800 */
[----:B------:R-:W3:Y:S01]  /*5eba0*/  LDL.LU R18, [R1+0x40c] ;  /* 0x00040c0001127983 */ /* 0x000ee20000300800 */
[----:B0-----:R-:W-:-:S03]  /*5ebb0*/  IMAD.MOV.U32 R2, RZ, RZ, R4 ;  /* 0x000000ffff027224 */ /* 0x001fc600078e0004 */
        /* <DEDUP_REMOVED lines=16> */
[----:B0-----:R-:W2:Y:S04]  /*5ecc0*/  LDL.LU R15, [R1+0x358] ;  /* 0x00035800010f7983 */ /* 0x001ea80000300800 */
[----:B------:R0:W-:Y:S04]  /*5ecd0*/  STL [R1+0x1ae4], R14 ;  /* 0x001ae40e01007387 */ /* 0x0001e80000100800 */
[----:B0-----:R-:W2:Y:S04]  /*5ece0*/  LDL.LU R14, [R1+0x348] ;  /* 0x00034800010e7983 */ /* 0x001ea80000300800 */
[----:B------:R0:W-:Y:S01]  /*5ecf0*/  STL [R1+0x1ae0], R13 ;  /* 0x001ae00d01007387 */ /* 0x0001e20000100800 */
[----:B------:R-:W-:-:S03]  /*5ed00*/  F2FP.BF16.F32.PACK_AB R0, R2, R0 ;  /* 0x000000000200723e */ /* 0x000fc600000010ff */
[----:B0-----:R-:W3:Y:S04]  /*5ed10*/  LDL.LU R13, [R1+0x35c] ;  /* 0x00035c00010d7983 */ /* 0x001ee80000300800 */
[----:B------:R0:W-:Y:S04]  /*5ed20*/  STL [R1+0x1adc], R12 ;  /* 0x001adc0c01007387 */ /* 0x0001e80000100800 */
[----:B0-----:R-:W3:Y:S04]  /*5ed30*/  LDL.LU R12, [R1+0x34c] ;  /* 0x00034c00010c7983 */ /* 0x001ee80000300800 */
[----:B------:R0:W-:Y:S04]  /*5ed40*/  STL [R1+0x1acc], R29 ;  /* 0x001acc1d01007387 */ /* 0x0001e80000100800 */
[----:B0-----:R-:W4:Y:S04]  /*5ed50*/  LDL.LU R29, [R1+0x3c0] ;  /* 0x0003c000011d7983 */ /* 0x001f280000300800 */
[----:B------:R0:W-:Y:S04]  /*5ed60*/  STL [R1+0x1ac8], R25 ;  /* 0x001ac81901007387 */ /* 0x0001e80000100800 */
[----:B0-----:R-:W4:Y:S04]  /*5ed70*/  LDL.LU R25, [R1+0x3e0] ;  /* 0x0003e00001197983 */ /* 0x001f280000300800 */
[----:B------:R0:W-:Y:S04]  /*5ed80*/  STL [R1+0x1ac4], R28 ;  /* 0x001ac41c01007387 */ /* 0x0001e80000100800 */
[----:B0-----:R-:W2:Y:S04]  /*5ed90*/  LDL.LU R28, [R1+0x3c4] ;  /* 0x0003c400011c7983 */ /* 0x001ea80000300800 */
[----:B------:R0:W-:Y:S04]  /*5eda0*/  STL [R1+0x1ac0], R24 ;  /* 0x001ac01801007387 */ /* 0x0001e80000100800 */
[----:B0-----:R-:W2:Y:S04]  /*5edb0*/  LDL.LU R24, [R1+0x3e4] ;  /* 0x0003e40001187983 */ /* 0x001ea80000300800 */
[----:B------:R0:W-:Y:S04]  /*5edc0*/  STL [R1+0x1abc], R3 ;  /* 0x001abc0301007387 */ /* 0x0001e80000100800 */
[----:B0-----:R-:W3:Y:S04]  /*5edd0*/  LDL.LU R3, [R1+0x3c8] ;  /* 0x0003c80001037983 */ /* 0x001ee80000300800 */
[----:B------:R-:W4:Y:S04]  /*5ede0*/  LDL.LU R2, [R1+0x1bd0] ;  /* 0x001bd00001027983 */ /* 0x000f280000300800 */
[----:B------:R0:W-:Y:S04]  /*5edf0*/  STL [R1+0x9c], R0 ;  /* 0x00009c0001007387 */ /* 0x0001e80000100800 */
[----:B0-----:R-:W4:Y:S02]  /*5ee00*/  LDL.LU R0, [R1+0x1bcc] ;  /* 0x001bcc0001007983 */ /* 0x001f240000300800 */
[----:B----4-:R-:W-:-:S02]  /*5ee10*/  F2FP.BF16.F32.PACK_AB R0, R2, R0 ;  /* 0x000000000200723e */ /* 0x010fc400000010ff */
        /* <DEDUP_REMOVED lines=46> */
[----:B0-----:R-:W3:Y:S01]  /*5f100*/  LDL.LU R0, [R1+0x1b6c] ;  /* 0x001b6c0001007983 */ /* 0x001ee20000300800 */
[----:B--2---:R-:W-:Y:S02]  /*5f110*/  F2FP.BF16.F32.PACK_AB R28, R24, R28 ;  /* 0x0000001c181c723e */ /* 0x004fe400000010ff */
[----:B------:R-:W-:-:S02]  /*5f120*/  F2FP.BF16.F32.PACK_AB R24, R25, R29 ;  /* 0x0000001d1918723e */ /* 0x000fc400000010ff */
[----:B---3--:R-:W-:Y:S02]  /*5f130*/  F2FP.BF16.F32.PACK_AB R3, R0, R3 ;  /* 0x000000030003723e */ /* 0x008fe400000010ff */
[----:B------:R-:W4:Y:S04]  /*5f140*/  LDL.LU R0, [R1+0x1b68] ;  /* 0x001b680001007983 */ /* 0x000f280000300800 */
[----:B------:R0:W-:Y:S04]  /*5f150*/  STL [R1+0x68], R3 ;  /* 0x0000680301007387 */ /* 0x0001e80000100800 */
[----:B------:R-:W-:Y:S01]  /*5f160*/  STL [R1+0x64], R28 ;  /* 0x0000641c01007387 */ /* 0x000fe20000100800 */
[----:B0-----:R-:W-:-:S03]  /*5f170*/  F2FP.BF16.F32.PACK_AB R3, R12, R13 ;  /* 0x0000000d0c03723e */ /* 0x001fc600000010ff */
[----:B------:R-:W-:Y:S01]  /*5f180*/  STL [R1+0x60], R24 ;  /* 0x0000601801007387 */ /* 0x000fe20000100800 */
[----:B------:R-:W-:-:S03]  /*5f190*/  F2FP.BF16.F32.PACK_AB R12, R14, R15 ;  /* 0x0000000f0e0c723e */ /* 0x000fc600000010ff */
[----:B------:R0:W-:Y:S04]  /*5f1a0*/  STL [R1+0x5c], R3 ;  /* 0x00005c0301007387 */ /* 0x0001e80000100800 */
[----:B------:R-:W-:Y:S01]  /*5f1b0*/  STL [R1+0x58], R12 ;  /* 0x0000580c01007387 */ /* 0x000fe20000100800 */
[----:B0-----:R-:W-:Y:S02]  /*5f1c0*/  F2FP.BF16.F32.PACK_AB R3, R16, R17 ;  /* 0x000000111003723e */ /* 0x001fe400000010ff */
[----:B----4-:R-:W-:Y:S02]  /*5f1d0*/  F2FP.BF16.F32.PACK_AB R0, R0, R2 ;  /* 0x000000020000723e */ /* 0x010fe400000010ff */
[----:B------:R-:W-:-:S03]  /*5f1e0*/  F2FP.BF16.F32.PACK_AB R2, R18, R19 ;  /* 0x000000131202723e */ /* 0x000fc600000010ff */
[----:B------:R0:W-:Y:S04]  /*5f1f0*/  STL [R1+0x54], R0 ;  /* 0x0000540001007387 */ /* 0x0001e80000100800 */
[----:B------:R1:W-:Y:S01]  /*5f200*/  STL [R1+0x50], R3 ;  /* 0x0000500301007387 */ /* 0x0003e20000100800 */
[----:B0-----:R-:W-:-:S03]  /*5f210*/  F2FP.BF16.F32.PACK_AB R0, R26, R27 ;  /* 0x0000001b1a00723e */ /* 0x001fc600000010ff */
[----:B------:R0:W-:Y:S01]  /*5f220*/  STL [R1+0x4c], R2 ;  /* 0x00004c0201007387 */ /* 0x0001e20000100800 */
[----:B-1----:R-:W-:-:S03]  /*5f230*/  F2FP.BF16.F32.PACK_AB R3, R4, R5 ;  /* 0x000000050403723e */ /* 0x002fc600000010ff */
[----:B------:R1:W-:Y:S04]  /*5f240*/  STL [R1+0x48], R0 ;  /* 0x0000480001007387 */ /* 0x0003e80000100800 */
[----:B------:R2:W-:Y:S01]  /*5f250*/  STL [R1+0x44], R3 ;  /* 0x0000440301007387 */ /* 0x0005e20000100800 */
[----:B0-----:R-:W-:Y:S02]  /*5f260*/  F2FP.BF16.F32.PACK_AB R2, R6, R7 ;  /* 0x000000070602723e */ /* 0x001fe400000010ff */
[----:B-1----:R-:W-:-:S03]  /*5f270*/  F2FP.BF16.F32.PACK_AB R0, R8, R9 ;  /* 0x000000090800723e */ /* 0x002fc600000010ff */
[----:B------:R0:W-:Y:S01]  /*5f280*/  STL [R1+0x40], R2 ;  /* 0x0000400201007387 */ /* 0x0001e20000100800 */
[----:B--2---:R-:W-:-:S03]  /*5f290*/  F2FP.BF16.F32.PACK_AB R3, R10, R11 ;  /* 0x0000000b0a03723e */ /* 0x004fc600000010ff */
[----:B------:R1:W-:Y:S04]  /*5f2a0*/  STL [R1+0x3c], R0 ;  /* 0x00003c0001007387 */ /* 0x0003e80000100800 */
[----:B------:R-:W-:Y:S04]  /*5f2b0*/  STL [R1+0x38], R3 ;  /* 0x0000380301007387 */ /* 0x000fe80000100800 */
[----:B------:R-:W2:Y:S01]  /*5f2c0*/  LDL.LU R7, [R1+0x3fc] ;  /* 0x0003fc0001077983 */ /* 0x000ea20000300800 */
[----:B0-----:R-:W-:Y:S02]  /*5f2d0*/  F2FP.BF16.F32.PACK_AB R2, R20, R21 ;  /* 0x000000151402723e */ /* 0x001fe400000010ff */
[----:B-1----:R-:W-:-:S03]  /*5f2e0*/  F2FP.BF16.F32.PACK_AB R0, R22, R23 ;  /* 0x000000171600723e */ /* 0x002fc600000010ff */
        /* <DEDUP_REMOVED lines=26> */
[----:B------:R-:W3:Y:S04]  /*5f490*/  LDL.LU R6, [R1+0x3f8] ;  /* 0x0003f80001067983 */ /* 0x000ee80000300800 */
[----:B---3--:R0:W-:Y:S04]  /*5f4a0*/  STL [R1+0x1b04], R6 ;  /* 0x001b040601007387 */ /* 0x0081e80000100800 */
[----:B0-----:R-:W3:Y:S04]  /*5f4b0*/  LDL.LU R6, [R1+0x3dc] ;  /* 0x0003dc0001067983 */ /* 0x001ee80000300800 */
        /* <DEDUP_REMOVED lines=23> */
[----:B0-----:R-:W2:Y:S04]  /*5f630*/  LDL.LU R6, [R1+0x42c] ;  /* 0x00042c0001067983 */ /* 0x001ea80000300800 */
[----:B------:R-:W3:Y:S04]  /*5f640*/  LDL.LU R5, [R1+0x3f4] ;  /* 0x0003f40001057983 */ /* 0x000ee80000300800 */
[----:B---3--:R0:W-:Y:S04]  /*5f650*/  STL [R1+0x1b00], R5 ;  /* 0x001b000501007387 */ /* 0x0081e80000100800 */
[----:B0-----:R-:W3:Y:S04]  /*5f660*/  LDL.LU R5, [R1+0x3d8] ;  /* 0x0003d80001057983 */ /* 0x001ee80000300800 */
[----:B------:R-:W4:Y:S04]  /*5f670*/  LDL.LU R4, [R1+0x3f0] ;  /* 0x0003f00001047983 */ /* 0x000f280000300800 */
[----:B----4-:R0:W-:Y:S04]  /*5f680*/  STL [R1+0x1afc], R4 ;  /* 0x001afc0401007387 */ /* 0x0101e80000100800 */
[----:B0-----:R-:W4:Y:S04]  /*5f690*/  LDL.LU R4, [R1+0x3d4] ;  /* 0x0003d40001047983 */ /* 0x001f280000300800 */
[----:B------:R-:W2:Y:S04]  /*5f6a0*/  LDL.LU R11, [R1+0x4ac] ;  /* 0x0004ac00010b7983 */ /* 0x000ea80000300800 */
[----:B--2---:R0:W-:Y:S04]  /*5f6b0*/  STL [R1+0x1af8], R11 ;  /* 0x001af80b01007387 */ /* 0x0041e80000100800 */
        /* <DEDUP_REMOVED lines=10> */
[----:B------:R-:W2:Y:S04]  /*5f760*/  LDL.LU R8, [R1+0x4a0] ;  /* 0x0004a00001087983 */ /* 0x000ea80000300800 */
[----:B------:R-:W2:Y:S04]  /*5f770*/  LDL.LU R14, [R1+0x44c] ;  /* 0x00044c00010e7983 */ /* 0x000ea80000300800 */
[----:B------:R-:W2:Y:S04]  /*5f780*/  LDL.LU R13, [R1+0x448] ;  /* 0x00044800010d7983 */ /* 0x000ea80000300800 */
[----:B------:R-:W2:Y:S04]  /*5f790*/  LDL.LU R12, [R1+0x444] ;  /* 0x00044400010c7983 */ /* 0x000ea80000300800 */
[----:B------:R-:W3:Y:S04]  /*5f7a0*/  LDL.LU R19, [R1+0x4ec] ;  /* 0x0004ec0001137983 */ /* 0x000ee80000300800 */
[----:B---3--:R0:W-:Y:S04]  /*5f7b0*/  STL [R1+0x1ad8], R19 ;  /* 0x001ad81301007387 */ /* 0x0081e80000100800 */
[----:B0-----:R-:W3:Y:S04]  /*5f7c0*/  LDL.LU R19, [R1+0x440] ;  /* 0x0004400001137983 */ /* 0x001ee80000300800 */
[----:B------:R-:W4:Y:S04]  /*5f7d0*/  LDL.LU R18, [R1+0x4e8] ;  /* 0x0004e80001127983 */ /* 0x000f280000300800 */
[----:B----4-:R0:W-:Y:S04]  /*5f7e0*/  STL [R1+0x1ad4], R18 ;  /* 0x001ad41201007387 */ /* 0x0101e80000100800 */
[----:B0-----:R-:W4:Y:S04]  /*5f7f0*/  LDL.LU R18, [R1+0x4dc] ;  /* 0x0004dc0001127983 */ /* 0x001f280000300800 */
[----:B------:R-:W2:Y:S01]  /*5f800*/  LDL.LU R29, [R1+0x4d4] ;  /* 0x0004d400011d7983 */ /* 0x000ea20000300800 */
[----:B------:R-:W-:-:S03]  /*5f810*/  F2FP.BF16.F32.PACK_AB R7, R6, R7 ;  /* 0x000000070607723e */ /* 0x000fc600000010ff */
[----:B--2---:R0:W-:Y:S04]  /*5f820*/  STL [R1+0x1ad0], R29 ;  /* 0x001ad01d01007387 */ /* 0x0041e80000100800 */
        /* <DEDUP_REMOVED lines=15> */
[----:B------:R-:W3:Y:S04]  /*5f920*/  LDL.LU R6, [R1+0x1b64] ;  /* 0x001b640001067983 */ /* 0x000ee80000300800 */
[----:B------:R0:W-:Y:S04]  /*5f930*/  STL [R1+0x2c], R7 ;  /* 0x00002c0701007387 */ /* 0x0001e80000100800 */
[----:B0-----:R-:W3:Y:S02]  /*5f940*/  LDL.LU R7, [R1+0x1b60] ;  /* 0x001b600001077983 */ /* 0x001ee40000300800 */
[----:B---3--:R-:W-:-:S02]  /*5f950*/  F2FP.BF16.F32.PACK_AB R7, R6, R7 ;  /* 0x000000070607723e */ /* 0x008fc400000010ff */
        /* <DEDUP_REMOVED lines=41> */
[----:B------:R0:W-:Y:S04]  /*5fbf0*/  STL [R1], R7 ;  /* 0x0000000701007387 */ /* 0x0001e80000100800 */
[----:B0-----:R-:W3:Y:S02]  /*5fc00*/  LDL.LU R7, [R1+0x1b08] ;  /* 0x001b080001077983 */ /* 0x001ee40000300800 */
[----:B---3--:R-:W-:-:S02]  /*5fc10*/  F2FP.BF16.F32.PACK_AB R7, R6, R7 ;  /* 0x000000070607723e */ /* 0x008fc400000010ff */
[----:B------:R-:W3:Y:S02]  /*5fc20*/  LDL.LU R6, [R1+0x1b04] ;  /* 0x001b040001067983 */ /* 0x000ee40000300800 */
[----:B---3--:R-:W-:Y:S02]  /*5fc30*/  F2FP.BF16.F32.PACK_AB R6, R5, R6 ;  /* 0x000000060506723e */ /* 0x008fe400000010ff */
[----:B------:R-:W3:Y:S02]  /*5fc40*/  LDL.LU R5, [R1+0x1b00] ;  /* 0x001b000001057983 */ /* 0x000ee40000300800 */
[----:B---3--:R-:W-:Y:S02]  /*5fc50*/  F2FP.BF16.F32.PACK_AB R5, R4, R5 ;  /* 0x000000050405723e */ /* 0x008fe400000010ff */
[----:B------:R-:W3:Y:S02]  /*5fc60*/  LDL.LU R4, [R1+0x1afc] ;  /* 0x001afc0001047983 */ /* 0x000ee40000300800 */
        /* <DEDUP_REMOVED lines=17> */
[----:B------:R-:W4:Y:S02]  /*5fd80*/  LDL.LU R19, [R1+0x1ad8] ;  /* 0x001ad80001137983 */ /* 0x000f240000300800 */
[----:B----4-:R-:W-:-:S02]  /*5fd90*/  F2FP.BF16.F32.PACK_AB R19, R18, R19 ;  /* 0x000000131213723e */ /* 0x010fc400000010ff */
[----:B------:R-:W2:Y:S02]  /*5fda0*/  LDL.LU R18, [R1+0x1ad4] ;  /* 0x001ad40001127983 */ /* 0x000ea40000300800 */
[----:B--2---:R-:W-:Y:S02]  /*5fdb0*/  F2FP.BF16.F32.PACK_AB R18, R29, R18 ;  /* 0x000000121d12723e */ /* 0x004fe400000010ff */
[----:B------:R-:W2:Y:S01]  /*5fdc0*/  LDL.LU R29, [R1+0x1ad0] ;  /* 0x001ad000011d7983 */ /* 0x000ea20000300800 */
[----:B------:R-:W-:Y:S02]  /*5fdd0*/  F2FP.BF16.F32.PACK_AB R16, R25, R16 ;  /* 0x000000101910723e */ /* 0x000fe400000010ff */
[----:B------:R-:W-:Y:S02]  /*5fde0*/  F2FP.BF16.F32.PACK_AB R23, R28, R23 ;  /* 0x000000171c17723e */ /* 0x000fe400000010ff */
[----:B------:R-:W-:Y:S02]  /*5fdf0*/  F2FP.BF16.F32.PACK_AB R22, R24, R22 ;  /* 0x000000161816723e */ /* 0x000fe400000010ff */
[----:B------:R-:W-:-:S02]  /*5fe00*/  F2FP.BF16.F32.PACK_AB R21, R3, R21 ;  /* 0x000000150315723e */ /* 0x000fc400000010ff */
[----:B--2---:R-:W-:Y:S02]  /*5fe10*/  F2FP.BF16.F32.PACK_AB R17, R29, R17 ;  /* 0x000000111d11723e */ /* 0x004fe400000010ff */
[----:B------:R-:W2:Y:S04]  /*5fe20*/  LDL.LU R29, [R1+0x1acc] ;  /* 0x001acc00011d7983 */ /* 0x000ea80000300800 */
[----:B------:R-:W3:Y:S04]  /*5fe30*/  LDL.LU R25, [R1+0x1ac8] ;  /* 0x001ac80001197983 */ /* 0x000ee80000300800 */
[----:B------:R-:W3:Y:S04]  /*5fe40*/  LDL.LU R28, [R1+0x1ac4] ;  /* 0x001ac400011c7983 */ /* 0x000ee80000300800 */
[----:B------:R-:W4:Y:S04]  /*5fe50*/  LDL.LU R24, [R1+0x1ac0] ;  /* 0x001ac00001187983 */ /* 0x000f280000300800 */
[----:B------:R-:W4:Y:S01]  /*5fe60*/  LDL.LU R3, [R1+0x1abc] ;  /* 0x001abc0001037983 */ /* 0x000f220000300800 */
[----:B------:R-:W-:-:S02]  /*5fe70*/  F2FP.BF16.F32.PACK_AB R20, R0, R20 ;  /* 0x000000140014723e */ /* 0x000fc400000010ff */
[----:B------:R-:W-:Y:S02]  /*5fe80*/  F2FP.BF16.F32.PACK_AB R27, R2, R27 ;  /* 0x0000001b021b723e */ /* 0x000fe400000010ff */
[----:B--2---:R-:W-:Y:S02]  /*5fe90*/  F2FP.BF16.F32.PACK_AB R26, R26, R29 ;  /* 0x0000001d1a1a723e */ /* 0x004fe400000010ff */
[----:B---3--:R-:W-:Y:S02]  /*5fea0*/  F2FP.BF16.F32.PACK_AB R25, R28, R25 ;  /* 0x000000191c19723e */ /* 0x008fe400000010ff */
[----:B----4-:R-:W-:-:S07]  /*5feb0*/  F2FP.BF16.F32.PACK_AB R24, R24, R3 ;  /* 0x000000031818723e */ /* 0x010fce00000010ff */
.L_x_1:
[----:B0-----:R-:W2:Y:S01]  /*5fec0*/  LDL.LU R0, [R1+0x1ab8] ;  /* 0x001ab80001007983 */ /* 0x001ea20000300800 */
[----:B------:R-:W0:Y:S01]  /*5fed0*/  S2UR UR5, SR_CgaCtaId ;  /* 0x00000000000579c3 */ /* 0x000e220000008800 */
[----:B------:R-:W-:Y:S01]  /*5fee0*/  UMOV UR4, 0x400 ;  /* 0x0000040000047882 */ /* 0x000fe20000000000 */
[----:B------:R-:W-:Y:S01]  /*5fef0*/  ULDC.64 UR6, c[0x0][0x228] ;  /* 0x00008a0000067ab9 */ /* 0x000fe20000000a00 */
[----:B------:R-:W1:Y:S01]  /*5ff00*/  S2R R3, SR_TID.X ;  /* 0x0000000000037919 */ /* 0x000e620000002100 */
[----:B0-----:R-:W-:-:S03]  /*5ff10*/  ULEA UR4, UR5, UR4, 0x18 ;  /* 0x0000000405047291 */ /* 0x001fc6000f8ec03f */
[----:B------:R-:W-:Y:S01]  /*5ff20*/  ULDC UR5, c[0x0][0x244] ;  /* 0x0000910000057ab9 */ /* 0x000fe20000000800 */
[C---:B-1----:R-:W-:Y:S01]  /*5ff30*/  IMAD.SHL.U32 R2, R3.reuse, 0x40, RZ ;  /* 0x0000004003027824 */ /* 0x042fe200078e00ff */
[C---:B------:R-:W-:Y:S01]  /*5ff40*/  LOP3.LUT R29, R3.reuse, 0x20, RZ, 0xc0, !PT ;  /* 0x00000020031d7812 */ /* 0x040fe200078ec0ff */
[----:B------:R-:W-:-:S03]  /*5ff50*/  IMAD.SHL.U32 R28, R3, 0x10, RZ ;  /* 0x00000010031c7824 */ /* 0x000fc600078e00ff */
[----:B------:R-:W-:Y:S01]  /*5ff60*/  LOP3.LUT R2, R2, 0x200, RZ, 0xc0, !PT ;  /* 0x0000020002027812 */ /* 0x000fe200078ec0ff */
[----:B------:R-:W-:Y:S01]  /*5ff70*/  BAR.SYNC.DEFER_BLOCKING 0x0 ;  /* 0x0000000000007b1d */ /* 0x000fe20000010000 */
[----:B--2---:R-:W-:-:S04]  /*5ff80*/  LOP3.LUT R0, R0, 0x80, RZ, 0xc0, !PT ;  /* 0x0000008000007812 */ /* 0x004fc800078ec0ff */
[----:B------:R-:W-:Y:S02]  /*5ff90*/  IADD3 R0, R0, UR4, R2 ;  /* 0x0000000400007c10 */ /* 0x000fe4000fffe002 */
[----:B------:R-:W-:-:S03]  /*5ffa0*/  LOP3.LUT R2, R28, 0x70, RZ, 0xc0, !PT ;  /* 0x000000701c027812 */ /* 0x000fc600078ec0ff */
[----:B------:R-:W-:Y:S02]  /*5ffb0*/  IMAD R28, R29, 0x20, R0 ;  /* 0x000000201d1c7824 */ /* 0x000fe400078e0200 */
[----:B------:R-:W0:Y:S02]  /*5ffc0*/  S2R R0, SR_TID.X ;  /* 0x0000000000007919 */ /* 0x000e240000002100 */
[----:B------:R-:W-:-:S05]  /*5ffd0*/  IMAD.IADD R28, R2, 0x1, R28 ;  /* 0x00000001021c7824 */ /* 0x000fca00078e021c */
[----:B------:R-:W-:Y:S04]  /*5ffe0*/  STSM.16.M88.4 [R28], R24 ;  /* 0x000000181c007844 */ /* 0x000fe80000000200 */
[----:B------:R-:W-:Y:S01]  /*5fff0*/  STSM.16.M88.4 [R28+0x100], R20 ;  /* 0x000100141c007844 */ /* 0x000fe20000000200 */
[----:B0-----:R-:W-:-:S04]  /*60000*/  LOP3.LUT R0, R0, 0x3f, RZ, 0xc0, !PT ;  /* 0x0000003f00007812 */ /* 0x001fc800078ec0ff */
[----:B------:R-:W-:Y:S01]  /*60010*/  LEA R29, R0, UR4, 0x4 ;  /* 0x00000004001d7c11 */ /* 0x000fe2000f8e20ff */
[----:B------:R-:W-:Y:S06]  /*60020*/  BAR.SYNC.DEFER_BLOCKING 0x0 ;  /* 0x0000000000007b1d */ /* 0x000fec0000010000 */
[----:B------:R-:W-:Y:S04]  /*60030*/  STL [R1+0xa0], R29 ;  /* 0x0000a01d01007387 */ /* 0x000fe80000100800 */
[----:B------:R-:W0:Y:S04]  /*60040*/  LDS.128 R24, [R29] ;  /* 0x000000001d187984 */ /* 0x000e280000000c00 */
[----:B------:R-:W1:Y:S01]  /*60050*/  LDS.128 R20, [R29+0x400] ;  /* 0x000400001d147984 */ /* 0x000e620000000c00 */
[----:B------:R-:W-:Y:S06]  /*60060*/  BAR.SYNC.DEFER_BLOCKING 0x0 ;  /* 0x0000000000007b1d */ /* 0x000fec0000010000 */
[----:B------:R-:W-:Y:S04]  /*60070*/  STSM.16.M88.4 [R28], R16 ;  /* 0x000000101c007844 */ /* 0x000fe80000000200 */
[----:B------:R-:W-:Y:S01]  /*60080*/  STSM.16.M88.4 [R28+0x100], R12 ;  /* 0x0001000c1c007844 */ /* 0x000fe20000000200 */
[----:B------:R-:W-:Y:S06]  /*60090*/  BAR.SYNC.DEFER_BLOCKING 0x0 ;  /* 0x0000000000007b1d */ /* 0x000fec0000010000 */
[----:B0-----:R-:W-:Y:S04]  /*600a0*/  STL.64 [R1+0x1b28], R26 ;  /* 0x001b281a01007387 */ /* 0x001fe80000100a00 */
[----:B------:R0:W-:Y:S04]  /*600b0*/  STL.64 [R1+0x1b20], R24 ;  /* 0x001b201801007387 */ /* 0x0001e80000100a00 */
[----:B-1----:R-:W-:Y:S04]  /*600c0*/  STL.64 [R1+0x1b38], R22 ;  /* 0x001b381601007387 */ /* 0x002fe80000100a00 */
[----:B------:R-:W-:Y:S04]  /*600d0*/  STL.64 [R1+0x1b30], R20 ;  /* 0x001b301401007387 */ /* 0x000fe80000100a00 */
[----:B------:R-:W1:Y:S04]  /*600e0*/  LDS.128 R16, [R29] ;  /* 0x000000001d107984 */ /* 0x000e680000000c00 */
[----:B------:R-:W2:Y:S04]  /*600f0*/  LDS.128 R12, [R29+0x400] ;  /* 0x000400001d0c7984 */ /* 0x000ea80000000c00 */
[----:B0-----:R-:W3:Y:S01]  /*60100*/  LDL.LU R24, [R1+0x30] ;  /* 0x0000300001187983 */ /* 0x001ee20000300800 */
[----:B------:R-:W-:Y:S06]  /*60110*/  BAR.SYNC.DEFER_BLOCKING 0x0 ;  /* 0x0000000000007b1d */ /* 0x000fec0000010000 */
[----:B-1----:R-:W-:Y:S04]  /*60120*/  STL.64 [R1+0xb0], R16 ;  /* 0x0000b01001007387 */ /* 0x002fe80000100a00 */
[----:B------:R-:W-:Y:S04]  /*60130*/  STL.64 [R1+0xb8], R18 ;  /* 0x0000b81201007387 */ /* 0x000fe80000100a00 */
[----:B--2---:R-:W-:Y:S04]  /*60140*/  STL.64 [R1+0xc0], R12 ;  /* 0x0000c00c01007387 */ /* 0x004fe80000100a00 */
[----:B------:R-:W-:Y:S04]  /*60150*/  STL.64 [R1+0xc8], R14 ;  /* 0x0000c80e01007387 */ /* 0x000fe80000100a00 */
[----:B------:R-:W3:Y:S04]  /*60160*/  LDL.LU R25, [R1+0x34] ;  /* 0x0000340001197983 */ /* 0x000ee80000300800 */
[----:B------:R-:W2:Y:S04]  /*60170*/  LDL.LU R26, [R1+0x38] ;  /* 0x00003800011a7983 */ /* 0x000ea80000300800 */
[----:B------:R-:W2:Y:S04]  /*60180*/  LDL.LU R27, [R1+0x3c] ;  /* 0x00003c00011b7983 */ /* 0x000ea80000300800 */
[----:B--2---:R-:W-:Y:S04]  /*60190*/  STL.64 [R1+0x1b48], R26 ;  /* 0x001b481a01007387 */ /* 0x004fe80000100a00 */
[----:B---3--:R0:W-:Y:S04]  /*601a0*/  STL.64 [R1+0x1b40], R24 ;  /* 0x001b401801007387 */ /* 0x0081e80000100a00 */
[----:B0-----:R-:W2:Y:S04]  /*601b0*/  LDL.LU R24, [R1+0x10] ;  /* 0x0000100001187983 */ /* 0x001ea80000300800 */
[----:B------:R-:W2:Y:S04]  /*601c0*/  LDL.LU R25, [R1+0x14] ;  /* 0x0000140001197983 */ /* 0x000ea80000300800 */
[----:B------:R-:W3:Y:S04]  /*601d0*/  LDL.LU R26, [R1+0x18] ;  /* 0x00001800011a7983 */ /* 0x000ee80000300800 */
[----:B------:R-:W3:Y:S04]  /*601e0*/  LDL.LU R27, [R1+0x1c] ;  /* 0x00001c00011b7983 */ /* 0x000ee80000300800 */
[----:B------:R-:W-:Y:S04]  /*601f0*/  STSM.16.M88.4 [R28], R8 ;  /* 0x000000081c007844 */ /* 0x000fe80000000200 */
[----:B------:R-:W-:Y:S01]  /*60200*/  STSM.16.M88.4 [R28+0x100], R4 ;  /* 0x000100041c007844 */ /* 0x000fe20000000200 */
[----:B------:R-:W-:Y:S06]  /*60210*/  BAR.SYNC.DEFER_BLOCKING 0x0 ;  /* 0x0000000000007b1d */ /* 0x000fec0000010000 */
[----:B------:R-:W0:Y:S04]  /*60220*/  LDS.128 R12, [R29] ;  /* 0x000000001d0c7984 */ /* 0x000e280000000c00 */
[----:B------:R-:W1:Y:S01]  /*60230*/  LDS.128 R16, [R29+0x400] ;  /* 0x000400001d107984 */ /* 0x000e620000000c00 */
[----:B------:R-:W-:Y:S06]  /*60240*/  BAR.SYNC.DEFER_BLOCKING 0x0 ;  /* 0x0000000000007b1d */ /* 0x000fec0000010000 */
[----:B---3--:R-:W-:Y:S04]  /*60250*/  STL.64 [R1+0x1b58], R26 ;  /* 0x001b581a01007387 */ /* 0x008fe80000100a00 */
[----:B--2---:R2:W-:Y:S04]  /*60260*/  STL.64 [R1+0x1b50], R24 ;  /* 0x001b501801007387 */ /* 0x0045e80000100a00 */
[----:B--2---:R-:W2:Y:S04]  /*60270*/  LDL.LU R24, [R1] ;  /* 0x0000000001187983 */ /* 0x004ea80000300800 */
        /* <DEDUP_REMOVED lines=11> */
[----:B------:R-:W5:Y:S04]  /*60330*/  LDL.LU R4, [R1+0x40] ;  /* 0x0000400001047983 */ /* 0x000f680000300800 */
[----:B------:R-:W5:Y:S04]  /*60340*/  LDL.LU R5, [R1+0x44] ;  /* 0x0000440001057983 */ /* 0x000f680000300800 */
[----:B------:R-:W5:Y:S04]  /*60350*/  LDL.LU R6, [R1+0x48] ;  /* 0x0000480001067983 */ /* 0x000f680000300800 */
[----:B------:R-:W5:Y:S04]  /*60360*/  LDL.LU R7, [R1+0x4c] ;  /* 0x00004c0001077983 */ /* 0x000f680000300800 */
[----:B0-----:R0:W-:Y:S04]  /*60370*/  STL.64 [R1+0xe0], R12 ;  /* 0x0000e00c01007387 */ /* 0x0011e80000100a00 */
[----:B------:R1:W-:Y:S04]  /*60380*/  STL.64 [R1+0xe8], R14 ;  /* 0x0000e80e01007387 */ /* 0x0003e80000100a00 */
[----:B0-----:R-:W4:Y:S04]  /*60390*/  LDL.LU R12, [R1+0x60] ;  /* 0x00006000010c7983 */ /* 0x001f280000300800 */
[----:B-1----:R0:W-:Y:S04]  /*603a0*/  STL.64 [R1+0xd0], R16 ;  /* 0x0000d01001007387 */ /* 0x0021e80000100a00 */
[----:B------:R1:W-:Y:S04]  /*603b0*/  STL.64 [R1+0xd8], R18 ;  /* 0x0000d81201007387 */ /* 0x0003e80000100a00 */
[----:B------:R-:W4:Y:S04]  /*603c0*/  LDL.LU R13, [R1+0x64] ;  /* 0x00006400010d7983 */ /* 0x000f280000300800 */
[----:B------:R-:W4:Y:S04]  /*603d0*/  LDL.LU R14, [R1+0x68] ;  /* 0x00006800010e7983 */ /* 0x000f280000300800 */
[----:B------:R-:W4:Y:S04]  /*603e0*/  LDL.LU R15, [R1+0x6c] ;  /* 0x00006c00010f7983 */ /* 0x000f280000300800 */
[----:B0-----:R-:W4:Y:S04]  /*603f0*/  LDL.LU R16, [R1+0x70] ;  /* 0x0000700001107983 */ /* 0x001f280000300800 */
[----:B------:R-:W4:Y:S04]  /*60400*/  LDL.LU R17, [R1+0x74] ;  /* 0x0000740001117983 */ /* 0x000f280000300800 */
[----:B-1----:R-:W4:Y:S04]  /*60410*/  LDL.LU R18, [R1+0x78] ;  /* 0x0000780001127983 */ /* 0x002f280000300800 */
[----:B------:R-:W4:Y:S04]  /*60420*/  LDL.LU R19, [R1+0x7c] ;  /* 0x00007c0001137983 */ /* 0x000f280000300800 */
[----:B--2---:R0:W-:Y:S04]  /*60430*/  STSM.16.M88.4 [R28], R24 ;  /* 0x000000181c007844 */ /* 0x0041e80000000200 */
[----:B0-----:R-:W2:Y:S04]  /*60440*/  LDL.LU.64 R26, [R1+0x1b58] ;  /* 0x001b5800011a7983 */ /* 0x001ea80000300a00 */
[----:B------:R-:W2:Y:S04]  /*60450*/  LDL.LU.64 R24, [R1+0x1b50] ;  /* 0x001b500001187983 */ /* 0x000ea80000300a00 */
[----:B------:R-:W4:Y:S04]  /*60460*/  LDL.LU R2, [R1+0x1ab4] ;  /* 0x001ab40001027983 */ /* 0x000f280000300800 */
[----:B--2---:R-:W-:Y:S01]  /*60470*/  STSM.16.M88.4 [R28+0x100], R24 ;  /* 0x000100181c007844 */ /* 0x004fe20000000200 */
[----:B------:R-:W-:Y:S06]  /*60480*/  BAR.SYNC.DEFER_BLOCKING 0x0 ;  /* 0x0000000000007b1d */ /* 0x000fec0000010000 */
[----:B------:R-:W0:Y:S04]  /*60490*/  LDS.128 R24, [R29] ;  /* 0x000000001d187984 */ /* 0x000e280000000c00 */
[----:B0-----:R-:W-:Y:S04]  /*604a0*/  STL.64 [R1+0xf0], R24 ;  /* 0x0000f01801007387 */ /* 0x001fe80000100a00 */
[----:B------:R-:W-:Y:S04]  /*604b0*/  STL.64 [R1+0xf8], R26 ;  /* 0x0000f81a01007387 */ /* 0x000fe80000100a00 */
[----:B------:R-:W0:Y:S01]  /*604c0*/  LDS.128 R24, [R29+0x400] ;  /* 0x000400001d187984 */ /* 0x000e220000000c00 */
[----:B------:R-:W-:Y:S06]  /*604d0*/  BAR.SYNC.DEFER_BLOCKING 0x0 ;  /* 0x0000000000007b1d */ /* 0x000fec0000010000 */
[----:B0-----:R-:W-:Y:S04]  /*604e0*/  STL.64 [R1+0x10], R24 ;  /* 0x0000101801007387 */ /* 0x001fe80000100a00 */
[----:B------:R0:W-:Y:S04]  /*604f0*/  STL.64 [R1+0x18], R26 ;  /* 0x0000181a01007387 */ /* 0x0001e80000100a00 */
[----:B0-----:R-:W2:Y:S04]  /*60500*/  LDL.LU.64 R26, [R1+0x1b48] ;  /* 0x001b4800011a7983 */ /* 0x001ea80000300a00 */
[----:B------:R-:W2:Y:S04]  /*60510*/  LDL.LU.64 R24, [R1+0x1b40] ;  /* 0x001b400001187983 */ /* 0x000ea80000300a00 */
[----:B---3--:R0:W-:Y:S04]  /*60520*/  STSM.16.M88.4 [R28], R20 ;  /* 0x000000141c007844 */ /* 0x0081e80000000200 */
[----:B0-----:R-:W3:Y:S04]  /*60530*/  LDL.LU.64 R22, [R1+0x1b38] ;  /* 0x001b380001167983 */ /* 0x001ee80000300a00 */
[----:B------:R-:W3:Y:S04]  /*60540*/  LDL.LU.64 R20, [R1+0x1b30] ;  /* 0x001b300001147983 */ /* 0x000ee80000300a00 */
[----:B--2---:R-:W-:Y:S01]  /*60550*/  STSM.16.M88.4 [R28+0x100], R24 ;  /* 0x000100181c007844 */ /* 0x004fe20000000200 */
[----:B------:R-:W-:Y:S06]  /*60560*/  BAR.SYNC.DEFER_BLOCKING 0x0 ;  /* 0x0000000000007b1d */ /* 0x000fec0000010000 */
[----:B------:R-:W0:Y:S04]  /*60570*/  LDS.128 R24, [R29] ;  /* 0x000000001d187984 */ /* 0x000e280000000c00 */
[----:B0-----:R-:W-:Y:S04]  /*60580*/  STL.64 [R1+0x100], R24 ;  /* 0x0001001801007387 */ /* 0x001fe80000100a00 */
[----:B------:R-:W-:Y:S04]  /*60590*/  STL.64 [R1+0x108], R26 ;  /* 0x0001081a01007387 */ /* 0x000fe80000100a00 */
[----:B------:R-:W0:Y:S01]  /*605a0*/  LDS.128 R24, [R29+0x400] ;  /* 0x000400001d187984 */ /* 0x000e220000000c00 */
[----:B------:R-:W-:Y:S06]  /*605b0*/  BAR.SYNC.DEFER_BLOCKING 0x0 ;  /* 0x0000000000007b1d */ /* 0x000fec0000010000 */
[----:B-----5:R-:W-:Y:S04]  /*605c0*/  STSM.16.M88.4 [R28], R4 ;  /* 0x000000041c007844 */ /* 0x020fe80000000200 */
[----:B----4-:R-:W-:Y:S01]  /*605d0*/  STSM.16.M88.4 [R28+0x100], R8 ;  /* 0x000100081c007844 */ /* 0x010fe20000000200 */
[----:B------:R-:W-:Y:S06]  /*605e0*/  BAR.SYNC.DEFER_BLOCKING 0x0 ;  /* 0x0000000000007b1d */ /* 0x000fec0000010000 */
[----:B0-----:R-:W-:Y:S04]  /*605f0*/  STL.64 [R1+0x110], R24 ;  /* 0x0001101801007387 */ /* 0x001fe80000100a00 */
[----:B------:R0:W-:Y:S04]  /*60600*/  STL.64 [R1+0x118], R26 ;  /* 0x0001181a01007387 */ /* 0x0001e80000100a00 */
[----:B------:R-:W-:Y:S04]  /*60610*/  LDS.128 R8, [R29] ;  /* 0x000000001d087984 */ /* 0x000fe80000000c00 */
[----:B------:R-:W1:Y:S01]  /*60620*/  LDS.128 R4, [R29+0x400] ;  /* 0x000400001d047984 */ /* 0x000e620000000c00 */
[----:B------:R-:W-:Y:S06]  /*60630*/  BAR.SYNC.DEFER_BLOCKING 0x0 ;  /* 0x0000000000007b1d */ /* 0x000fec0000010000 */
[----:B0-----:R-:W2:Y:S04]  /*60640*/  LDL.LU.64 R26, [R1+0x1b28] ;  /* 0x001b2800011a7983 */ /* 0x001ea80000300a00 */
[----:B------:R-:W4:Y:S01]  /*60650*/  LDL.LU.64 R24, [R1+0x1b20] ;  /* 0x001b200001187983 */ /* 0x000f220000300a00 */
[----:B------:R-:W-:Y:S01]  /*60660*/  SHF.R.U32.HI R0, RZ, 0x5, R3 ;  /* 0x00000005ff007819 */ /* 0x000fe20000011603 */
[C---:B------:R-:W-:Y:S01]  /*60670*/  IMAD R3, R2.reuse, UR5, RZ ;  /* 0x0000000502037c24 */ /* 0x040fe2000f8e02ff */
[----:B------:R-:W-:Y:S01]  /*60680*/  ULDC.64 UR4, c[0x0][0x220] ;  /* 0x0000880000047ab9 */ /* 0x000fe20000000a00 */
[----:B------:R-:W-:Y:S01]  /*60690*/  ISETP.GE.AND P0, PT, R2, UR6, PT ;  /* 0x0000000602007c0c */ /* 0x000fe2000bf06270 */
[----:B------:R-:W-:Y:S01]  /*606a0*/  ULDC UR6, c[0x0][0x22c] ;  /* 0x00008b0000067ab9 */ /* 0x000fe20000000800 */
[----:B------:R-:W-:Y:S04]  /*606b0*/  STSM.16.M88.4 [R28], R12 ;  /* 0x0000000c1c007844 */ /* 0x000fe80000000200 */
[----:B------:R-:W-:Y:S01]  /*606c0*/  STSM.16.M88.4 [R28+0x100], R16 ;  /* 0x000100101c007844 */ /* 0x000fe20000000200 */
[----:B------:R-:W-:Y:S06]  /*606d0*/  BAR.SYNC.DEFER_BLOCKING 0x0 ;  /* 0x0000000000007b1d */ /* 0x000fec0000010000 */
[----:B-1----:R-:W-:Y:S04]  /*606e0*/  STL [R1+0x1af4], R4 ;  /* 0x001af40401007387 */ /* 0x002fe80000100800 */
[----:B------:R-:W-:Y:S04]  /*606f0*/  STL.64 [R1+0x20], R8 ;  /* 0x0000200801007387 */ /* 0x000fe80000100a00 */
[----:B------:R-:W-:Y:S04]  /*60700*/  STL.64 [R1+0x28], R10 ;  /* 0x0000280a01007387 */ /* 0x000fe80000100a00 */
[----:B------:R-:W-:Y:S04]  /*60710*/  STL [R1+0x1af0], R5 ;  /* 0x001af00501007387 */ /* 0x000fe80000100800 */
[----:B------:R-:W0:Y:S04]  /*60720*/  LDS.128 R8, [R29] ;  /* 0x000000001d087984 */ /* 0x000e280000000c00 */
[----:B------:R-:W1:Y:S04]  /*60730*/  LDS.128 R12, [R29+0x400] ;  /* 0x000400001d0c7984 */ /* 0x000e680000000c00 */
[----:B------:R5:W-:Y:S04]  /*60740*/  STL [R1+0x1aec], R6 ;  /* 0x001aec0601007387 */ /* 0x000be80000100800 */
[----:B-----5:R-:W5:Y:S01]  /*60750*/  LDL.LU R6, [R1+0x488] ;  /* 0x0004880001067983 */ /* 0x020f620000300800 */
[----:B------:R-:W-:Y:S01]  /*60760*/  SGXT.U32 R0, R0, 0x1 ;  /* 0x000000010000781a */ /* 0x000fe20000000000 */
[----:B------:R-:W-:Y:S01]  /*60770*/  BAR.SYNC.DEFER_BLOCKING 0x0 ;  /* 0x0000000000007b1d */ /* 0x000fe20000010000 */
[----:B------:R-:W-:-:S05]  /*60780*/  LEA R2, P1, R3, UR4, 0x1 ;  /* 0x0000000403027c11 */ /* 0x000fca000f8208ff */
[----:B------:R-:W-:Y:S01]  /*60790*/  STL [R1+0x1ae8], R7 ;  /* 0x001ae80701007387 */ /* 0x000fe20000100800 */
[----:B------:R-:W-:-:S03]  /*607a0*/  ULDC UR4, c[0x0][0x22c] ;  /* 0x00008b0000047ab9 */ /* 0x000fc60000000800 */
[----:B0-----:R0:W-:Y:S04]  /*607b0*/  STL [R1+0x1ad8], R8 ;  /* 0x001ad80801007387 */ /* 0x0011e80000100800 */
[----:B------:R3:W-:Y:S04]  /*607c0*/  STL [R1+0x1ad4], R9 ;  /* 0x001ad40901007387 */ /* 0x0007e80000100800 */
[----:B------:R1:W-:Y:S04]  /*607d0*/  STL [R1+0x1ad0], R10 ;  /* 0x001ad00a01007387 */ /* 0x0003e80000100800 */
[----:B------:R1:W-:Y:S04]  /*607e0*/  STL [R1+0x1acc], R11 ;  /* 0x001acc0b01007387 */ /* 0x0003e80000100800 */
[----:B0-----:R-:W2:Y:S04]  /*607f0*/  LDL.LU R8, [R1+0x80] ;  /* 0x0000800001087983 */ /* 0x001ea80000300800 */
[----:B---3--:R-:W2:Y:S04]  /*60800*/  LDL.LU R9, [R1+0x84] ;  /* 0x0000840001097983 */ /* 0x008ea80000300800 */
[----:B-1----:R-:W2:Y:S04]  /*60810*/  LDL.LU R10, [R1+0x88] ;  /* 0x00008800010a7983 */ /* 0x002ea80000300800 */
[----:B------:R-:W2:Y:S04]  /*60820*/  LDL.LU R11, [R1+0x8c] ;  /* 0x00008c00010b7983 */ /* 0x000ea80000300800 */
[----:B------:R0:W-:Y:S04]  /*60830*/  STL [R1+0x1ac8], R12 ;  /* 0x001ac80c01007387 */ /* 0x0001e80000100800 */
[----:B------:R1:W-:Y:S04]  /*60840*/  STL [R1+0x1ac4], R13 ;  /* 0x001ac40d01007387 */ /* 0x0003e80000100800 */
[----:B------:R3:W-:Y:S04]  /*60850*/  STL [R1+0x1ac0], R14 ;  /* 0x001ac00e01007387 */ /* 0x0007e80000100800 */
[----:B------:R3:W-:Y:S04]  /*60860*/  STL [R1+0x1abc], R15 ;  /* 0x001abc0f01007387 */ /* 0x0007e80000100800 */
[----:B0-----:R-:W4:Y:S04]  /*60870*/  LDL.LU R12, [R1+0x90] ;  /* 0x00009000010c7983 */ /* 0x001f280000300800 */
[----:B-1----:R-:W4:Y:S04]  /*60880*/  LDL.LU R13, [R1+0x94] ;  /* 0x00009400010d7983 */ /* 0x002f280000300800 */
[----:B---3--:R-:W4:Y:S04]  /*60890*/  LDL.LU R14, [R1+0x98] ;  /* 0x00009800010e7983 */ /* 0x008f280000300800 */
[----:B------:R-:W4:Y:S01]  /*608a0*/  LDL.LU R15, [R1+0x9c] ;  /* 0x00009c00010f7983 */ /* 0x000f220000300800 */
[----:B------:R-:W-:Y:S01]  /*608b0*/  LEA.HI.X.SX32 R3, R3, UR5, 0x1, P1 ;  /* 0x0000000503037c11 */ /* 0x000fe200088f0eff */
[----:B------:R-:W-:-:S02]  /*608c0*/  ULDC UR5, c[0x0][0x22c] ;  /* 0x00008b0000057ab9 */ /* 0x000fc40000000800 */
[----:B------:R-:W3:Y:S01]  /*608d0*/  LDL R7, [R1+0xb0] ;  /* 0x0000b00001077983 */ /* 0x000ee20000100800 */
[C---:B-----5:R-:W-:Y:S02]  /*608e0*/  LOP3.LUT R19, R6.reuse, R0, RZ, 0xfc, !PT ;  /* 0x0000000006137212 */ /* 0x060fe400078efcff */
[C-C-:B------:R-:W-:Y:S02]  /*608f0*/  LOP3.LUT R16, R6.reuse, 0x2, R0.reuse, 0xfe, !PT ;  /* 0x0000000206107812 */ /* 0x140fe400078efe00 */
[----:B------:R-:W-:Y:S01]  /*60900*/  ISETP.LT.AND P1, PT, R19, UR7, !P0 ;  /* 0x0000000713007c0c */ /* 0x000fe2000c721270 */
[----:B------:R-:W-:Y:S01]  /*60910*/  ULDC UR7, c[0x0][0x22c] ;  /* 0x00008b0000077ab9 */ /* 0x000fe20000000800 */
[--C-:B------:R-:W-:Y:S02]  /*60920*/  LOP3.LUT R17, R6, 0x4, R0.reuse, 0xfe, !PT ;  /* 0x0000000406117812 */ /* 0x100fe400078efe00 */
[----:B------:R-:W-:Y:S01]  /*60930*/  ISETP.LT.AND P3, PT, R16, UR4, !P0 ;  /* 0x0000000410007c0c */ /* 0x000fe2000c761270 */
[----:B------:R-:W-:Y:S01]  /*60940*/  ULDC UR4, c[0x0][0x22c] ;  /* 0x00008b0000047ab9 */ /* 0x000fe20000000800 */
[----:B------:R-:W-:-:S02]  /*60950*/  LOP3.LUT R18, R6, 0x6, R0, 0xfe, !PT ;  /* 0x0000000606127812 */ /* 0x000fc400078efe00 */
[----:B------:R-:W-:Y:S01]  /*60960*/  ISETP.LT.AND P2, PT, R17, UR5, !P0 ;  /* 0x0000000511007c0c */ /* 0x000fe2000c741270 */
[----:B------:R-:W-:Y:S01]  /*60970*/  ULDC UR5, c[0x0][0x22c] ;  /* 0x00008b0000057ab9 */ /* 0x000fe20000000800 */
[----:B------:R-:W-:Y:S01]  /*60980*/  ISETP.LT.AND P4, PT, R18, UR6, !P0 ;  /* 0x0000000612007c0c */ /* 0x000fe2000c781270 */
[----:B------:R-:W-:Y:S01]  /*60990*/  ULDC UR6, c[0x0][0x22c] ;  /* 0x00008b0000067ab9 */ /* 0x000fe20000000800 */
[----:B--2---:R0:W-:Y:S02]  /*609a0*/  STSM.16.M88.4 [R28], R8 ;  /* 0x000000081c007844 */ /* 0x0041e40000000200 */
[----:B0-----:R-:W0:Y:S02]  /*609b0*/  LDC R8, c[0x0][0x248] ;  /* 0x00009200ff087b82 */ /* 0x001e240000000800 */
[----:B----4-:R-:W-:Y:S01]  /*609c0*/  STSM.16.M88.4 [R28+0x100], R12 ;  /* 0x0001000c1c007844 */ /* 0x010fe20000000200 */
[-C--:B0-----:R-:W-:Y:S02]  /*609d0*/  IMAD R19, R19, R8.reuse, RZ ;  /* 0x0000000813137224 */ /* 0x081fe400078e02ff */
[----:B------:R-:W-:-:S02]  /*609e0*/  IMAD R16, R16, R8, RZ ;  /* 0x0000000810107224 */ /* 0x000fc400078e02ff */
[----:B------:R-:W-:Y:S01]  /*609f0*/  IMAD R29, R17, R8, RZ ;  /* 0x00000008111d7224 */ /* 0x000fe200078e02ff */
[----:B------:R-:W-:Y:S01]  /*60a00*/  BAR.SYNC.DEFER_BLOCKING 0x0 ;  /* 0x0000000000007b1d */ /* 0x000fe20000010000 */
[C---:B------:R-:W-:Y:S01]  /*60a10*/  LEA R10, P6, R19.reuse, R2, 0x1 ;  /* 0x00000002130a7211 */ /* 0x040fe200078c08ff */
[----:B------:R-:W-:Y:S01]  /*60a20*/  IMAD R17, R18, R8, RZ ;  /* 0x0000000812117224 */ /* 0x000fe200078e02ff */
[CC--:B------:R-:W-:Y:S02]  /*60a30*/  LEA R4, P5, R16.reuse, R2.reuse, 0x1 ;  /* 0x0000000210047211 */ /* 0x0c0fe400078a08ff */
[-C--:B------:R-:W-:Y:S02]  /*60a40*/  LEA.HI.X.SX32 R11, R19, R3.reuse, 0x1, P6 ;  /* 0x00000003130b7211 */ /* 0x080fe400030f0eff */
[----:B------:R-:W-:Y:S02]  /*60a50*/  LEA R18, P6, R29, R2, 0x1 ;  /* 0x000000021d127211 */ /* 0x000fe400078c08ff */
[----:B------:R-:W-:-:S02]  /*60a60*/  LEA.HI.X.SX32 R5, R16, R3, 0x1, P5 ;  /* 0x0000000310057211 */ /* 0x000fc400028f0eff */
[----:B------:R-:W-:Y:S02]  /*60a70*/  LEA R16, P5, R17, R2, 0x1 ;  /* 0x0000000211107211 */ /* 0x000fe400078a08ff */
[-C--:B------:R-:W-:Y:S02]  /*60a80*/  LEA.HI.X.SX32 R19, R29, R3.reuse, 0x1, P6 ;  /* 0x000000031d137211 */ /* 0x080fe400030f0eff */
[----:B------:R-:W-:Y:S01]  /*60a90*/  LEA.HI.X.SX32 R17, R17, R3, 0x1, P5 ;  /* 0x0000000311117211 */ /* 0x000fe200028f0eff */
[----:B------:R-:W-:Y:S04]  /*60aa0*/  @P1 STG.E.U16 desc[UR8][R10.64], R24 ;  /* 0x000000180a001986 */ /* 0x000fe8000c101508 */
[----:B------:R0:W-:Y:S04]  /*60ab0*/  @P3 STG.E.U16 desc[UR8][R4.64], R25 ;  /* 0x0000001904003986 */ /* 0x0001e8000c101508 */
[----:B------:R-:W-:Y:S04]  /*60ac0*/  @P2 STG.E.U16 desc[UR8][R18.64], R26 ;  /* 0x0000001a12002986 */ /* 0x000fe8000c101508 */
[----:B------:R1:W-:Y:S01]  /*60ad0*/  @P4 STG.E.U16 desc[UR8][R16.64], R27 ;  /* 0x0000001b10004986 */ /* 0x0003e2000c101508 */
[----:B------:R-:W-:-:S03]  /*60ae0*/  LOP3.LUT R29, R6, 0xe, R0, 0xfe, !PT ;  /* 0x0000000e061d7812 */ /* 0x000fc600078efe00 */
[----:B0-----:R-:W2:Y:S01]  /*60af0*/  LDL R5, [R1+0xb4] ;  /* 0x0000b40001057983 */ /* 0x001ea20000100800 */
[C-C-:B-1----:R-:W-:Y:S02]  /*60b00*/  LOP3.LUT R17, R6.reuse, 0x8, R0.reuse, 0xfe, !PT ;  /* 0x0000000806117812 */ /* 0x142fe400078efe00 */
[----:B------:R-:W-:Y:S02]  /*60b10*/  LOP3.LUT R16, R6, 0xa, R0, 0xfe, !PT ;  /* 0x0000000a06107812 */ /* 0x000fe400078efe00 */
[C---:B------:R-:W-:Y:S01]  /*60b20*/  ISETP.LT.AND P1, PT, R17.reuse, UR4, !P0 ;  /* 0x0000000411007c0c */ /* 0x040fe2000c721270 */
[-C--:B------:R-:W-:Y:S01]  /*60b30*/  IMAD R17, R17, R8.reuse, RZ ;  /* 0x0000000811117224 */ /* 0x080fe200078e02ff */
[C---:B------:R-:W-:Y:S01]  /*60b40*/  ISETP.LT.AND P3, PT, R16.reuse, UR5, !P0 ;  /* 0x0000000510007c0c */ /* 0x040fe2000c761270 */
[-C--:B------:R-:W-:Y:S01]  /*60b50*/  IMAD R16, R16, R8.reuse, RZ ;  /* 0x0000000810107224 */ /* 0x080fe200078e02ff */
[----:B------:R-:W-:Y:S01]  /*60b60*/  ULDC UR4, c[0x0][0x22c] ;  /* 0x00008b0000047ab9 */ /* 0x000fe20000000800 */
[----:B------:R-:W-:Y:S01]  /*60b70*/  IMAD R4, R29, R8, RZ ;  /* 0x000000081d047224 */ /* 0x000fe200078e02ff */
[-C--:B------:R-:W-:Y:S01]  /*60b80*/  LEA R10, P6, R17, R2.reuse, 0x1 ;  /* 0x00000002110a7211 */ /* 0x080fe200078c08ff */
[----:B------:R-:W-:Y:S01]  /*60b90*/  ULDC UR5, c[0x0][0x22c] ;  /* 0x00008b0000057ab9 */ /* 0x000fe20000000800 */
[----:B------:R-:W-:-:S02]  /*60ba0*/  LEA R28, P4, R16, R2, 0x1 ;  /* 0x00000002101c7211 */ /* 0x000fc400078808ff */
[-C--:B------:R-:W-:Y:S02]  /*60bb0*/  LEA.HI.X.SX32 R11, R17, R3.reuse, 0x1, P6 ;  /* 0x00000003110b7211 */ /* 0x080fe400030f0eff */
[----:B------:R-:W-:Y:S01]  /*60bc0*/  ISETP.LT.AND P6, PT, R29, UR4, !P0 ;  /* 0x000000041d007c0c */ /* 0x000fe2000c7c1270 */
[----:B------:R-:W-:Y:S01]  /*60bd0*/  ULDC UR4, c[0x0][0x22c] ;  /* 0x00008b0000047ab9 */ /* 0x000fe20000000800 */
[----:B------:R-:W-:Y:S02]  /*60be0*/  LEA.HI.X.SX32 R29, R16, R3, 0x1, P4 ;  /* 0x00000003101d7211 */ /* 0x000fe400020f0eff */
[----:B------:R-:W-:-:S04]  /*60bf0*/  LEA R16, P4, R4, R2, 0x1 ;  /* 0x0000000204107211 */ /* 0x000fc800078808ff */
[----:B------:R-:W-:Y:S02]  /*60c00*/  LEA.HI.X.SX32 R17, R4, R3, 0x1, P4 ;  /* 0x0000000304117211 */ /* 0x000fe400020f0eff */
[----:B------:R-:W4:Y:S01]  /*60c10*/  LDL R4, [R1+0xb8] ;  /* 0x0000b80001047983 */ /* 0x000f220000100800 */
[----:B------:R-:W-:-:S04]  /*60c20*/  LOP3.LUT R19, R6, 0xc, R0, 0xfe, !PT ;  /* 0x0000000c06137812 */ /* 0x000fc800078efe00 */
[C---:B------:R-:W-:Y:S01]  /*60c30*/  ISETP.LT.AND P2, PT, R19.reuse, UR6, !P0 ;  /* 0x0000000613007c0c */ /* 0x040fe2000c741270 */
[----:B------:R-:W-:Y:S01]  /*60c40*/  IMAD R19, R19, R8, RZ ;  /* 0x0000000813137224 */ /* 0x000fe200078e02ff */
[----:B------:R0:W-:Y:S01]  /*60c50*/  @P1 STG.E.U16 desc[UR8][R10.64], R20 ;  /* 0x000000140a001986 */ /* 0x0001e2000c101508 */
[----:B------:R-:W-:-:S03]  /*60c60*/  ULDC UR6, c[0x0][0x22c] ;  /* 0x00008b0000067ab9 */ /* 0x000fc60000000800 */
[----:B------:R-:W-:-:S04]  /*60c70*/  LEA R18, P5, R19, R2, 0x1 ;  /* 0x0000000213127211 */ /* 0x000fc800078a08ff */
[----:B------:R-:W-:Y:S01]  /*60c80*/  LEA.HI.X.SX32 R19, R19, R3, 0x1, P5 ;  /* 0x0000000313137211 */ /* 0x000fe200028f0eff */
[----:B------:R-:W-:Y:S04]  /*60c90*/  @P3 STG.E.U16 desc[UR8][R28.64], R21 ;  /* 0x000000151c003986 */ /* 0x000fe8000c101508 */
[----:B------:R-:W-:Y:S04]  /*60ca0*/  @P2 STG.E.U16 desc[UR8][R18.64], R22 ;  /* 0x0000001612002986 */ /* 0x000fe8000c101508 */
[----:B------:R1:W-:Y:S01]  /*60cb0*/  @P6 STG.E.U16 desc[UR8][R16.64], R23 ;  /* 0x0000001710006986 */ /* 0x0003e2000c101508 */
[----:B0-----:R-:W-:-:S02]  /*60cc0*/  PRMT R20, R26, 0x7632, R20 ;  /* 0x000076321a147816 */ /* 0x001fc40000000014 */
[C-C-:B-1----:R-:W-:Y:S02]  /*60cd0*/  LOP3.LUT R16, R6.reuse, 0x10, R0.reuse, 0xfe, !PT ;  /* 0x0000001006107812 */ /* 0x142fe400078efe00 */
[--C-:B------:R-:W-:Y:S02]  /*60ce0*/  LOP3.LUT R17, R6, 0x12, R0.reuse, 0xfe, !PT ;  /* 0x0000001206117812 */ /* 0x100fe400078efe00 */
[C---:B------:R-:W-:Y:S01]  /*60cf0*/  ISETP.LT.AND P1, PT, R16.reuse, UR4, !P0 ;  /* 0x0000000410007c0c */ /* 0x040fe2000c721270 */
[-C--:B------:R-:W-:Y:S01]  /*60d00*/  IMAD R16, R16, R8.reuse, RZ ;  /* 0x0000000810107224 */ /* 0x080fe200078e02ff */
[C-C-:B------:R-:W-:Y:S01]  /*60d10*/  LOP3.LUT R18, R6.reuse, 0x14, R0.reuse, 0xfe, !PT ;  /* 0x0000001406127812 */ /* 0x140fe200078efe00 */
[----:B------:R-:W-:Y:S01]  /*60d20*/  ULDC UR4, c[0x0][0x22c] ;  /* 0x00008b0000047ab9 */ /* 0x000fe20000000800 */
[C---:B------:R-:W-:Y:S01]  /*60d30*/  ISETP.LT.AND P3, PT, R17.reuse, UR5, !P0 ;  /* 0x0000000511007c0c */ /* 0x040fe2000c761270 */
[-C--:B------:R-:W-:Y:S01]  /*60d40*/  IMAD R17, R17, R8.reuse, RZ ;  /* 0x0000000811117224 */ /* 0x080fe200078e02ff */
[----:B------:R-:W-:Y:S01]  /*60d50*/  LOP3.LUT R19, R6, 0x16, R0, 0xfe, !PT ;  /* 0x0000001606137812 */ /* 0x000fe200078efe00 */
[----:B------:R-:W-:Y:S01]  /*60d60*/  IMAD R26, R18, R8, RZ ;  /* 0x00000008121a7224 */ /* 0x000fe200078e02ff */
[----:B------:R-:W-:Y:S01]  /*60d70*/  LEA R28, P6, R16, R2, 0x1 ;  /* 0x00000002101c7211 */ /* 0x000fe200078c08ff */
[----:B------:R-:W-:Y:S01]  /*60d80*/  ULDC UR5, c[0x0][0x22c] ;  /* 0x00008b0000057ab9 */ /* 0x000fe20000000800 */
[----:B------:R-:W-:Y:S01]  /*60d90*/  ISETP.LT.AND P2, PT, R18, UR6, !P0 ;  /* 0x0000000612007c0c */ /* 0x000fe2000c741270 */
[----:B------:R-:W-:Y:S01]  /*60da0*/  ULDC UR6, c[0x0][0x22c] ;  /* 0x00008b0000067ab9 */ /* 0x000fe20000000800 */
[----:B------:R-:W-:-:S02]  /*60db0*/  PRMT R22, R24, 0x7632, R22 ;  /* 0x0000763218167816 */ /* 0x000fc40000000016 */
[C---:B------:R-:W-:Y:S01]  /*60dc0*/  ISETP.LT.AND P4, PT, R19.reuse, UR7, !P0 ;  /* 0x0000000713007c0c */ /* 0x040fe2000c781270 */
[----:B------:R-:W-:Y:S01]  /*60dd0*/  IMAD R19, R19, R8, RZ ;  /* 0x0000000813137224 */ /* 0x000fe200078e02ff */
[-C--:B------:R-:W-:Y:S01]  /*60de0*/  LEA R24, P5, R17, R2.reuse, 0x1 ;  /* 0x0000000211187211 */ /* 0x080fe200078a08ff */
[----:B------:R-:W-:Y:S01]  /*60df0*/  ULDC UR7, c[0x0][0x22c] ;  /* 0x00008b0000077ab9 */ /* 0x000fe20000000800 */
[-C--:B------:R-:W-:Y:S02]  /*60e00*/  LEA.HI.X.SX32 R29, R16, R3.reuse, 0x1, P6 ;  /* 0x00000003101d7211 */ /* 0x080fe400030f0eff */
[----:B------:R-:W-:Y:S02]  /*60e10*/  LEA R16, P6, R26, R2, 0x1 ;  /* 0x000000021a107211 */ /* 0x000fe400078c08ff */
[----:B------:R-:W-:Y:S02]  /*60e20*/  PRMT R21, R25, 0x7632, R21 ;  /* 0x0000763219157816 */ /* 0x000fe40000000015 */
[----:B------:R-:W-:-:S02]  /*60e30*/  LEA.HI.X.SX32 R25, R17, R3, 0x1, P5 ;  /* 0x0000000311197211 */ /* 0x000fc400028f0eff */
[-C--:B------:R-:W-:Y:S02]  /*60e40*/  LEA.HI.X.SX32 R17, R26, R3.reuse, 0x1, P6 ;  /* 0x000000031a117211 */ /* 0x080fe400030f0eff */
[----:B------:R-:W-:Y:S01]  /*60e50*/  LEA R18, P5, R19, R2, 0x1 ;  /* 0x0000000213127211 */ /* 0x000fe200078a08ff */
[----:B------:R-:W-:Y:S01]  /*60e60*/  @P1 STG.E.U16 desc[UR8][R28.64], R22 ;  /* 0x000000161c001986 */ /* 0x000fe2000c101508 */
[----:B------:R-:W-:Y:S02]  /*60e70*/  PRMT R27, R27, 0x7632, R27 ;  /* 0x000076321b1b7816 */ /* 0x000fe4000000001b */
[----:B------:R-:W-:Y:S01]  /*60e80*/  LEA.HI.X.SX32 R19, R19, R3, 0x1, P5 ;  /* 0x0000000313137211 */ /* 0x000fe200028f0eff */
[----:B------:R-:W-:Y:S04]  /*60e90*/  @P3 STG.E.U16 desc[UR8][R24.64], R21 ;  /* 0x0000001518003986 */ /* 0x000fe8000c101508 */
[----:B------:R0:W-:Y:S04]  /*60ea0*/  @P2 STG.E.U16 desc[UR8][R16.64], R20 ;  /* 0x0000001410002986 */ /* 0x0001e8000c101508 */
[----:B------:R1:W-:Y:S01]  /*60eb0*/  @P4 STG.E.U16 desc[UR8][R18.64], R27 ;  /* 0x0000001b12004986 */ /* 0x0003e2000c101508 */
[----:B0-----:R-:W-:-:S02]  /*60ec0*/  LOP3.LUT R16, R6, 0x18, R0, 0xfe, !PT ;  /* 0x0000001806107812 */ /* 0x001fc400078efe00 */
[--C-:B------:R-:W-:Y:S02]  /*60ed0*/  LOP3.LUT R17, R6, 0x1a, R0.reuse, 0xfe, !PT ;  /* 0x0000001a06117812 */ /* 0x100fe400078efe00 */
[C---:B------:R-:W-:Y:S01]  /*60ee0*/  ISETP.LT.AND P3, PT, R16.reuse, UR4, !P0 ;  /* 0x0000000410007c0c */ /* 0x040fe2000c761270 */
[-C--:B-1----:R-:W-:Y:S01]  /*60ef0*/  IMAD R19, R16, R8.reuse, RZ ;  /* 0x0000000810137224 */ /* 0x082fe200078e02ff */
[----:B------:R-:W-:Y:S01]  /*60f00*/  LOP3.LUT R16, R6, 0x1c, R0, 0xfe, !PT ;  /* 0x0000001c06107812 */ /* 0x000fe200078efe00 */
[----:B------:R-:W-:Y:S01]  /*60f10*/  ULDC UR4, c[0x0][0x22c] ;  /* 0x00008b0000047ab9 */ /* 0x000fe20000000800 */
[C---:B------:R-:W-:Y:S01]  /*60f20*/  ISETP.LT.AND P4, PT, R17.reuse, UR5, !P0 ;  /* 0x0000000511007c0c */ /* 0x040fe2000c781270 */
[----:B------:R-:W-:Y:S01]  /*60f30*/  IMAD R17, R17, R8, RZ ;  /* 0x0000000811117224 */ /* 0x000fe200078e02ff */
[----:B------:R-:W-:Y:S01]  /*60f40*/  LEA R18, P1, R19, R2, 0x1 ;  /* 0x0000000213127211 */ /* 0x000fe200078208ff */
[C---:B------:R-:W-:Y:S01]  /*60f50*/  IMAD R24, R16.reuse, R8, RZ ;  /* 0x0000000810187224 */ /* 0x040fe200078e02ff */
[----:B------:R-:W-:Y:S01]  /*60f60*/  ISETP.LT.AND P5, PT, R16, UR4, !P0 ;  /* 0x0000000410007c0c */ /* 0x000fe2000c7a1270 */
[----:B------:R-:W-:Y:S01]  /*60f70*/  ULDC UR4, c[0x0][0x22c] ;  /* 0x00008b0000047ab9 */ /* 0x000fe20000000800 */
[----:B------:R-:W-:Y:S01]  /*60f80*/  LEA R16, P2, R17, R2, 0x1 ;  /* 0x0000000211107211 */ /* 0x000fe200078408ff */
[----:B------:R-:W-:Y:S01]  /*60f90*/  ULDC UR5, c[0x0][0x22c] ;  /* 0x00008b0000057ab9 */ /* 0x000fe20000000800 */
[----:B------:R-:W-:-:S02]  /*60fa0*/  PRMT R21, R20, 0x7632, R21 ;  /* 0x0000763214157816 */ /* 0x000fc40000000015 */
[-C--:B------:R-:W-:Y:S02]  /*60fb0*/  LEA.HI.X.SX32 R19, R19, R3.reuse, 0x1, P1 ;  /* 0x0000000313137211 */ /* 0x080fe400008f0eff */
[----:B------:R-:W-:Y:S02]  /*60fc0*/  PRMT R23, R21, 0x7632, R23 ;  /* 0x0000763215177816 */ /* 0x000fe40000000017 */
[----:B------:R-:W-:Y:S01]  /*60fd0*/  LEA.HI.X.SX32 R17, R17, R3, 0x1, P2 ;  /* 0x0000000311117211 */ /* 0x000fe200010f0eff */
[----:B------:R0:W-:Y:S01]  /*60fe0*/  @P3 STG.E.U16 desc[UR8][R18.64], R21 ;  /* 0x0000001512003986 */ /* 0x0001e2000c101508 */
[----:B------:R-:W-:-:S03]  /*60ff0*/  LEA R20, P1, R24, R2, 0x1 ;  /* 0x0000000218147211 */ /* 0x000fc600078208ff */
[----:B------:R1:W-:Y:S01]  /*61000*/  @P4 STG.E.U16 desc[UR8][R16.64], R23 ;  /* 0x0000001710004986 */ /* 0x0003e2000c101508 */
[----:B------:R-:W-:Y:S02]  /*61010*/  PRMT R22, R22, 0x7632, R22 ;  /* 0x0000763216167816 */ /* 0x000fe40000000016 */
[C-C-:B0-----:R-:W-:Y:S02]  /*61020*/  LOP3.LUT R19, R6.reuse, 0x20, R0.reuse, 0xfe, !PT ;  /* 0x0000002006137812 */ /* 0x141fe400078efe00 */
[--C-:B-1----:R-:W-:Y:S02]  /*61030*/  LOP3.LUT R16, R6, 0x1e, R0.reuse, 0xfe, !PT ;  /* 0x0000001e06107812 */ /* 0x102fe400078efe00 */
[----:B------:R-:W-:Y:S02]  /*61040*/  LEA.HI.X.SX32 R21, R24, R3, 0x1, P1 ;  /* 0x0000000318157211 */ /* 0x000fe400008f0eff */
[C---:B------:R-:W-:Y:S01]  /*61050*/  ISETP.LT.AND P1, PT, R16.reuse, UR4, !P0 ;  /* 0x0000000410007c0c */ /* 0x040fe2000c721270 */
[----:B------:R-:W-:Y:S01]  /*61060*/  IMAD R16, R16, R8, RZ ;  /* 0x0000000810107224 */ /* 0x000fe200078e02ff */
[----:B------:R-:W-:-:S02]  /*61070*/  LOP3.LUT R17, R6, 0x22, R0, 0xfe, !PT ;  /* 0x0000002206117812 */ /* 0x000fc400078efe00 */
[----:B------:R-:W-:Y:S02]  /*61080*/  LOP3.LUT R18, R6, 0x24, R0, 0xfe, !PT ;  /* 0x0000002406127812 */ /* 0x000fe400078efe00 */
[C---:B------:R-:W-:Y:S01]  /*61090*/  ISETP.LT.AND P3, PT, R19.reuse, UR5, !P0 ;  /* 0x0000000513007c0c */ /* 0x040fe2000c761270 */
[-C--:B------:R-:W-:Y:S01]  /*610a0*/  IMAD R19, R19, R8.reuse, RZ ;  /* 0x0000000813137224 */ /* 0x080fe200078e02ff */
[----:B------:R0:W-:Y:S01]  /*610b0*/  @P5 STG.E.U16 desc[UR8][R20.64], R22 ;  /* 0x0000001614005986 */ /* 0x0001e2000c101508 */
[C---:B------:R-:W-:Y:S01]  /*610c0*/  ISETP.LT.AND P2, PT, R17.reuse, UR6, !P0 ;  /* 0x0000000611007c0c */ /* 0x040fe2000c741270 */
[-C--:B------:R-:W-:Y:S01]  /*610d0*/  IMAD R17, R17, R8.reuse, RZ ;  /* 0x0000000811117224 */ /* 0x080fe200078e02ff */
[C---:B------:R-:W-:Y:S01]  /*610e0*/  ISETP.LT.AND P4, PT, R18.reuse, UR7, !P0 ;  /* 0x0000000712007c0c */ /* 0x040fe2000c781270 */
[----:B------:R-:W-:Y:S01]  /*610f0*/  IMAD R24, R18, R8, RZ ;  /* 0x0000000812187224 */ /* 0x000fe200078e02ff */
[-C--:B------:R-:W-:Y:S01]  /*61100*/  LEA R18, P5, R19, R2.reuse, 0x1 ;  /* 0x0000000213127211 */ /* 0x080fe200078a08ff */
[----:B------:R-:W-:Y:S01]  /*61110*/  ULDC UR4, c[0x0][0x22c] ;  /* 0x00008b0000047ab9 */ /* 0x000fe20000000800 */
[----:B------:R-:W-:Y:S01]  /*61120*/  PRMT R23, R23, 0x7632, R23 ;  /* 0x0000763217177816 */ /* 0x000fe20000000017 */
[----:B------:R-:W-:Y:S01]  /*61130*/  ULDC UR5, c[0x0][0x22c] ;  /* 0x00008b0000057ab9 */ /* 0x000fe20000000800 */
[C---:B0-----:R-:W-:Y:S01]  /*61140*/  LEA R20, P6, R16.reuse, R2, 0x1 ;  /* 0x0000000210147211 */ /* 0x041fe200078c08ff */
[----:B------:R-:W-:Y:S01]  /*61150*/  ULDC UR6, c[0x0][0x22c] ;  /* 0x00008b0000067ab9 */ /* 0x000fe20000000800 */
[-C--:B------:R-:W-:Y:S01]  /*61160*/  LEA.HI.X.SX32 R19, R19, R3.reuse, 0x1, P5 ;  /* 0x0000000313137211 */ /* 0x080fe200028f0eff */
[----:B------:R-:W-:Y:S01]  /*61170*/  ULDC UR7, c[0x0][0x22c] ;  /* 0x00008b0000077ab9 */ /* 0x000fe20000000800 */
[----:B------:R-:W-:-:S02]  /*61180*/  LEA.HI.X.SX32 R21, R16, R3, 0x1, P6 ;  /* 0x0000000310157211 */ /* 0x000fc400030f0eff */
[CC--:B------:R-:W-:Y:S02]  /*61190*/  LEA R16, P6, R17.reuse, R2.reuse, 0x1 ;  /* 0x0000000211107211 */ /* 0x0c0fe400078c08ff */
[----:B------:R-:W-:Y:S01]  /*611a0*/  LEA R22, P5, R24, R2, 0x1 ;  /* 0x0000000218167211 */ /* 0x000fe200078a08ff */
[----:B------:R0:W-:Y:S01]  /*611b0*/  @P1 STG.E.U16 desc[UR8][R20.64], R23 ;  /* 0x0000001714001986 */ /* 0x0001e2000c101508 */
[----:B------:R-:W-:-:S03]  /*611c0*/  LEA.HI.X.SX32 R17, R17, R3, 0x1, P6 ;  /* 0x0000000311117211 */ /* 0x000fc600030f0eff */
[----:B---3--:R-:W-:Y:S01]  /*611d0*/  @P3 STG.E.U16 desc[UR8][R18.64], R7 ;  /* 0x0000000712003986 */ /* 0x008fe2000c101508 */
[----:B0-----:R-:W-:Y:S01]  /*611e0*/  LEA.HI.X.SX32 R23, R24, R3, 0x1, P5 ;  /* 0x0000000318177211 */ /* 0x001fe200028f0eff */
[----:B------:R-:W-:-:S05]  /*611f0*/  IMAD.MOV.U32 R24, RZ, RZ, R6 ;  /* 0x000000ffff187224 */ /* 0x000fca00078e0006 */
[C-C-:B------:R-:W-:Y:S01]  /*61200*/  LOP3.LUT R6, R24.reuse, 0x3a, R0.reuse, 0xfe, !PT ;  /* 0x0000003a18067812 */ /* 0x140fe200078efe00 */
[----:B--2---:R0:W-:Y:S02]  /*61210*/  @P2 STG.E.U16 desc[UR8][R16.64], R5 ;  /* 0x0000000510002986 */ /* 0x0041e4000c101508 */
[C-C-:B0-----:R-:W-:Y:S02]  /*61220*/  LOP3.LUT R5, R24.reuse, 0x3c, R0.reuse, 0xfe, !PT ;  /* 0x0000003c18057812 */ /* 0x141fe400078efe00 */
[----:B----4-:R0:W-:Y:S02]  /*61230*/  @P4 STG.E.U16 desc[UR8][R22.64], R4 ;  /* 0x0000000416004986 */ /* 0x0101e4000c101508 */
[----:B0-----:R-:W-:-:S05]  /*61240*/  LOP3.LUT R4, R24, 0xfe, R0, 0xfe, !PT ;  /* 0x000000fe18047812 */ /* 0x001fca00078efe00 */
[----:B------:R0:W-:Y:S04]  /*61250*/  STL [R1+0x120], R4 ;  /* 0x0001200401007387 */ /* 0x0001e80000100800 */
[----:B------:R1:W-:Y:S01]  /*61260*/  STL [R1], R6 ;  /* 0x0000000601007387 */ /* 0x0003e20000100800 */
[----:B0-----:R-:W-:-:S03]  /*61270*/  LOP3.LUT R4, R24, 0x3e, R0, 0xfe, !PT ;  /* 0x0000003e18047812 */ /* 0x001fc600078efe00 */
[----:B------:R0:W-:Y:S01]  /*61280*/  STL [R1+0x4], R5 ;  /* 0x0000040501007387 */ /* 0x0001e20000100800 */
[----:B-1----:R-:W-:-:S03]  /*61290*/  LOP3.LUT R6, R24, 0x40, R0, 0xfe, !PT ;  /* 0x0000004018067812 */ /* 0x002fc600078efe00 */
[----:B------:R1:W-:Y:S01]  /*612a0*/  STL [R1+0x8], R4 ;  /* 0x0000080401007387 */ /* 0x0003e20000100800 */
[----:B0-----:R-:W-:-:S03]  /*612b0*/  LOP3.LUT R5, R24, 0x42, R0, 0xfe, !PT ;  /* 0x0000004218057812 */ /* 0x001fc600078efe00 */
[----:B------:R0:W-:Y:S01]  /*612c0*/  STL [R1+0xc], R6 ;  /* 0x00000c0601007387 */ /* 0x0001e20000100800 */
[----:B-1----:R-:W-:-:S03]  /*612d0*/  LOP3.LUT R4, R24, 0x44, R0, 0xfe, !PT ;  /* 0x0000004418047812 */ /* 0x002fc600078efe00 */
[----:B------:R1:W-:Y:S04]  /*612e0*/  STL [R1+0x30], R5 ;  /* 0x0000300501007387 */ /* 0x0003e80000100800 */
[----:B------:R2:W-:Y:S01]  /*612f0*/  STL [R1+0x34], R4 ;  /* 0x0000340401007387 */ /* 0x0005e20000100800 */
[C-C-:B0-----:R-:W-:Y:S02]  /*61300*/  LOP3.LUT R6, R24.reuse, 0x46, R0.reuse, 0xfe, !PT ;  /* 0x0000004618067812 */ /* 0x141fe400078efe00 */
[----:B-1----:R-:W-:-:S03]  /*61310*/  LOP3.LUT R5, R24, 0x48, R0, 0xfe, !PT ;  /* 0x0000004818057812 */ /* 0x002fc600078efe00 */
[----:B------:R0:W-:Y:S01]  /*61320*/  STL [R1+0x38], R6 ;  /* 0x0000380601007387 */ /* 0x0001e20000100800 */
[----:B--2---:R-:W-:-:S03]  /*61330*/  LOP3.LUT R4, R24, 0x4a, R0, 0xfe, !PT ;  /* 0x0000004a18047812 */ /* 0x004fc600078efe00 */
        /* <DEDUP_REMOVED lines=93> */
[C-C-:B-1----:R-:W-:Y:S02]  /*61910*/  LOP3.LUT R5, R24.reuse, 0xa8, R0.reuse, 0xfe, !PT ;  /* 0x000000a818057812 */ /* 0x142fe400078efe00 */
[C-C-:B--2---:R-:W-:Y:S01]  /*61920*/  LOP3.LUT R4, R24.reuse, 0xaa, R0.reuse, 0xfe, !PT ;  /* 0x000000aa18047812 */ /* 0x144fe200078efe00 */
[----:B------:R0:W-:Y:S04]  /*61930*/  STL [R1+0x17c], R6 ;  /* 0x00017c0601007387 */ /* 0x0001e80000100800 */
[----:B------:R-:W-:Y:S04]  /*61940*/  STL [R1+0x1af8], R4 ;  /* 0x001af80401007387 */ /* 0x000fe80000100800 */
[----:B------:R1:W-:Y:S01]  /*61950*/  STL [R1+0x180], R5 ;  /* 0x0001800501007387 */ /* 0x0003e20000100800 */
[----:B------:R-:W-:-:S02]  /*61960*/  LOP3.LUT R7, R24, 0xb0, R0, 0xfe, !PT ;  /* 0x000000b018077812 */ /* 0x000fc400078efe00 */
[C-C-:B0-----:R-:W-:Y:S02]  /*61970*/  LOP3.LUT R6, R24.reuse, 0xae, R0.reuse, 0xfe, !PT ;  /* 0x000000ae18067812 */ /* 0x141fe400078efe00 */
[C-C-:B-1----:R-:W-:Y:S02]  /*61980*/  LOP3.LUT R5, R24.reuse, 0xac, R0.reuse, 0xfe, !PT ;  /* 0x000000ac18057812 */ /* 0x142fe400078efe00 */
[----:B------:R-:W-:-:S03]  /*61990*/  LOP3.LUT R4, R24, 0xb4, R0, 0xfe, !PT ;  /* 0x000000b418047812 */ /* 0x000fc600078efe00 */
[----:B------:R0:W-:Y:S01]  /*619a0*/  STL [R1+0x1afc], R5 ;  /* 0x001afc0501007387 */ /* 0x0001e20000100800 */
[----:B------:R-:W-:-:S03]  /*619b0*/  LOP3.LUT R8, R24, 0xb6, R0, 0xfe, !PT ;  /* 0x000000b618087812 */ /* 0x000fc600078efe00 */
[----:B------:R-:W-:Y:S01]  /*619c0*/  STL [R1+0x1b00], R6 ;  /* 0x001b000601007387 */ /* 0x000fe20000100800 */
[----:B0-----:R-:W-:-:S03]  /*619d0*/  LOP3.LUT R5, R24, 0xb2, R0, 0xfe, !PT ;  /* 0x000000b218057812 */ /* 0x001fc600078efe00 */
[----:B------:R-:W-:Y:S04]  /*619e0*/  STL [R1+0x1b04], R7 ;  /* 0x001b040701007387 */ /* 0x000fe80000100800 */
[----:B------:R0:W-:Y:S04]  /*619f0*/  STL [R1+0x194], R5 ;  /* 0x0001940501007387 */ /* 0x0001e80000100800 */
[----:B------:R1:W-:Y:S04]  /*61a00*/  STL [R1+0x198], R4 ;  /* 0x0001980401007387 */ /* 0x0003e80000100800 */
[----:B------:R2:W-:Y:S01]  /*61a10*/  STL [R1+0x19c], R8 ;  /* 0x00019c0801007387 */ /* 0x0005e20000100800 */
[----:B0-----:R-:W-:-:S02]  /*61a20*/  LOP3.LUT R5, R24, 0xb8, R0, 0xfe, !PT ;  /* 0x000000b818057812 */ /* 0x001fc400078efe00 */
        /* <DEDUP_REMOVED lines=8> */
[----:B------:R-:W-:Y:S01]  /*61ab0*/  STL [R1+0x1b0], R5 ;  /* 0x0001b00501007387 */ /* 0x000fe20000100800 */
[----:B------:R-:W-:-:S02]  /*61ac0*/  LOP3.LUT R9, R24, 0xc4, R0, 0xfe, !PT ;  /* 0x000000c418097812 */ /* 0x000fc400078efe00 */
[C-C-:B------:R-:W-:Y:S01]  /*61ad0*/  LOP3.LUT R10, R24.reuse, 0xc6, R0.reuse, 0xfe, !PT ;  /* 0x000000c6180a7812 */ /* 0x140fe200078efe00 */
[----:B------:R-:W-:Y:S01]  /*61ae0*/  STL [R1+0x1adc], R8 ;  /* 0x001adc0801007387 */ /* 0x000fe20000100800 */
[----:B------:R-:W-:-:S03]  /*61af0*/  LOP3.LUT R11, R24, 0xca, R0, 0xfe, !PT ;  /* 0x000000ca180b7812 */ /* 0x000fc600078efe00 */
[----:B------:R0:W-:Y:S01]  /*61b00*/  STL [R1+0x1b4], R4 ;  /* 0x0001b40401007387 */ /* 0x0001e20000100800 */
[C-C-:B------:R-:W-:Y:S02]  /*61b10*/  LOP3.LUT R12, R24.reuse, 0xcc, R0.reuse, 0xfe, !PT ;  /* 0x000000cc180c7812 */ /* 0x140fe400078efe00 */
[C-C-:B------:R-:W-:Y:S01]  /*61b20*/  LOP3.LUT R13, R24.reuse, 0xce, R0.reuse, 0xfe, !PT ;  /* 0x000000ce180d7812 */ /* 0x140fe200078efe00 */
[----:B------:R1:W-:Y:S01]  /*61b30*/  STL [R1+0x1ae0], R9 ;  /* 0x001ae00901007387 */ /* 0x0003e20000100800 */
[C-C-:B------:R-:W-:Y:S02]  /*61b40*/  LOP3.LUT R14, R24.reuse, 0xd0, R0.reuse, 0xfe, !PT ;  /* 0x000000d0180e7812 */ /* 0x140fe400078efe00 */
[C-C-:B0-----:R-:W-:Y:S01]  /*61b50*/  LOP3.LUT R4, R24.reuse, 0xc8, R0.reuse, 0xfe, !PT ;  /* 0x000000c818047812 */ /* 0x141fe200078efe00 */
[----:B------:R-:W-:Y:S01]  /*61b60*/  STL [R1+0x1ae4], R10 ;  /* 0x001ae40a01007387 */ /* 0x000fe20000100800 */
[C-C-:B------:R-:W-:Y:S02]  /*61b70*/  LOP3.LUT R15, R24.reuse, 0xd2, R0.reuse, 0xfe, !PT ;  /* 0x000000d2180f7812 */ /* 0x140fe400078efe00 */
[C-C-:B------:R-:W-:Y:S01]  /*61b80*/  LOP3.LUT R5, R24.reuse, 0xd4, R0.reuse, 0xfe, !PT ;  /* 0x000000d418057812 */ /* 0x140fe200078efe00 */
[----:B------:R-:W-:Y:S01]  /*61b90*/  STL [R1+0x1b08], R11 ;  /* 0x001b080b01007387 */ /* 0x000fe20000100800 */
[C-C-:B------:R-:W-:Y:S01]  /*61ba0*/  LOP3.LUT R8, R24.reuse, 0xd6, R0.reuse, 0xfe, !PT ;  /* 0x000000d618087812 */ /* 0x140fe200078efe00 */
[----:B-1----:R-:W0:Y:S02]  /*61bb0*/  LDC R9, c[0x0][0x248] ;  /* 0x00009200ff097b82 */ /* 0x002e240000000800 */
[----:B------:R1:W-:Y:S04]  /*61bc0*/  STL [R1+0x1c4], R4 ;  /* 0x0001c40401007387 */ /* 0x0003e80000100800 */
[----:B------:R-:W-:Y:S04]  /*61bd0*/  STL [R1+0x1b0c], R12 ;  /* 0x001b0c0c01007387 */ /* 0x000fe80000100800 */
[----:B------:R-:W-:Y:S01]  /*61be0*/  STL [R1+0x1b10], R13 ;  /* 0x001b100d01007387 */ /* 0x000fe20000100800 */
[----:B-1----:R-:W-:-:S03]  /*61bf0*/  LOP3.LUT R4, R24, 0xd8, R0, 0xfe, !PT ;  /* 0x000000d818047812 */ /* 0x002fc600078efe00 */
[----:B------:R-:W-:Y:S04]  /*61c00*/  STL [R1+0x1b14], R14 ;  /* 0x001b140e01007387 */ /* 0x000fe80000100800 */
[----:B------:R-:W-:Y:S04]  /*61c10*/  STL [R1+0x1b18], R15 ;  /* 0x001b180f01007387 */ /* 0x000fe80000100800 */
[----:B------:R1:W-:Y:S04]  /*61c20*/  STL [R1+0x1dc], R5 ;  /* 0x0001dc0501007387 */ /* 0x0003e80000100800 */
[----:B------:R2:W-:Y:S04]  /*61c30*/  STL [R1+0x1e0], R8 ;  /* 0x0001e00801007387 */ /* 0x0005e80000100800 */
[----:B------:R3:W-:Y:S01]  /*61c40*/  STL [R1+0x1e4], R4 ;  /* 0x0001e40401007387 */ /* 0x0007e20000100800 */
[----:B-1----:R-:W-:-:S02]  /*61c50*/  LOP3.LUT R5, R24, 0xda, R0, 0xfe, !PT ;  /* 0x000000da18057812 */ /* 0x002fc400078efe00 */
[----:B--2---:R-:W-:-:S03]  /*61c60*/  LOP3.LUT R8, R24, 0xdc, R0, 0xfe, !PT ;  /* 0x000000dc18087812 */ /* 0x004fc600078efe00 */
[----:B------:R1:W-:Y:S01]  /*61c70*/  STL [R1+0x1e8], R5 ;  /* 0x0001e80501007387 */ /* 0x0003e20000100800 */
[----:B---3--:R-:W-:-:S03]  /*61c80*/  LOP3.LUT R4, R24, 0xde, R0, 0xfe, !PT ;  /* 0x000000de18047812 */ /* 0x008fc600078efe00 */
[----:B------:R2:W-:Y:S04]  /*61c90*/  STL [R1+0x1ec], R8 ;  /* 0x0001ec0801007387 */ /* 0x0005e80000100800 */
[----:B------:R3:W-:Y:S01]  /*61ca0*/  STL [R1+0x1f0], R4 ;  /* 0x0001f00401007387 */ /* 0x0007e20000100800 */
[C-C-:B-1----:R-:W-:Y:S02]  /*61cb0*/  LOP3.LUT R5, R24.reuse, 0xe0, R0.reuse, 0xfe, !PT ;  /* 0x000000e018057812 */ /* 0x142fe400078efe00 */
        /* <DEDUP_REMOVED lines=10> */
[----:B------:R-:W3:Y:S01]  /*61d60*/  LDL.LU R10, [R1+0xbc] ;  /* 0x0000bc00010a7983 */ /* 0x000ee20000300800 */
[----:B-1----:R-:W-:-:S03]  /*61d70*/  LOP3.LUT R5, R24, 0xec, R0, 0xfe, !PT ;  /* 0x000000ec18057812 */ /* 0x002fc600078efe00 */
[----:B------:R1:W-:Y:S01]  /*61d80*/  STL [R1+0x208], R4 ;  /* 0x0002080401007387 */ /* 0x0003e20000100800 */
[----:B--2---:R-:W-:-:S03]  /*61d90*/  LOP3.LUT R8, R24, 0xf0, R0, 0xfe, !PT ;  /* 0x000000f018087812 */ /* 0x004fc600078efe00 */
[----:B------:R2:W-:Y:S04]  /*61da0*/  STL [R1+0x20c], R5 ;  /* 0x00020c0501007387 */ /* 0x0005e80000100800 */
[----:B------:R-:W4:Y:S01]  /*61db0*/  LDL.LU R13, [R1+0xc0] ;  /* 0x0000c000010d7983 */ /* 0x000f220000300800 */
[----:B-1----:R-:W-:-:S03]  /*61dc0*/  LOP3.LUT R4, R24, 0xee, R0, 0xfe, !PT ;  /* 0x000000ee18047812 */ /* 0x002fc600078efe00 */
[----:B------:R-:W5:Y:S01]  /*61dd0*/  LDL.LU R12, [R1+0xc4] ;  /* 0x0000c400010c7983 */ /* 0x000f620000300800 */
[----:B--2---:R-:W-:-:S03]  /*61de0*/  LOP3.LUT R5, R24, 0xf2, R0, 0xfe, !PT ;  /* 0x000000f218057812 */ /* 0x004fc600078efe00 */
[----:B------:R1:W-:Y:S04]  /*61df0*/  STL [R1+0x210], R4 ;  /* 0x0002100401007387 */ /* 0x0003e80000100800 */
[----:B------:R-:W2:Y:S04]  /*61e00*/  LDL.LU R11, [R1+0xc8] ;  /* 0x0000c800010b7983 */ /* 0x000ea80000300800 */
[----:B------:R-:W-:Y:S01]  /*61e10*/  STL [R1+0x214], R8 ;  /* 0x0002140801007387 */ /* 0x000fe20000100800 */
[----:B-1----:R-:W-:-:S03]  /*61e20*/  LOP3.LUT R4, R24, 0xf4, R0, 0xfe, !PT ;  /* 0x000000f418047812 */ /* 0x002fc600078efe00 */
[----:B------:R-:W2:Y:S04]  /*61e30*/  LDL.LU R15, [R1+0xb4] ;  /* 0x0000b400010f7983 */ /* 0x000ea80000300800 */
[----:B------:R1:W-:Y:S04]  /*61e40*/  STL [R1+0x218], R5 ;  /* 0x0002180501007387 */ /* 0x0003e80000100800 */
[----:B------:R-:W2:Y:S04]  /*61e50*/  LDL.LU R14, [R1+0xb8] ;  /* 0x0000b800010e7983 */ /* 0x000ea80000300800 */
[----:B------:R0:W-:Y:S01]  /*61e60*/  STL [R1+0x21c], R4 ;  /* 0x00021c0401007387 */ /* 0x0001e20000100800 */
[----:B-1----:R-:W-:-:S02]  /*61e70*/  LOP3.LUT R5, R24, 0xf8, R0, 0xfe, !PT ;  /* 0x000000f818057812 */ /* 0x002fc400078efe00 */
[----:B0-----:R-:W-:-:S05]  /*61e80*/  LOP3.LUT R4, R24, 0xf6, R0, 0xfe, !PT ;  /* 0x000000f618047812 */ /* 0x001fca00078efe00 */
[----:B------:R0:W-:Y:S01]  /*61e90*/  STL [R1+0x220], R4 ;  /* 0x0002200401007387 */ /* 0x0001e20000100800 */
[C-C-:B------:R-:W-:Y:S02]  /*61ea0*/  LOP3.LUT R17, R24.reuse, 0x26, R0.reuse, 0xfe, !PT ;  /* 0x0000002618117812 */ /* 0x140fe400078efe00 */
[C-C-:B------:R-:W-:Y:S01]  /*61eb0*/  LOP3.LUT R19, R24.reuse, 0x28, R0.reuse, 0xfe, !PT ;  /* 0x0000002818137812 */ /* 0x140fe200078efe00 */
[----:B------:R1:W-:Y:S01]  /*61ec0*/  STL [R1+0x224], R5 ;  /* 0x0002240501007387 */ /* 0x0003e20000100800 */
[C-C-:B------:R-:W-:Y:S02]  /*61ed0*/  LOP3.LUT R16, R24.reuse, 0x2a, R0.reuse, 0xfe, !PT ;  /* 0x0000002a18107812 */ /* 0x140fe400078efe00 */
[C-C-:B0-----:R-:W-:Y:S02]  /*61ee0*/  LOP3.LUT R4, R24.reuse, 0xfa, R0.reuse, 0xfe, !PT ;  /* 0x000000fa18047812 */ /* 0x141fe400078efe00 */
[C-C-:B------:R-:W-:Y:S02]  /*61ef0*/  LOP3.LUT R18, R24.reuse, 0x2c, R0.reuse, 0xfe, !PT ;  /* 0x0000002c18127812 */ /* 0x140fe400078efe00 */
[C-C-:B------:R-:W-:Y:S01]  /*61f00*/  LOP3.LUT R23, R24.reuse, 0x2e, R0.reuse, 0xfe, !PT ;  /* 0x0000002e18177812 */ /* 0x140fe200078efe00 */
[----:B------:R0:W-:Y:S01]  /*61f10*/  STL [R1+0x228], R4 ;  /* 0x0002280401007387 */ /* 0x0001e20000100800 */
[----:B------:R-:W-:-:S02]  /*61f20*/  LOP3.LUT R22, R24, 0x30, R0, 0xfe, !PT ;  /* 0x0000003018167812 */ /* 0x000fc400078efe00 */
[C-C-:B------:R-:W-:Y:S02]  /*61f30*/  LOP3.LUT R26, R24.reuse, 0x32, R0.reuse, 0xfe, !PT ;  /* 0x00000032181a7812 */ /* 0x140fe400078efe00 */
[C-C-:B------:R-:W-:Y:S02]  /*61f40*/  LOP3.LUT R27, R24.reuse, 0x34, R0.reuse, 0xfe, !PT ;  /* 0x00000034181b7812 */ /* 0x140fe400078efe00 */
[C-C-:B------:R-:W-:Y:S02]  /*61f50*/  LOP3.LUT R28, R24.reuse, 0x36, R0.reuse, 0xfe, !PT ;  /* 0x00000036181c7812 */ /* 0x140fe400078efe00 */
[C-C-:B------:R-:W-:Y:S02]  /*61f60*/  LOP3.LUT R29, R24.reuse, 0x38, R0.reuse, 0xfe, !PT ;  /* 0x00000038181d7812 */ /* 0x140fe400078efe00 */
[----:B-1----:R-:W-:Y:S02]  /*61f70*/  LOP3.LUT R5, R24, 0xfc, R0, 0xfe, !PT ;  /* 0x000000fc18057812 */ /* 0x002fe400078efe00 */
[----:B------:R-:W2:Y:S04]  /*61f80*/  LDL.LU R0, [R1+0xb0] ;  /* 0x0000b00001007983 */ /* 0x000ea80000300800 */
[----:B0-----:R-:W2:Y:S04]  /*61f90*/  LDL.LU R4, [R1] ;  /* 0x0000000001047983 */ /* 0x001ea80000300800 */
[----:B------:R0:W-:Y:S04]  /*61fa0*/  STL [R1+0x160], R5 ;  /* 0x0001600501007387 */ /* 0x0001e80000100800 */
[----:B0-----:R-:W2:Y:S04]  /*61fb0*/  LDL.LU R5, [R1+0x4] ;  /* 0x0000040001057983 */ /* 0x001ea80000300800 */
[----:B------:R-:W2:Y:S01]  /*61fc0*/  LDL.LU R8, [R1+0xcc] ;  /* 0x0000cc0001087983 */ /* 0x000ea20000300800 */
[C---:B------:R-:W-:Y:S01]  /*61fd0*/  ISETP.LT.AND P1, PT, R17.reuse, UR4, !P0 ;  /* 0x0000000411007c0c */ /* 0x040fe2000c721270 */
[-C--:B------:R-:W-:Y:S01]  /*61fe0*/  IMAD R17, R17, R9.reuse, RZ ;  /* 0x0000000911117224 */ /* 0x080fe200078e02ff */
[C---:B------:R-:W-:Y:S01]  /*61ff0*/  ISETP.LT.AND P3, PT, R19.reuse, UR5, !P0 ;  /* 0x0000000513007c0c */ /* 0x040fe2000c761270 */
[-C--:B------:R-:W-:Y:S01]  /*62000*/  IMAD R19, R19, R9.reuse, RZ ;  /* 0x0000000913137224 */ /* 0x080fe200078e02ff */
[C---:B------:R-:W-:Y:S01]  /*62010*/  ISETP.LT.AND P2, PT, R16.reuse, UR6, !P0 ;  /* 0x0000000610007c0c */ /* 0x040fe2000c741270 */
[-C--:B------:R-:W-:Y:S01]  /*62020*/  IMAD R21, R16, R9.reuse, RZ ;  /* 0x0000000910157224 */ /* 0x080fe200078e02ff */
[-C--:B------:R-:W-:Y:S01]  /*62030*/  LEA R16, P6, R17, R2.reuse, 0x1 ;  /* 0x0000000211107211 */ /* 0x080fe200078c08ff */
[C---:B------:R-:W-:Y:S01]  /*62040*/  IMAD R25, R18.reuse, R9, RZ ;  /* 0x0000000912197224 */ /* 0x040fe200078e02ff */
[----:B------:R-:W-:Y:S01]  /*62050*/  ISETP.LT.AND P4, PT, R18, UR7, !P0 ;  /* 0x0000000712007c0c */ /* 0x000fe2000c781270 */
[----:B------:R-:W-:Y:S01]  /*62060*/  ULDC UR4, c[0x0][0x22c] ;  /* 0x00008b0000047ab9 */ /* 0x000fe20000000800 */
[-C--:B------:R-:W-:Y:S01]  /*62070*/  LEA R18, P5, R19, R2.reuse, 0x1 ;  /* 0x0000000213127211 */ /* 0x080fe200078a08ff */
[----:B------:R-:W-:Y:S01]  /*62080*/  ULDC UR5, c[0x0][0x22c] ;  /* 0x00008b0000057ab9 */ /* 0x000fe20000000800 */
[-C--:B------:R-:W-:Y:S01]  /*62090*/  LEA.HI.X.SX32 R17, R17, R3.reuse, 0x1, P6 ;  /* 0x0000000311117211 */ /* 0x080fe200030f0eff */
[----:B------:R-:W-:Y:S01]  /*620a0*/  ULDC UR6, c[0x0][0x22c] ;  /* 0x00008b0000067ab9 */ /* 0x000fe20000000800 */
[----:B------:R-:W-:Y:S01]  /*620b0*/  LEA R20, P6, R21, R2, 0x1 ;  /* 0x0000000215147211 */ /* 0x000fe200078c08ff */
[----:B------:R-:W-:Y:S01]  /*620c0*/  ULDC UR7, c[0x0][0x22c] ;  /* 0x00008b0000077ab9 */ /* 0x000fe20000000800 */
[----:B------:R-:W-:-:S02]  /*620d0*/  LEA.HI.X.SX32 R19, R19, R3, 0x1, P5 ;  /* 0x0000000313137211 */ /* 0x000fc400028f0eff */
[----:B------:R-:W-:Y:S02]  /*620e0*/  LEA.HI.X.SX32 R21, R21, R3, 0x1, P6 ;  /* 0x0000000315157211 */ /* 0x000fe400030f0eff */
[----:B------:R-:W-:-:S04]  /*620f0*/  LEA R24, P5, R25, R2, 0x1 ;  /* 0x0000000219187211 */ /* 0x000fc800078a08ff */
[----:B------:R-:W-:Y:S01]  /*62100*/  LEA.HI.X.SX32 R25, R25, R3, 0x1, P5 ;  /* 0x0000000319197211 */ /* 0x000fe200028f0eff */
[----:B---3--:R0:W-:Y:S01]  /*62110*/  @P1 STG.E.U16 desc[UR8][R16.64], R10 ;  /* 0x0000000a10001986 */ /* 0x0081e2000c101508 */
[C---:B------:R-:W-:Y:S01]  /*62120*/  ISETP.LT.AND P1, PT, R23.reuse, UR4, !P0 ;  /* 0x0000000417007c0c */ /* 0x040fe2000c721270 */
[----:B------:R-:W-:Y:S01]  /*62130*/  ULDC UR4, c[0x0][0x22c] ;  /* 0x00008b0000047ab9 */ /* 0x000fe20000000800 */
[-C--:B0-----:R-:W-:Y:S01]  /*62140*/  IMAD R17, R23, R9.reuse, RZ ;  /* 0x0000000917117224 */ /* 0x081fe200078e02ff */
[----:B----4-:R-:W-:Y:S01]  /*62150*/  @P3 STG.E.U16 desc[UR8][R18.64], R13 ;  /* 0x0000000d12003986 */ /* 0x010fe2000c101508 */
[----:B------:R-:W-:Y:S02]  /*62160*/  ISETP.LT.AND P3, PT, R22, UR5, !P0 ;  /* 0x0000000516007c0c */ /* 0x000fe4000c761270 */
[----:B------:R-:W-:Y:S01]  /*62170*/  PRMT R7, R10, 0x7632, R7 ;  /* 0x000076320a077816 */ /* 0x000fe20000000007 */
[----:B-----5:R0:W-:Y:S01]  /*62180*/  @P2 STG.E.U16 desc[UR8][R20.64], R12 ;  /* 0x0000000c14002986 */ /* 0x0201e2000c101508 */
[-C--:B------:R-:W-:Y:S01]  /*62190*/  LEA R16, P6, R17, R2.reuse, 0x1 ;  /* 0x0000000211107211 */ /* 0x080fe200078c08ff */
[----:B------:R-:W-:Y:S01]  /*621a0*/  IMAD R23, R27, R9, RZ ;  /* 0x000000091b177224 */ /* 0x000fe200078e02ff */
[C---:B------:R-:W-:Y:S01]  /*621b0*/  ISETP.LT.AND P2, PT, R26.reuse, UR6, !P0 ;  /* 0x000000061a007c0c */ /* 0x040fe2000c741270 */
[----:B------:R-:W3:Y:S01]  /*621c0*/  LDL.LU R10, [R1+0x8] ;  /* 0x00000800010a7983 */ /* 0x000ee20000300800 */
[----:B------:R-:W-:Y:S01]  /*621d0*/  LEA.HI.X.SX32 R17, R17, R3, 0x1, P6 ;  /* 0x0000000311117211 */ /* 0x000fe200030f0eff */
[----:B------:R-:W-:Y:S01]  /*621e0*/  ULDC UR6, c[0x0][0x22c] ;  /* 0x00008b0000067ab9 */ /* 0x000fe20000000800 */
[----:B------:R-:W-:Y:S01]  /*621f0*/  ULDC UR5, c[0x0][0x22c] ;  /* 0x00008b0000057ab9 */ /* 0x000fe20000000800 */
[----:B0-----:R-:W-:Y:S01]  /*62200*/  IMAD R21, R26, R9, RZ ;  /* 0x000000091a157224 */ /* 0x001fe200078e02ff */
[----:B--2---:R0:W-:Y:S04]  /*62210*/  @P4 STG.E.U16 desc[UR8][R24.64], R11 ;  /* 0x0000000b18004986 */ /* 0x0041e8000c101508 */
[----:B------:R-:W-:-:S04]  /*62220*/  LEA R20, P6, R21, R2, 0x1 ;  /* 0x0000000215147211 */ /* 0x000fc800078c08ff */
[----:B------:R-:W-:Y:S02]  /*62230*/  LEA.HI.X.SX32 R21, R21, R3, 0x1, P6 ;  /* 0x0000000315157211 */ /* 0x000fe400030f0eff */
[----:B0-----:R-:W-:Y:S02]  /*62240*/  PRMT R25, R15, 0x7632, R25 ;  /* 0x000076320f197816 */ /* 0x001fe40000000019 */
[----:B------:R-:W-:Y:S01]  /*62250*/  ISETP.LT.AND P4, PT, R27, UR7, !P0 ;  /* 0x000000071b007c0c */ /* 0x000fe2000c781270 */
[----:B------:R-:W-:Y:S01]  /*62260*/  ULDC UR7, c[0x0][0x22c] ;  /* 0x00008b0000077ab9 */ /* 0x000fe20000000800 */
[----:B------:R-:W-:Y:S02]  /*62270*/  PRMT R24, R14, 0x7632, R24 ;  /* 0x000076320e187816 */ /* 0x000fe40000000018 */
[----:B------:R-:W-:Y:S01]  /*62280*/  PRMT R6, R0, 0x7632, R6 ;  /* 0x0000763200067816 */ /* 0x000fe20000000006 */
[----:B------:R-:W-:-:S05]  /*62290*/  IMAD R0, R22, R9, RZ ;  /* 0x0000000916007224 */ /* 0x000fca00078e02ff */
[----:B------:R-:W-:-:S04]  /*622a0*/  LEA R18, P5, R0, R2, 0x1 ;  /* 0x0000000200127211 */ /* 0x000fc800078a08ff */
[----:B------:R-:W-:Y:S01]  /*622b0*/  LEA.HI.X.SX32 R19, R0, R3, 0x1, P5 ;  /* 0x0000000300137211 */ /* 0x000fe200028f0eff */
[C---:B------:R-:W-:Y:S01]  /*622c0*/  IMAD R0, R4.reuse, R9, RZ ;  /* 0x0000000904007224 */ /* 0x040fe200078e02ff */
[----:B------:R-:W-:Y:S01]  /*622d0*/  LEA R22, P5, R23, R2, 0x1 ;  /* 0x0000000217167211 */ /* 0x000fe200078a08ff */
[----:B------:R-:W-:Y:S04]  /*622e0*/  @P1 STG.E.U16 desc[UR8][R16.64], R8 ;  /* 0x0000000810001986 */ /* 0x000fe8000c101508 */
[----:B------:R0:W-:Y:S04]  /*622f0*/  @P3 STG.E.U16 desc[UR8][R18.64], R6 ;  /* 0x0000000612003986 */ /* 0x0001e8000c101508 */
[----:B------:R-:W-:Y:S01]  /*62300*/  @P2 STG.E.U16 desc[UR8][R20.64], R25 ;  /* 0x0000001914002986 */ /* 0x000fe2000c101508 */
[----:B------:R-:W-:Y:S01]  /*62310*/  ISETP.LT.AND P2, PT, R4, UR6, !P0 ;  /* 0x0000000604007c0c */ /* 0x000fe2000c741270 */
[----:B------:R-:W-:-:S02]  /*62320*/  ULDC UR6, c[0x0][0x22c] ;  /* 0x00008b0000067ab9 */ /* 0x000fc40000000800 */
[----:B0-----:R-:W2:Y:S04]  /*62330*/  LDL.LU R6, [R1+0xc] ;  /* 0x00000c0001067983 */ /* 0x001ea80000300800 */
[----:B------:R-:W4:Y:S01]  /*62340*/  LDL.LU R4, [R1+0x30] ;  /* 0x0000300001047983 */ /* 0x000f220000300800 */
[----:B------:R-:W-:-:S05]  /*62350*/  LEA.HI.X.SX32 R23, R23, R3, 0x1, P5 ;  /* 0x0000000317177211 */ /* 0x000fca00028f0eff */
[----:B------:R0:W-:Y:S01]  /*62360*/  @P4 STG.E.U16 desc[UR8][R22.64], R24 ;  /* 0x0000001816004986 */ /* 0x0001e2000c101508 */
[C---:B------:R-:W-:Y:S01]  /*62370*/  ISETP.LT.AND P4, PT, R5.reuse, UR7, !P0 ;  /* 0x0000000705007c0c */ /* 0x040fe2000c781270 */
[-C--:B0-----:R-:W-:Y:S02]  /*62380*/  IMAD R23, R5, R9.reuse, RZ ;  /* 0x0000000905177224 */ /* 0x081fe400078e02ff */
[----:B------:R-:W5:Y:S01]  /*62390*/  LDL.LU R5, [R1+0x34] ;  /* 0x0000340001057983 */ /* 0x000f620000300800 */
[CC--:B------:R-:W-:Y:S01]  /*623a0*/  IMAD R16, R28.reuse, R9.reuse, RZ ;  /* 0x000000091c107224 */ /* 0x0c0fe200078e02ff */
[----:B------:R-:W-:Y:S01]  /*623b0*/  ISETP.LT.AND P1, PT, R28, UR4, !P0 ;  /* 0x000000041c007c0c */ /* 0x000fe2000c721270 */
[C---:B------:R-:W-:Y:S01]  /*623c0*/  IMAD R17, R29.reuse, R9, RZ ;  /* 0x000000091d117224 */ /* 0x040fe200078e02ff */
[----:B------:R-:W-:Y:S01]  /*623d0*/  ISETP.LT.AND P3, PT, R29, UR5, !P0 ;  /* 0x000000051d007c0c */ /* 0x000fe2000c761270 */
[----:B------:R-:W-:Y:S01]  /*623e0*/  ULDC UR4, c[0x0][0x22c] ;  /* 0x00008b0000047ab9 */ /* 0x000fe20000000800 */
[-C--:B------:R-:W-:Y:S01]  /*623f0*/  LEA R20, P6, R16, R2.reuse, 0x1 ;  /* 0x0000000210147211 */ /* 0x080fe200078c08ff */
[----:B------:R-:W-:Y:S01]  /*62400*/  ULDC UR5, c[0x0][0x22c] ;  /* 0x00008b0000057ab9 */ /* 0x000fe20000000800 */
[----:B------:R-:W-:-:S02]  /*62410*/  LEA R18, P5, R17, R2, 0x1 ;  /* 0x0000000211127211 */ /* 0x000fc400078a08ff */
[----:B------:R-:W-:Y:S02]  /*62420*/  PRMT R24, R11, 0x7632, R24 ;  /* 0x000076320b187816 */ /* 0x000fe40000000018 */
[-C--:B------:R-:W-:Y:S01]  /*62430*/  LEA.HI.X.SX32 R21, R16, R3.reuse, 0x1, P6 ;  /* 0x0000000310157211 */ /* 0x080fe200030f0eff */
[----:B------:R-:W5:Y:S01]  /*62440*/  LDL.LU R11, [R1+0x38] ;  /* 0x00003800010b7983 */ /* 0x000f620000300800 */
[-C--:B------:R-:W-:Y:S02]  /*62450*/  LEA R16, P6, R0, R2.reuse, 0x1 ;  /* 0x0000000200107211 */ /* 0x080fe400078c08ff */
[----:B------:R-:W-:Y:S01]  /*62460*/  PRMT R27, R8, 0x7632, R27 ;  /* 0x00007632081b7816 */ /* 0x000fe2000000001b */
[----:B------:R-:W5:Y:S01]  /*62470*/  LDL.LU R15, [R1+0xe0] ;  /* 0x0000e000010f7983 */ /* 0x000f620000300800 */
[----:B------:R-:W-:Y:S02]  /*62480*/  LEA.HI.X.SX32 R19, R17, R3, 0x1, P5 ;  /* 0x0000000311137211 */ /* 0x000fe400028f0eff */
[----:B------:R-:W-:Y:S01]  /*62490*/  LEA R22, P5, R23, R2, 0x1 ;  /* 0x0000000217167211 */ /* 0x000fe200078a08ff */
[----:B------:R-:W5:Y:S01]  /*624a0*/  LDL.LU R8, [R1+0xe4] ;  /* 0x0000e40001087983 */ /* 0x000f620000300800 */
[----:B------:R-:W-:-:S02]  /*624b0*/  PRMT R26, R13, 0x7632, R26 ;  /* 0x000076320d1a7816 */ /* 0x000fc4000000001a */
[----:B------:R-:W-:Y:S01]  /*624c0*/  PRMT R25, R12, 0x7632, R25 ;  /* 0x000076320c197816 */ /* 0x000fe20000000019 */
[----:B------:R0:W-:Y:S01]  /*624d0*/  @P1 STG.E.U16 desc[UR8][R20.64], R7 ;  /* 0x0000000714001986 */ /* 0x0001e2000c101508 */
[-C--:B------:R-:W-:Y:S02]  /*624e0*/  LEA.HI.X.SX32 R17, R0, R3.reuse, 0x1, P6 ;  /* 0x0000000300117211 */ /* 0x080fe400030f0eff */
[----:B------:R-:W-:Y:S01]  /*624f0*/  LEA.HI.X.SX32 R23, R23, R3, 0x1, P5 ;  /* 0x0000000317177211 */ /* 0x000fe200028f0eff */
[----:B------:R-:W-:Y:S04]  /*62500*/  @P3 STG.E.U16 desc[UR8][R18.64], R26 ;  /* 0x0000001a12003986 */ /* 0x000fe8000c101508 */
[----:B------:R-:W-:Y:S04]  /*62510*/  @P2 STG.E.U16 desc[UR8][R16.64], R25 ;  /* 0x0000001910002986 */ /* 0x000fe8000c101508 */
[----:B0-----:R-:W5:Y:S04]  /*62520*/  LDL.LU R7, [R1+0xe8] ;  /* 0x0000e80001077983 */ /* 0x001f680000300800 */
[----:B------:R0:W-:Y:S04]  /*62530*/  @P4 STG.E.U16 desc[UR8][R22.64], R24 ;  /* 0x0000001816004986 */ /* 0x0001e8000c101508 */
[----:B0-----:R-:W5:Y:S04]  /*62540*/  LDL.LU R23, [R1+0x3c] ;  /* 0x00003c0001177983 */ /* 0x001f680000300800 */
[----:B------:R-:W5:Y:S01]  /*62550*/  LDL.LU R12, [R1+0x40] ;  /* 0x00004000010c7983 */ /* 0x000f620000300800 */
[C---:B---3--:R-:W-:Y:S01]  /*62560*/  ISETP.LT.AND P2, PT, R10.reuse, UR4, !P0 ;  /* 0x000000040a007c0c */ /* 0x048fe2000c741270 */
[----:B------:R-:W-:Y:S01]  /*62570*/  ULDC UR4, c[0x0][0x22c] ;  /* 0x00008b0000047ab9 */ /* 0x000fe20000000800 */
[----:B------:R-:W-:-:S05]  /*62580*/  IMAD R16, R10, R9, RZ ;  /* 0x000000090a107224 */ /* 0x000fca00078e02ff */
[----:B------:R-:W-:-:S04]  /*62590*/  LEA R20, P1, R16, R2, 0x1 ;  /* 0x0000000210147211 */ /* 0x000fc800078208ff */
[----:B------:R-:W-:Y:S02]  /*625a0*/  LEA.HI.X.SX32 R21, R16, R3, 0x1, P1 ;  /* 0x0000000310157211 */ /* 0x000fe400008f0eff */
[C---:B--2---:R-:W-:Y:S01]  /*625b0*/  ISETP.LT.AND P3, PT, R6.reuse, UR5, !P0 ;  /* 0x0000000506007c0c */ /* 0x044fe2000c761270 */
[-C--:B------:R-:W-:Y:S01]  /*625c0*/  IMAD R17, R6, R9.reuse, RZ ;  /* 0x0000000906117224 */ /* 0x080fe200078e02ff */
[----:B------:R-:W-:Y:S01]  /*625d0*/  ULDC UR5, c[0x0][0x22c] ;  /* 0x00008b0000057ab9 */ /* 0x000fe20000000800 */
[C---:B----4-:R-:W-:Y:S01]  /*625e0*/  ISETP.LT.AND P4, PT, R4.reuse, UR4, !P0 ;  /* 0x0000000404007c0c */ /* 0x050fe2000c781270 */
[-C--:B------:R-:W-:Y:S02]  /*625f0*/  IMAD R0, R4, R9.reuse, RZ ;  /* 0x0000000904007224 */ /* 0x080fe400078e02ff */
[C---:B-----5:R-:W-:Y:S01]  /*62600*/  IMAD R22, R5.reuse, R9, RZ ;  /* 0x0000000905167224 */ /* 0x060fe200078e02ff */
[----:B------:R-:W2:Y:S01]  /*62610*/  LDL.LU R4, [R1+0x44] ;  /* 0x0000440001047983 */ /* 0x000ea20000300800 */
[----:B------:R-:W-:Y:S01]  /*62620*/  ISETP.LT.AND P1, PT, R5, UR5, !P0 ;  /* 0x0000000505007c0c */ /* 0x000fe2000c721270 */
[----:B------:R-:W-:Y:S01]  /*62630*/  ULDC UR4, c[0x0][0x22c] ;  /* 0x00008b0000047ab9 */ /* 0x000fe20000000800 */
[-C--:B------:R-:W-:Y:S01]  /*62640*/  LEA R18, P5, R17, R2.reuse, 0x1 ;  /* 0x0000000211127211 */ /* 0x080fe200078a08ff */
[----:B------:R-:W3:Y:S01]  /*62650*/  LDL.LU R6, [R1+0xec] ;  /* 0x0000ec0001067983 */ /* 0x000ee20000300800 */
[----:B------:R-:W-:Y:S01]  /*62660*/  LEA R16, P6, R0, R2, 0x1 ;  /* 0x0000000200107211 */ /* 0x000fe200078c08ff */
[----:B------:R-:W-:-:S02]  /*62670*/  ULDC UR5, c[0x0][0x22c] ;  /* 0x00008b0000057ab9 */ /* 0x000fc40000000800 */
[----:B------:R-:W4:Y:S01]  /*62680*/  LDL.LU R5, [R1+0x120] ;  /* 0x0001200001057983 */ /* 0x000f220000300800 */
[-C--:B------:R-:W-:Y:S02]  /*62690*/  LEA.HI.X.SX32 R19, R17, R3.reuse, 0x1, P5 ;  /* 0x0000000311137211 */ /* 0x080fe400028f0eff */
[----:B------:R-:W-:Y:S01]  /*626a0*/  LEA.HI.X.SX32 R17, R0, R3, 0x1, P6 ;  /* 0x0000000300117211 */ /* 0x000fe200030f0eff */
[----:B------:R0:W-:Y:S01]  /*626b0*/  @P2 STG.E.U16 desc[UR8][R20.64], R27 ;  /* 0x0000001b14002986 */ /* 0x0001e2000c101508 */
[----:B------:R-:W-:Y:S01]  /*626c0*/  ISETP.LT.AND P5, PT, R11, UR4, !P0 ;  /* 0x000000040b007c0c */ /* 0x000fe2000c7a1270 */
[----:B------:R-:W-:Y:S02]  /*626d0*/  ULDC UR4, c[0x0][0x22c] ;  /* 0x00008b0000047ab9 */ /* 0x000fe40000000800 */
[----:B------:R-:W-:Y:S04]  /*626e0*/  @P3 STG.E.U16 desc[UR8][R18.64], R15 ;  /* 0x0000000f12003986 */ /* 0x000fe8000c101508 */
[----:B------:R-:W5:Y:S01]  /*626f0*/  LDL.LU R14, [R1+0xd0] ;  /* 0x0000d000010e7983 */ /* 0x000f620000300800 */
[----:B0-----:R-:W-:-:S03]  /*62700*/  LEA R20, P2, R22, R2, 0x1 ;  /* 0x0000000216147211 */ /* 0x001fc600078408ff */
[----:B------:R0:W-:Y:S01]  /*62710*/  @P4 STG.E.U16 desc[UR8][R16.64], R8 ;  /* 0x0000000810004986 */ /* 0x0001e2000c101508 */
[----:B------:R-:W-:-:S03]  /*62720*/  LEA.HI.X.SX32 R21, R22, R3, 0x1, P2 ;  /* 0x0000000316157211 */ /* 0x000fc600010f0eff */
[----:B------:R-:W5:Y:S04]  /*62730*/  LDL.LU R13, [R1+0xd4] ;  /* 0x0000d400010d7983 */ /* 0x000f680000300800 */
[----:B------:R-:W5:Y:S01]  /*62740*/  LDL.LU R10, [R1+0xd8] ;  /* 0x0000d800010a7983 */ /* 0x000f620000300800 */
[----:B0-----:R-:W-:-:S03]  /*62750*/  IMAD R16, R11, R9, RZ ;  /* 0x000000090b107224 */ /* 0x001fc600078e02ff */
[----:B------:R-:W5:Y:S04]  /*62760*/  LDL.LU R11, [R1+0x48] ;  /* 0x00004800010b7983 */ /* 0x000f680000300800 */
[----:B------:R0:W-:Y:S02]  /*62770*/  @P1 STG.E.U16 desc[UR8][R20.64], R7 ;  /* 0x0000000714001986 */ /* 0x0001e4000c101508 */
[----:B0-----:R-:W-:Y:S01]  /*62780*/  LEA R20, P1, R16, R2, 0x1 ;  /* 0x0000000210147211 */ /* 0x001fe200078208ff */
[----:B------:R-:W-:-:S03]  /*62790*/  IMAD R0, R23, R9, RZ ;  /* 0x0000000917007224 */ /* 0x000fc600078e02ff */
[----:B------:R-:W-:Y:S01]  /*627a0*/  LEA.HI.X.SX32 R21, R16, R3, 0x1, P1 ;  /* 0x0000000310157211 */ /* 0x000fe200008f0eff */
[----:B------:R-:W-:Y:S01]  /*627b0*/  IMAD R16, R12, R9, RZ ;  /* 0x000000090c107224 */ /* 0x000fe200078e02ff */
[----:B------:R-:W-:-:S04]  /*627c0*/  LEA R18, P1, R0, R2, 0x1 ;  /* 0x0000000200127211 */ /* 0x000fc800078208ff */
[----:B------:R-:W-:Y:S02]  /*627d0*/  LEA.HI.X.SX32 R19, R0, R3, 0x1, P1 ;  /* 0x0000000300137211 */ /* 0x000fe400008f0eff */
[----:B------:R-:W-:Y:S01]  /*627e0*/  ISETP.LT.AND P4, PT, R23, UR4, !P0 ;  /* 0x0000000417007c0c */ /* 0x000fe2000c781270 */
[----:B------:R-:W-:Y:S01]  /*627f0*/  ULDC UR4, c[0x0][0x22c] ;  /* 0x00008b0000047ab9 */ /* 0x000fe20000000800 */
[C---:B--2---:R-:W-:Y:S01]  /*62800*/  ISETP.LT.AND P2, PT, R4.reuse, UR6, !P0 ;  /* 0x0000000604007c0c */ /* 0x044fe2000c741270 */
[----:B------:R-:W-:Y:S01]  /*62810*/  IMAD R17, R4, R9, RZ ;  /* 0x0000000904117224 */ /* 0x000fe200078e02ff */
[----:B------:R-:W-:Y:S01]  /*62820*/  ISETP.LT.AND P3, PT, R12, UR5, !P0 ;  /* 0x000000050c007c0c */ /* 0x000fe2000c761270 */
[----:B------:R-:W2:Y:S01]  /*62830*/  LDL.LU R4, [R1+0xdc] ;  /* 0x0000dc0001047983 */ /* 0x000ea20000300800 */
[----:B------:R-:W-:Y:S01]  /*62840*/  ULDC UR5, c[0x0][0x22c] ;  /* 0x00008b0000057ab9 */ /* 0x000fe20000000800 */
[----:B------:R-:W-:Y:S02]  /*62850*/  ULDC UR6, c[0x0][0x22c] ;  /* 0x00008b0000067ab9 */ /* 0x000fe40000000800 */
[----:B---3--:R0:W-:Y:S04]  /*62860*/  @P5 STG.E.U16 desc[UR8][R20.64], R6 ;  /* 0x0000000614005986 */ /* 0x0081e8000c101508 */
[----:B------:R-:W3:Y:S01]  /*62870*/  LDL.LU R0, [R1+0x4c] ;  /* 0x00004c0001007983 */ /* 0x000ee20000300800 */
[----:B0-----:R-:W-:-:S04]  /*62880*/  LEA R20, P6, R16, R2, 0x1 ;  /* 0x0000000210147211 */ /* 0x001fc800078c08ff */
[----:B------:R-:W-:Y:S02]  /*62890*/  LEA.HI.X.SX32 R21, R16, R3, 0x1, P6 ;  /* 0x0000000310157211 */ /* 0x000fe400030f0eff */
[----:B------:R-:W2:Y:S01]  /*628a0*/  LDL.LU R16, [R1+0x50] ;  /* 0x0000500001107983 */ /* 0x000ea20000300800 */
[----:B----4-:R-:W-:Y:S01]  /*628b0*/  ISETP.LT.AND P1, PT, R5, UR4, !P0 ;  /* 0x0000000405007c0c */ /* 0x010fe2000c721270 */
[----:B------:R-:W-:Y:S02]  /*628c0*/  ULDC UR4, c[0x0][0x22c] ;  /* 0x00008b0000047ab9 */ /* 0x000fe40000000800 */
[----:B------:R-:W4:Y:S01]  /*628d0*/  LDL.LU R5, [R1+0x54] ;  /* 0x0000540001057983 */ /* 0x000f220000300800 */
[----:B------:R-:W-:-:S03]  /*628e0*/  LEA R22, P5, R17, R2, 0x1 ;  /* 0x0000000211167211 */ /* 0x000fc600078a08ff */
[----:B-----5:R-:W-:Y:S01]  /*628f0*/  @P4 STG.E.U16 desc[UR8][R18.64], R14 ;  /* 0x0000000e12004986 */ /* 0x020fe2000c101508 */
[----:B------:R-:W-:-:S03]  /*62900*/  LEA.HI.X.SX32 R23, R17, R3, 0x1, P5 ;  /* 0x0000000311177211 */ /* 0x000fc600028f0eff */
[----:B------:R-:W5:Y:S01]  /*62910*/  LDL.LU R12, [R1+0x5c] ;  /* 0x00005c00010c7983 */ /* 0x000f620000300800 */
[C---:B------:R-:W-:Y:S01]  /*62920*/  ISETP.LT.AND P4, PT, R11.reuse, UR4, !P0 ;  /* 0x000000040b007c0c */ /* 0x040fe2000c781270 */
[----:B------:R-:W-:Y:S02]  /*62930*/  IMAD R17, R11, R9, RZ ;  /* 0x000000090b117224 */ /* 0x000fe400078e02ff */
[----:B------:R-:W-:Y:S01]  /*62940*/  @P3 STG.E.U16 desc[UR8][R20.64], R13 ;  /* 0x0000000d14003986 */ /* 0x000fe2000c101508 */
[----:B------:R-:W-:Y:S01]  /*62950*/  PRMT R27, R7, 0x7632, R27 ;  /* 0x00007632071b7816 */ /* 0x000fe2000000001b */
[----:B------:R-:W-:Y:S02]  /*62960*/  ULDC UR4, c[0x0][0x22c] ;  /* 0x00008b0000047ab9 */ /* 0x000fe40000000800 */
[----:B------:R-:W5:Y:S04]  /*62970*/  LDL.LU R11, [R1+0x60] ;  /* 0x00006000010b7983 */ /* 0x000f680000300800 */
[----:B------:R0:W-:Y:S01]  /*62980*/  @P2 STG.E.U16 desc[UR8][R22.64], R10 ;  /* 0x0000000a16002986 */ /* 0x0001e2000c101508 */
[----:B------:R-:W-:-:S02]  /*62990*/  PRMT R26, R6, 0x7632, R26 ;  /* 0x00007632061a7816 */ /* 0x000fc4000000001a */
[----:B0-----:R-:W-:Y:S02]  /*629a0*/  PRMT R22, R15, 0x7632, R22 ;  /* 0x000076320f167816 */ /* 0x001fe40000000016 */
[----:B------:R-:W5:Y:S01]  /*629b0*/  LDL.LU R15, [R1+0x1b18] ;  /* 0x001b1800010f7983 */ /* 0x000f620000300800 */
[----:B------:R-:W-:-:S03]  /*629c0*/  PRMT R23, R8, 0x7632, R23 ;  /* 0x0000763208177816 */ /* 0x000fc60000000017 */
[----:B------:R-:W5:Y:S04]  /*629d0*/  LDL.LU R8, [R1+0x64] ;  /* 0x0000640001087983 */ /* 0x000f680000300800 */
[----:B------:R-:W5:Y:S04]  /*629e0*/  LDL.LU R7, [R1+0x68] ;  /* 0x0000680001077983 */ /* 0x000f680000300800 */
[----:B------:R-:W5:Y:S01]  /*629f0*/  LDL.LU R6, [R1+0x6c] ;  /* 0x00006c0001067983 */ /* 0x000f620000300800 */
[----:B------:R-:W-:-:S03]  /*62a00*/  PRMT R25, R14, 0x7632, R25 ;  /* 0x000076320e197816 */ /* 0x000fc60000000019 */
[----:B------:R-:W5:Y:S01]  /*62a10*/  LDL.LU R14, [R1+0x1b14] ;  /* 0x001b1400010e7983 */ /* 0x000f620000300800 */
[C---:B---3--:R-:W-:Y:S01]  /*62a20*/  ISETP.LT.AND P3, PT, R0.reuse, UR5, !P0 ;  /* 0x0000000500007c0c */ /* 0x048fe2000c761270 */
[----:B------:R-:W-:Y:S01]  /*62a30*/  IMAD R0, R0, R9, RZ ;  /* 0x0000000900007224 */ /* 0x000fe200078e02ff */
[----:B--2---:R-:W-:Y:S01]  /*62a40*/  PRMT R28, R4, 0x7632, R28 ;  /* 0x00007632041c7816 */ /* 0x004fe2000000001c */
[----:B------:R-:W-:-:S03]  /*62a50*/  ULDC UR5, c[0x0][0x22c] ;  /* 0x00008b0000057ab9 */ /* 0x000fc60000000800 */
[-C--:B------:R-:W-:Y:S02]  /*62a60*/  LEA R18, P5, R0, R2.reuse, 0x1 ;  /* 0x0000000200127211 */ /* 0x080fe400078a08ff */
[C---:B------:R-:W-:Y:S01]  /*62a70*/  ISETP.LT.AND P2, PT, R16.reuse, UR6, !P0 ;  /* 0x0000000610007c0c */ /* 0x040fe2000c741270 */
[----:B------:R-:W-:Y:S01]  /*62a80*/  IMAD R21, R16, R9, RZ ;  /* 0x0000000910157224 */ /* 0x000fe200078e02ff */
[----:B------:R-:W-:Y:S01]  /*62a90*/  LEA R16, P6, R17, R2, 0x1 ;  /* 0x0000000211107211 */ /* 0x000fe200078c08ff */
[----:B------:R-:W-:-:S03]  /*62aa0*/  ULDC UR6, c[0x0][0x22c] ;  /* 0x00008b0000067ab9 */ /* 0x000fc60000000800 */
[-C--:B------:R-:W-:Y:S02]  /*62ab0*/  LEA.HI.X.SX32 R17, R17, R3.reuse, 0x1, P6 ;  /* 0x0000000311117211 */ /* 0x080fe400030f0eff */
[----:B------:R-:W-:Y:S01]  /*62ac0*/  LEA.HI.X.SX32 R19, R0, R3, 0x1, P5 ;  /* 0x0000000300137211 */ /* 0x000fe200028f0eff */
[C---:B----4-:R-:W-:Y:S02]  /*62ad0*/  IMAD R0, R5.reuse, R9, RZ ;  /* 0x0000000905007224 */ /* 0x050fe400078e02ff */
[----:B------:R0:W-:Y:S01]  /*62ae0*/  @P4 STG.E.U16 desc[UR8][R16.64], R4 ;  /* 0x0000000410004986 */ /* 0x0001e2000c101508 */
[----:B------:R-:W-:Y:S01]  /*62af0*/  ISETP.LT.AND P4, PT, R5, UR4, !P0 ;  /* 0x0000000405007c0c */ /* 0x000fe2000c781270 */
[----:B------:R-:W-:Y:S02]  /*62b00*/  ULDC UR4, c[0x0][0x22c] ;  /* 0x00008b0000047ab9 */ /* 0x000fe40000000800 */
[----:B------:R-:W2:Y:S04]  /*62b10*/  LDL.LU R5, [R1+0x70] ;  /* 0x0000700001057983 */ /* 0x000ea80000300800 */
[----:B0-----:R-:W3:Y:S01]  /*62b20*/  LDL.LU R4, [R1+0x74] ;  /* 0x0000740001047983 */ /* 0x001ee20000300800 */
[----:B------:R-:W-:-:S04]  /*62b30*/  LEA R20, P6, R21, R2, 0x1 ;  /* 0x0000000215147211 */ /* 0x000fc800078c08ff */
[----:B------:R-:W-:Y:S01]  /*62b40*/  LEA.HI.X.SX32 R21, R21, R3, 0x1, P6 ;  /* 0x0000000315157211 */ /* 0x000fe200030f0eff */
[----:B------:R0:W-:Y:S01]  /*62b50*/  @P3 STG.E.U16 desc[UR8][R18.64], R22 ;  /* 0x0000001612003986 */ /* 0x0001e2000c101508 */
[CC--:B-----5:R-:W-:Y:S01]  /*62b60*/  IMAD R16, R12.reuse, R9.reuse, RZ ;  /* 0x000000090c107224 */ /* 0x0e0fe200078e02ff */
[----:B------:R-:W-:Y:S01]  /*62b70*/  ISETP.LT.AND P3, PT, R12, UR5, !P0 ;  /* 0x000000050c007c0c */ /* 0x000fe2000c761270 */
[C---:B------:R-:W-:Y:S01]  /*62b80*/  IMAD R17, R11.reuse, R9, RZ ;  /* 0x000000090b117224 */ /* 0x040fe200078e02ff */
[----:B------:R1:W-:Y:S01]  /*62b90*/  @P2 STG.E.U16 desc[UR8][R20.64], R23 ;  /* 0x0000001714002986 */ /* 0x0003e2000c101508 */
[----:B------:R-:W-:Y:S01]  /*62ba0*/  ISETP.LT.AND P2, PT, R11, UR4, !P0 ;  /* 0x000000040b007c0c */ /* 0x000fe2000c741270 */
[----:B------:R-:W-:Y:S01]  /*62bb0*/  ULDC UR4, c[0x0][0x22c] ;  /* 0x00008b0000047ab9 */ /* 0x000fe20000000800 */
[----:B------:R-:W-:Y:S01]  /*62bc0*/  PRMT R24, R13, 0x7632, R24 ;  /* 0x000076320d187816 */ /* 0x000fe20000000018 */
[----:B------:R-:W-:Y:S01]  /*62bd0*/  ULDC UR5, c[0x0][0x22c] ;  /* 0x00008b0000057ab9 */ /* 0x000fe20000000800 */
[----:B------:R-:W4:Y:S01]  /*62be0*/  LDL.LU R13, [R1+0xf0] ;  /* 0x0000f000010d7983 */ /* 0x000f220000300800 */
[----:B0-----:R-:W-:-:S03]  /*62bf0*/  LEA R18, P6, R0, R2, 0x1 ;  /* 0x0000000200127211 */ /* 0x001fc600078c08ff */
[----:B------:R-:W5:Y:S01]  /*62c00*/  LDL.LU R12, [R1+0xf4] ;  /* 0x0000f400010c7983 */ /* 0x000f620000300800 */
[-C--:B-1----:R-:W-:Y:S02]  /*62c10*/  LEA R20, P5, R16, R2.reuse, 0x1 ;  /* 0x0000000210147211 */ /* 0x082fe400078a08ff */
[-C--:B------:R-:W-:Y:S02]  /*62c20*/  LEA.HI.X.SX32 R19, R0, R3.reuse, 0x1, P6 ;  /* 0x0000000300137211 */ /* 0x080fe400030f0eff */
[C---:B------:R-:W-:Y:S02]  /*62c30*/  LEA R22, P6, R17.reuse, R2, 0x1 ;  /* 0x0000000211167211 */ /* 0x040fe400078c08ff */
[----:B------:R-:W-:Y:S01]  /*62c40*/  LEA.HI.X.SX32 R21, R16, R3, 0x1, P5 ;  /* 0x0000000310157211 */ /* 0x000fe200028f0eff */
[C---:B------:R-:W-:Y:S01]  /*62c50*/  IMAD R0, R8.reuse, R9, RZ ;  /* 0x0000000908007224 */ /* 0x040fe200078e02ff */
[----:B------:R-:W-:Y:S01]  /*62c60*/  LEA.HI.X.SX32 R23, R17, R3, 0x1, P6 ;  /* 0x0000000311177211 */ /* 0x000fe200030f0eff */
[----:B------:R-:W-:Y:S01]  /*62c70*/  @P4 STG.E.U16 desc[UR8][R18.64], R27 ;  /* 0x0000001b12004986 */ /* 0x000fe2000c101508 */
[----:B------:R-:W-:Y:S01]  /*62c80*/  ISETP.LT.AND P5, PT, R8, UR4, !P0 ;  /* 0x0000000408007c0c */ /* 0x000fe2000c7a1270 */
[----:B------:R-:W-:-:S02]  /*62c90*/  ULDC UR4, c[0x0][0x22c] ;  /* 0x00008b0000047ab9 */ /* 0x000fc40000000800 */
[----:B------:R0:W-:Y:S04]  /*62ca0*/  @P3 STG.E.U16 desc[UR8][R20.64], R26 ;  /* 0x0000001a14003986 */ /* 0x0001e8000c101508 */
[----:B------:R-:W-:Y:S01]  /*62cb0*/  @P2 STG.E.U16 desc[UR8][R22.64], R25 ;  /* 0x0000001916002986 */ /* 0x000fe2000c101508 */
[C---:B------:R-:W-:Y:S01]  /*62cc0*/  IMAD R17, R7.reuse, R9, RZ ;  /* 0x0000000907117224 */ /* 0x040fe200078e02ff */
[----:B------:R-:W-:Y:S01]  /*62cd0*/  ISETP.LT.AND P4, PT, R7, UR4, !P0 ;  /* 0x0000000407007c0c */ /* 0x000fe2000c781270 */
[----:B------:R-:W-:Y:S01]  /*62ce0*/  ULDC UR4, c[0x0][0x22c] ;  /* 0x00008b0000047ab9 */ /* 0x000fe20000000800 */
[----:B------:R-:W5:Y:S01]  /*62cf0*/  LDL.LU R8, [R1+0x84] ;  /* 0x0000840001087983 */ /* 0x000f620000300800 */
[----:B0-----:R-:W-:-:S04]  /*62d00*/  LEA R20, P2, R0, R2, 0x1 ;  /* 0x0000000200147211 */ /* 0x001fc800078408ff */
[----:B------:R-:W-:Y:S01]  /*62d10*/  LEA.HI.X.SX32 R21, R0, R3, 0x1, P2 ;  /* 0x0000000300157211 */ /* 0x000fe200010f0eff */
[----:B------:R-:W-:Y:S01]  /*62d20*/  IMAD R0, R6, R9, RZ ;  /* 0x0000000906007224 */ /* 0x000fe200078e02ff */
[----:B------:R-:W-:-:S03]  /*62d30*/  LEA R18, P6, R17, R2, 0x1 ;  /* 0x0000000211127211 */ /* 0x000fc600078c08ff */
[----:B------:R0:W-:Y:S01]  /*62d40*/  @P5 STG.E.U16 desc[UR8][R20.64], R24 ;  /* 0x0000001814005986 */ /* 0x0001e2000c101508 */
[----:B------:R-:W-:Y:S01]  /*62d50*/  ISETP.LT.AND P3, PT, R6, UR5, !P0 ;  /* 0x0000000506007c0c */ /* 0x000fe2000c761270 */
[----:B------:R-:W-:Y:S01]  /*62d60*/  ULDC UR5, c[0x0][0x22c] ;  /* 0x00008b0000057ab9 */ /* 0x000fe20000000800 */
[----:B------:R-:W-:Y:S01]  /*62d70*/  PRMT R29, R10, 0x7632, R29 ;  /* 0x000076320a1d7816 */ /* 0x000fe2000000001d */
[----:B------:R-:W5:Y:S01]  /*62d80*/  LDL.LU R6, [R1+0x130] ;  /* 0x0001300001067983 */ /* 0x000f620000300800 */
[----:B------:R-:W-:-:S03]  /*62d90*/  LEA.HI.X.SX32 R19, R17, R3, 0x1, P6 ;  /* 0x0000000311137211 */ /* 0x000fc600030f0eff */
[----:B------:R-:W5:Y:S01]  /*62da0*/  LDL.LU R11, [R1+0xf8] ;  /* 0x0000f800010b7983 */ /* 0x000f620000300800 */
[----:B0-----:R-:W-:-:S03]  /*62db0*/  LEA R20, P5, R0, R2, 0x1 ;  /* 0x0000000200147211 */ /* 0x001fc600078a08ff */
[----:B------:R-:W5:Y:S01]  /*62dc0*/  LDL.LU R10, [R1+0xfc] ;  /* 0x0000fc00010a7983 */ /* 0x000f620000300800 */
[----:B------:R-:W-:-:S03]  /*62dd0*/  LEA.HI.X.SX32 R21, R0, R3, 0x1, P5 ;  /* 0x0000000300157211 */ /* 0x000fc600028f0eff */
[----:B------:R0:W-:Y:S01]  /*62de0*/  @P4 STG.E.U16 desc[UR8][R18.64], R29 ;  /* 0x0000001d12004986 */ /* 0x0001e2000c101508 */
[C---:B--2---:R-:W-:Y:S01]  /*62df0*/  ISETP.LT.AND P2, PT, R5.reuse, UR6, !P0 ;  /* 0x0000000605007c0c */ /* 0x044fe2000c741270 */
[-C--:B------:R-:W-:Y:S02]  /*62e00*/  IMAD R16, R5, R9.reuse, RZ ;  /* 0x0000000905107224 */ /* 0x080fe400078e02ff */
[----:B------:R-:W2:Y:S01]  /*62e10*/  LDL.LU R5, [R1+0x88] ;  /* 0x0000880001057983 */ /* 0x000ea20000300800 */
[C---:B---3--:R-:W-:Y:S01]  /*62e20*/  ISETP.LT.AND P5, PT, R4.reuse, UR4, !P0 ;  /* 0x0000000404007c0c */ /* 0x048fe2000c7a1270 */
[----:B------:R-:W-:Y:S01]  /*62e30*/  IMAD R0, R4, R9, RZ ;  /* 0x0000000904007224 */ /* 0x000fe200078e02ff */
[----:B------:R-:W-:Y:S01]  /*62e40*/  LEA R22, P6, R16, R2, 0x1 ;  /* 0x0000000210167211 */ /* 0x000fe200078c08ff */
[----:B------:R-:W3:Y:S01]  /*62e50*/  LDL.LU R4, [R1+0x8c] ;  /* 0x00008c0001047983 */ /* 0x000ee20000300800 */
[----:B------:R-:W-:-:S03]  /*62e60*/  ULDC UR4, c[0x0][0x22c] ;  /* 0x00008b0000047ab9 */ /* 0x000fc60000000800 */
[----:B------:R-:W3:Y:S04]  /*62e70*/  LDL.LU R7, [R1+0x10] ;  /* 0x0000100001077983 */ /* 0x000ee80000300800 */
[----:B0-----:R-:W2:Y:S04]  /*62e80*/  LDL.LU R19, [R1+0x78] ;  /* 0x0000780001137983 */ /* 0x001ea80000300800 */
[----:B------:R-:W3:Y:S01]  /*62e90*/  LDL.LU R18, [R1+0x7c] ;  /* 0x00007c0001127983 */ /* 0x000ee20000300800 */
[----:B------:R-:W-:-:S03]  /*62ea0*/  LEA.HI.X.SX32 R23, R16, R3, 0x1, P6 ;  /* 0x0000000310177211 */ /* 0x000fc600030f0eff */
[----:B------:R0:W-:Y:S01]  /*62eb0*/  @P3 STG.E.U16 desc[UR8][R20.64], R28 ;  /* 0x0000001c14003986 */ /* 0x0001e2000c101508 */
[----:B------:R-:W-:-:S04]  /*62ec0*/  LEA R16, P3, R0, R2, 0x1 ;  /* 0x0000000200107211 */ /* 0x000fc800078608ff */
[----:B------:R-:W-:Y:S01]  /*62ed0*/  LEA.HI.X.SX32 R17, R0, R3, 0x1, P3 ;  /* 0x0000000300117211 */ /* 0x000fe200018f0eff */
[----:B----4-:R-:W-:Y:S04]  /*62ee0*/  @P2 STG.E.U16 desc[UR8][R22.64], R13 ;  /* 0x0000000d16002986 */ /* 0x010fe8000c101508 */
[----:B-----5:R1:W-:Y:S01]  /*62ef0*/  @P5 STG.E.U16 desc[UR8][R16.64], R12 ;  /* 0x0000000c10005986 */ /* 0x0203e2000c101508 */
[----:B0-----:R-:W-:Y:S01]  /*62f00*/  IMAD R20, R8, R9, RZ ;  /* 0x0000000908147224 */ /* 0x001fe200078e02ff */
[----:B------:R-:W-:Y:S02]  /*62f10*/  PRMT R21, R13, 0x7632, R21 ;  /* 0x000076320d157816 */ /* 0x000fe40000000015 */
[----:B------:R-:W-:Y:S02]  /*62f20*/  PRMT R24, R11, 0x7632, R24 ;  /* 0x000076320b187816 */ /* 0x000fe40000000018 */
[----:B------:R-:W-:-:S02]  /*62f30*/  PRMT R26, R10, 0x7632, R26 ;  /* 0x000076320a1a7816 */ /* 0x000fc4000000001a */
[C---:B--2---:R-:W-:Y:S01]  /*62f40*/  ISETP.LT.AND P3, PT, R19.reuse, UR4, !P0 ;  /* 0x0000000413007c0c */ /* 0x044fe2000c761270 */
[----:B------:R-:W-:Y:S01]  /*62f50*/  IMAD R19, R19, R9, RZ ;  /* 0x0000000913137224 */ /* 0x000fe200078e02ff */
[----:B------:R-:W-:-:S04]  /*62f60*/  ULDC UR4, c[0x0][0x22c] ;  /* 0x00008b0000047ab9 */ /* 0x000fc80000000800 */
[CC--:B-1----:R-:W-:Y:S01]  /*62f70*/  LEA R16, P2, R19.reuse, R2.reuse, 0x1 ;  /* 0x0000000213107211 */ /* 0x0c2fe200078408ff */
[C---:B---3--:R-:W-:Y:S01]  /*62f80*/  IMAD R0, R18.reuse, R9, RZ ;  /* 0x0000000912007224 */ /* 0x048fe200078e02ff */
[----:B------:R-:W-:Y:S01]  /*62f90*/  ISETP.LT.AND P6, PT, R18, UR5, !P0 ;  /* 0x0000000512007c0c */ /* 0x000fe2000c7c1270 */
[----:B------:R-:W-:Y:S01]  /*62fa0*/  ULDC UR5, c[0x0][0x22c] ;  /* 0x00008b0000057ab9 */ /* 0x000fe20000000800 */
[-C--:B------:R-:W-:Y:S02]  /*62fb0*/  LEA.HI.X.SX32 R17, R19, R3.reuse, 0x1, P2 ;  /* 0x0000000313117211 */ /* 0x080fe400010f0eff */
[----:B------:R-:W-:Y:S01]  /*62fc0*/  ISETP.LT.AND P2, PT, R8, UR4, !P0 ;  /* 0x0000000408007c0c */ /* 0x000fe2000c741270 */
[----:B------:R-:W-:Y:S01]  /*62fd0*/  ULDC UR4, c[0x0][0x22c] ;  /* 0x00008b0000047ab9 */ /* 0x000fe20000000800 */
[CC--:B------:R-:W-:Y:S01]  /*62fe0*/  LEA R18, P4, R0.reuse, R2.reuse, 0x1 ;  /* 0x0000000200127211 */ /* 0x0c0fe200078808ff */
[----:B------:R0:W-:Y:S03]  /*62ff0*/  @P3 STG.E.U16 desc[UR8][R16.64], R11 ;  /* 0x0000000b10003986 */ /* 0x0001e6000c101508 */
[----:B------:R-:W-:Y:S01]  /*63000*/  LEA.HI.X.SX32 R19, R0, R3, 0x1, P4 ;  /* 0x0000000300137211 */ /* 0x000fe200020f0eff */
[----:B------:R-:W-:Y:S01]  /*63010*/  IMAD R0, R5, R9, RZ ;  /* 0x0000000905007224 */ /* 0x000fe200078e02ff */
[----:B------:R-:W2:Y:S01]  /*63020*/  LDL.LU R8, [R1+0x90] ;  /* 0x0000900001087983 */ /* 0x000ea20000300800 */
[----:B0-----:R-:W-:-:S03]  /*63030*/  LEA R16, P3, R20, R2, 0x1 ;  /* 0x0000000214107211 */ /* 0x001fc600078608ff */
[----:B------:R-:W3:Y:S01]  /*63040*/  LDL.LU R23, [R1+0x18] ;  /* 0x0000180001177983 */ /* 0x000ee20000300800 */
[----:B------:R-:W-:-:S03]  /*63050*/  LEA.HI.X.SX32 R17, R20, R3, 0x1, P3 ;  /* 0x0000000314117211 */ /* 0x000fc600018f0eff */
[----:B------:R0:W-:Y:S01]  /*63060*/  @P6 STG.E.U16 desc[UR8][R18.64], R10 ;  /* 0x0000000a12006986 */ /* 0x0001e2000c101508 */
[----:B------:R-:W-:Y:S01]  /*63070*/  ISETP.LT.AND P4, PT, R6, UR5, !P0 ;  /* 0x0000000506007c0c */ /* 0x000fe2000c781270 */
[----:B------:R-:W-:Y:S01]  /*63080*/  ULDC UR5, c[0x0][0x22c] ;  /* 0x00008b0000057ab9 */ /* 0x000fe20000000800 */
[----:B------:R-:W-:Y:S01]  /*63090*/  ISETP.LT.AND P5, PT, R5, UR4, !P0 ;  /* 0x0000000405007c0c */ /* 0x000fe2000c7a1270 */
[----:B------:R-:W4:Y:S01]  /*630a0*/  LDL.LU R6, [R1+0x94] ;  /* 0x0000940001067983 */ /* 0x000f220000300800 */
[----:B------:R-:W-:Y:S01]  /*630b0*/  ISETP.LT.AND P3, PT, R4, UR5, !P0 ;  /* 0x0000000504007c0c */ /* 0x000fe2000c761270 */
[----:B------:R-:W-:Y:S01]  /*630c0*/  ULDC UR4, c[0x0][0x22c] ;  /* 0x00008b0000047ab9 */ /* 0x000fe20000000800 */
[----:B------:R-:W-:Y:S01]  /*630d0*/  PRMT R20, R12, 0x7632, R20 ;  /* 0x000076320c147816 */ /* 0x000fe20000000014 */
[----:B------:R1:W-:Y:S01]  /*630e0*/  @P2 STG.E.U16 desc[UR8][R16.64], R7 ;  /* 0x0000000710002986 */ /* 0x0003e2000c101508 */
[----:B------:R-:W-:Y:S01]  /*630f0*/  PRMT R22, R7, 0x7632, R22 ;  /* 0x0000763207167816 */ /* 0x000fe20000000016 */
[----:B------:R-:W-:-:S02]  /*63100*/  ULDC UR5, c[0x0][0x22c] ;  /* 0x00008b0000057ab9 */ /* 0x000fc40000000800 */
[----:B------:R-:W5:Y:S01]  /*63110*/  LDL.LU R29, [R1+0x98] ;  /* 0x00009800011d7983 */ /* 0x000f620000300800 */
[----:B0-----:R-:W-:-:S03]  /*63120*/  IMAD R19, R4, R9, RZ ;  /* 0x0000000904137224 */ /* 0x001fc600078e02ff */
[----:B------:R-:W2:Y:S01]  /*63130*/  LDL.LU R5, [R1+0x1c] ;  /* 0x00001c0001057983 */ /* 0x000ea20000300800 */
[----:B-1----:R-:W-:-:S03]  /*63140*/  LEA R16, P2, R0, R2, 0x1 ;  /* 0x0000000200107211 */ /* 0x002fc600078408ff */
[----:B------:R-:W5:Y:S01]  /*63150*/  LDL.LU R4, [R1+0x9c] ;  /* 0x00009c0001047983 */ /* 0x000f620000300800 */
[----:B------:R-:W-:-:S03]  /*63160*/  LEA.HI.X.SX32 R17, R0, R3, 0x1, P2 ;  /* 0x0000000300117211 */ /* 0x000fc600010f0eff */
[----:B------:R-:W5:Y:S04]  /*63170*/  LDL.LU R13, [R1+0x1b10] ;  /* 0x001b1000010d7983 */ /* 0x000f680000300800 */
[----:B------:R-:W5:Y:S04]  /*63180*/  LDL.LU R12, [R1+0x1b0c] ;  /* 0x001b0c00010c7983 */ /* 0x000f680000300800 */
[----:B------:R-:W4:Y:S04]  /*63190*/  LDL.LU R0, [R1+0x14] ;  /* 0x0000140001007983 */ /* 0x000f280000300800 */
[----:B------:R-:W5:Y:S04]  /*631a0*/  LDL.LU R11, [R1+0x1b08] ;  /* 0x001b0800010b7983 */ /* 0x000f680000300800 */
[----:B------:R-:W5:Y:S01]  /*631b0*/  LDL.LU R10, [R1+0xa4] ;  /* 0x0000a400010a7983 */ /* 0x000f620000300800 */
[----:B------:R-:W-:-:S04]  /*631c0*/  LEA R18, P6, R19, R2, 0x1 ;  /* 0x0000000213127211 */ /* 0x000fc800078c08ff */
[----:B------:R-:W-:Y:S02]  /*631d0*/  LEA.HI.X.SX32 R19, R19, R3, 0x1, P6 ;  /* 0x0000000313137211 */ /* 0x000fe400030f0eff */
[----:B---3--:R-:W-:Y:S02]  /*631e0*/  PRMT R27, R23, 0x7632, R27 ;  /* 0x00007632171b7816 */ /* 0x008fe4000000001b */
[----:B--2---:R-:W-:Y:S01]  /*631f0*/  PRMT R28, R5, 0x7632, R28 ;  /* 0x00007632051c7816 */ /* 0x004fe2000000001c */
[----:B----4-:R0:W-:Y:S01]  /*63200*/  @P5 STG.E.U16 desc[UR8][R16.64], R0 ;  /* 0x0000000010005986 */ /* 0x0101e2000c101508 */
[----:B------:R-:W-:Y:S01]  /*63210*/  ISETP.LT.AND P5, PT, R8, UR4, !P0 ;  /* 0x0000000408007c0c */ /* 0x000fe2000c7a1270 */
[----:B------:R-:W-:Y:S02]  /*63220*/  ULDC UR4, c[0x0][0x22c] ;  /* 0x00008b0000047ab9 */ /* 0x000fe40000000800 */
[----:B------:R1:W-:Y:S01]  /*63230*/  @P3 STG.E.U16 desc[UR8][R18.64], R23 ;  /* 0x0000001712003986 */ /* 0x0003e2000c101508 */
[----:B------:R-:W-:Y:S01]  /*63240*/  ISETP.LT.AND P3, PT, R6, UR4, !P0 ;  /* 0x0000000406007c0c */ /* 0x000fe2000c761270 */
[----:B------:R-:W-:Y:S01]  /*63250*/  ULDC UR4, c[0x0][0x22c] ;  /* 0x00008b0000047ab9 */ /* 0x000fe20000000800 */
[----:B0-----:R-:W-:-:S02]  /*63260*/  IMAD.MOV.U32 R17, RZ, RZ, R0 ;  /* 0x000000ffff117224 */ /* 0x001fc400078e0000 */
[-C--:B------:R-:W-:Y:S02]  /*63270*/  IMAD R0, R8, R9.reuse, RZ ;  /* 0x0000000908007224 */ /* 0x080fe400078e02ff */
[----:B------:R-:W2:Y:S01]  /*63280*/  LDL.LU R8, [R1+0xa8] ;  /* 0x0000a80001087983 */ /* 0x000ea20000300800 */
[----:B-1----:R-:W-:Y:S02]  /*63290*/  IMAD R19, R6, R9, RZ ;  /* 0x0000000906137224 */ /* 0x002fe400078e02ff */
[----:B------:R-:W-:Y:S01]  /*632a0*/  LEA R16, P2, R0, R2, 0x1 ;  /* 0x0000000200107211 */ /* 0x000fe200078408ff */
[----:B------:R-:W3:Y:S01]  /*632b0*/  LDL.LU R7, [R1+0x1b04] ;  /* 0x001b040001077983 */ /* 0x000ee20000300800 */
[----:B------:R-:W-:-:S03]  /*632c0*/  PRMT R25, R17, 0x7632, R25 ;  /* 0x0000763211197816 */ /* 0x000fc60000000019 */
[----:B------:R-:W4:Y:S01]  /*632d0*/  LDL.LU R6, [R1+0xac] ;  /* 0x0000ac0001067983 */ /* 0x000f220000300800 */
[----:B------:R-:W-:Y:S02]  /*632e0*/  LEA.HI.X.SX32 R17, R0, R3, 0x1, P2 ;  /* 0x0000000300117211 */ /* 0x000fe400010f0eff */
[C---:B------:R-:W-:Y:S01]  /*632f0*/  LEA R18, P2, R19.reuse, R2, 0x1 ;  /* 0x0000000213127211 */ /* 0x040fe200078408ff */
[C---:B-----5:R-:W-:Y:S02]  /*63300*/  IMAD R23, R4.reuse, R9, RZ ;  /* 0x0000000904177224 */ /* 0x060fe400078e02ff */
[----:B------:R0:W-:Y:S01]  /*63310*/  @P5 STG.E.U16 desc[UR8][R16.64], R5 ;  /* 0x0000000510005986 */ /* 0x0001e2000c101508 */
[----:B------:R-:W-:Y:S02]  /*63320*/  LEA.HI.X.SX32 R19, R19, R3, 0x1, P2 ;  /* 0x0000000313137211 */ /* 0x000fe400010f0eff */
[----:B------:R-:W-:Y:S01]  /*63330*/  ISETP.LT.AND P2, PT, R4, UR4, !P0 ;  /* 0x0000000404007c0c */ /* 0x000fe2000c741270 */
[C---:B------:R-:W-:Y:S01]  /*63340*/  IMAD R0, R29.reuse, R9, RZ ;  /* 0x000000091d007224 */ /* 0x040fe200078e02ff */
[----:B------:R-:W-:Y:S01]  /*63350*/  ISETP.LT.AND P6, PT, R29, UR5, !P0 ;  /* 0x000000051d007c0c */ /* 0x000fe2000c7c1270 */
[----:B------:R-:W-:Y:S01]  /*63360*/  ULDC UR5, c[0x0][0x22c] ;  /* 0x00008b0000057ab9 */ /* 0x000fe20000000800 */
[----:B0-----:R-:W5:Y:S01]  /*63370*/  LDL.LU R5, [R1+0x124] ;  /* 0x0001240001057983 */ /* 0x001f620000300800 */
[----:B------:R-:W-:-:S03]  /*63380*/  ULDC UR4, c[0x0][0x22c] ;  /* 0x00008b0000047ab9 */ /* 0x000fc60000000800 */
[----:B------:R-:W3:Y:S01]  /*63390*/  LDL.LU R4, [R1+0x128] ;  /* 0x0001280001047983 */ /* 0x000ee20000300800 */
[----:B------:R-:W-:-:S04]  /*633a0*/  LEA R16, P5, R0, R2, 0x1 ;  /* 0x0000000200107211 */ /* 0x000fc800078a08ff */
[----:B------:R-:W-:Y:S01]  /*633b0*/  LEA.HI.X.SX32 R17, R0, R3, 0x1, P5 ;  /* 0x0000000300117211 */ /* 0x000fe200028f0eff */
[C---:B------:R-:W-:Y:S01]  /*633c0*/  IMAD R0, R10.reuse, R9, RZ ;  /* 0x000000090a007224 */ /* 0x040fe200078e02ff */
[----:B------:R-:W-:Y:S01]  /*633d0*/  ISETP.LT.AND P5, PT, R10, UR5, !P0 ;  /* 0x000000050a007c0c */ /* 0x000fe2000c7a1270 */
[----:B------:R0:W-:Y:S01]  /*633e0*/  @P3 STG.E.U16 desc[UR8][R18.64], R21 ;  /* 0x0000001512003986 */ /* 0x0001e2000c101508 */
[----:B------:R-:W-:-:S03]  /*633f0*/  ULDC UR5, c[0x0][0x22c] ;  /* 0x00008b0000057ab9 */ /* 0x000fc60000000800 */
[----:B------:R-:W3:Y:S01]  /*63400*/  LDL.LU R10, [R1+0x12c] ;  /* 0x00012c00010a7983 */ /* 0x000ee20000300800 */
[----:B0-----:R-:W-:-:S03]  /*63410*/  LEA R18, P3, R23, R2, 0x1 ;  /* 0x0000000217127211 */ /* 0x001fc600078608ff */
[----:B------:R-:W-:Y:S01]  /*63420*/  @P6 STG.E.U16 desc[UR8][R16.64], R20 ;  /* 0x0000001410006986 */ /* 0x000fe2000c101508 */
[----:B------:R-:W-:-:S03]  /*63430*/  LEA.HI.X.SX32 R19, R23, R3, 0x1, P3 ;  /* 0x0000000317137211 */ /* 0x000fc600018f0eff */
[----:B------:R-:W3:Y:S04]  /*63440*/  LDL.LU R29, [R1+0x134] ;  /* 0x00013400011d7983 */ /* 0x000ee80000300800 */
[----:B------:R0:W-:Y:S02]  /*63450*/  @P2 STG.E.U16 desc[UR8][R18.64], R24 ;  /* 0x0000001812002986 */ /* 0x0001e4000c101508 */
[----:B0-----:R-:W4:Y:S01]  /*63460*/  LDC R24, c[0x0][0x248] ;  /* 0x00009200ff187b82 */ /* 0x001f220000000800 */
[----:B------:R-:W-:-:S04]  /*63470*/  LEA R16, P6, R0, R2, 0x1 ;  /* 0x0000000200107211 */ /* 0x000fc800078c08ff */
[----:B------:R-:W-:-:S05]  /*63480*/  LEA.HI.X.SX32 R17, R0, R3, 0x1, P6 ;  /* 0x0000000300117211 */ /* 0x000fca00030f0eff */
[----:B------:R0:W-:Y:S01]  /*63490*/  @P5 STG.E.U16 desc[UR8][R16.64], R26 ;  /* 0x0000001a10005986 */ /* 0x0001e2000c101508 */
[C---:B--2---:R-:W-:Y:S01]  /*634a0*/  IMAD R20, R8.reuse, R9, RZ ;  /* 0x0000000908147224 */ /* 0x044fe200078e02ff */
[----:B------:R-:W-:Y:S01]  /*634b0*/  ISETP.LT.AND P3, PT, R8, UR4, !P0 ;  /* 0x0000000408007c0c */ /* 0x000fe2000c761270 */
[----:B------:R-:W-:Y:S01]  /*634c0*/  ULDC UR4, c[0x0][0x22c] ;  /* 0x00008b0000047ab9 */ /* 0x000fe20000000800 */
[----:B------:R-:W2:Y:S01]  /*634d0*/  LDL.LU R9, [R1+0x138] ;  /* 0x0001380001097983 */ /* 0x000ea20000300800 */
[C---:B----4-:R-:W-:Y:S01]  /*634e0*/  IMAD R0, R6.reuse, R24, RZ ;  /* 0x0000001806007224 */ /* 0x050fe200078e02ff */
[----:B------:R-:W-:Y:S01]  /*634f0*/  ISETP.LT.AND P6, PT, R6, UR5, !P0 ;  /* 0x0000000506007c0c */ /* 0x000fe2000c7c1270 */
[----:B------:R-:W-:Y:S01]  /*63500*/  ULDC UR5, c[0x0][0x22c] ;  /* 0x00008b0000057ab9 */ /* 0x000fe20000000800 */
[-C--:B------:R-:W-:Y:S01]  /*63510*/  LEA R18, P2, R20, R2.reuse, 0x1 ;  /* 0x0000000214127211 */ /* 0x080fe200078408ff */
[----:B------:R-:W4:Y:S01]  /*63520*/  LDL.LU R8, [R1+0x13c] ;  /* 0x00013c0001087983 */ /* 0x000f220000300800 */
[----:B0-----:R-:W-:-:S02]  /*63530*/  LEA R16, P5, R0, R2, 0x1 ;  /* 0x0000000200107211 */ /* 0x001fc400078a08ff */
[-C--:B------:R-:W-:Y:S01]  /*63540*/  LEA.HI.X.SX32 R19, R20, R3.reuse, 0x1, P2 ;  /* 0x0000000314137211 */ /* 0x080fe200010f0eff */
[----:B------:R-:W4:Y:S01]  /*63550*/  LDL.LU R6, [R1+0x100] ;  /* 0x0001000001067983 */ /* 0x000f220000300800 */
[----:B------:R-:W-:-:S03]  /*63560*/  LEA.HI.X.SX32 R17, R0, R3, 0x1, P5 ;  /* 0x0000000300117211 */ /* 0x000fc600028f0eff */
[----:B------:R0:W-:Y:S01]  /*63570*/  @P3 STG.E.U16 desc[UR8][R18.64], R22 ;  /* 0x0000001612003986 */ /* 0x0001e2000c101508 */
[CC--:B-----5:R-:W-:Y:S01]  /*63580*/  IMAD R20, R5.reuse, R24.reuse, RZ ;  /* 0x0000001805147224 */ /* 0x0e0fe200078e02ff */
[----:B------:R-:W-:Y:S01]  /*63590*/  ISETP.LT.AND P2, PT, R5, UR4, !P0 ;  /* 0x0000000405007c0c */ /* 0x000fe2000c741270 */
[C---:B---3--:R-:W-:Y:S01]  /*635a0*/  IMAD R0, R4.reuse, R24, RZ ;  /* 0x0000001804007224 */ /* 0x048fe200078e02ff */
[----:B------:R-:W-:Y:S01]  /*635b0*/  ISETP.LT.AND P5, PT, R4, UR5, !P0 ;  /* 0x0000000504007c0c */ /* 0x000fe2000c7a1270 */
[----:B------:R1:W-:Y:S01]  /*635c0*/  @P6 STG.E.U16 desc[UR8][R16.64], R25 ;  /* 0x0000001910006986 */ /* 0x0003e2000c101508 */
[C---:B0-----:R-:W-:Y:S01]  /*635d0*/  LEA R18, P3, R20.reuse, R2, 0x1 ;  /* 0x0000000214127211 */ /* 0x041fe200078608ff */
[----:B------:R-:W-:Y:S01]  /*635e0*/  ULDC UR4, c[0x0][0x22c] ;  /* 0x00008b0000047ab9 */ /* 0x000fe20000000800 */
[----:B------:R-:W-:Y:S01]  /*635f0*/  ULDC UR5, c[0x0][0x22c] ;  /* 0x00008b0000057ab9 */ /* 0x000fe20000000800 */
[----:B------:R-:W3:Y:S01]  /*63600*/  LDL.LU R5, [R1+0x104] ;  /* 0x0001040001057983 */ /* 0x000ee20000300800 */
[----:B------:R-:W-:-:S03]  /*63610*/  LEA.HI.X.SX32 R19, R20, R3, 0x1, P3 ;  /* 0x0000000314137211 */ /* 0x000fc600018f0eff */
[----:B------:R-:W5:Y:S01]  /*63620*/  LDL.LU R4, [R1+0x108] ;  /* 0x0001080001047983 */ /* 0x000f620000300800 */
[----:B-1----:R-:W-:-:S04]  /*63630*/  LEA R16, P6, R0, R2, 0x1 ;  /* 0x0000000200107211 */ /* 0x002fc800078c08ff */
[----:B------:R-:W-:Y:S01]  /*63640*/  LEA.HI.X.SX32 R17, R0, R3, 0x1, P6 ;  /* 0x0000000300117211 */ /* 0x000fe200030f0eff */
[C---:B------:R-:W-:Y:S01]  /*63650*/  IMAD R20, R10.reuse, R24, RZ ;  /* 0x000000180a147224 */ /* 0x040fe200078e02ff */
[----:B------:R-:W-:Y:S01]  /*63660*/  ISETP.LT.AND P3, PT, R10, UR4, !P0 ;  /* 0x000000040a007c0c */ /* 0x000fe2000c761270 */
[----:B------:R-:W-:Y:S01]  /*63670*/  @P2 STG.E.U16 desc[UR8][R18.64], R27 ;  /* 0x0000001b12002986 */ /* 0x000fe2000c101508 */
[----:B------:R-:W-:-:S03]  /*63680*/  ULDC UR4, c[0x0][0x22c] ;  /* 0x00008b0000047ab9 */ /* 0x000fc60000000800 */
[----:B------:R-:W5:Y:S04]  /*63690*/  LDL.LU R10, [R1+0x140] ;  /* 0x00014000010a7983 */ /* 0x000f680000300800 */
[----:B------:R0:W-:Y:S04]  /*636a0*/  @P5 STG.E.U16 desc[UR8][R16.64], R28 ;  /* 0x0000001c10005986 */ /* 0x0001e8000c101508 */
[----:B0-----:R-:W5:Y:S01]  /*636b0*/  LDL.LU R28, [R1+0x10c] ;  /* 0x00010c00011c7983 */ /* 0x001f620000300800 */
[----:B------:R-:W-:Y:S01]  /*636c0*/  LEA R18, P6, R20, R2, 0x1 ;  /* 0x0000000214127211 */ /* 0x000fe200078c08ff */
[----:B------:R-:W-:-:S03]  /*636d0*/  IMAD R17, R24, 0x2, R20 ;  /* 0x0000000218117824 */ /* 0x000fc600078e0214 */
[-C--:B------:R-:W-:Y:S01]  /*636e0*/  LEA.HI.X.SX32 R19, R20, R3.reuse, 0x1, P6 ;  /* 0x0000000314137211 */ /* 0x080fe200030f0eff */
[C---:B------:R-:W-:Y:S01]  /*636f0*/  IMAD R0, R24.reuse, 0x2, R17 ;  /* 0x0000000218007824 */ /* 0x040fe200078e0211 */
[----:B------:R-:W-:Y:S02]  /*63700*/  LEA R16, P6, R17, R2, 0x1 ;  /* 0x0000000211107211 */ /* 0x000fe400078c08ff */
[----:B------:R-:W-:Y:S01]  /*63710*/  ISETP.LT.AND P2, PT, R29, UR5, !P0 ;  /* 0x000000051d007c0c */ /* 0x000fe2000c741270 */
[----:B------:R-:W-:Y:S01]  /*63720*/  IMAD R20, R24, 0x2, R0 ;  /* 0x0000000218147824 */ /* 0x000fe200078e0200 */
[----:B------:R-:W-:Y:S01]  /*63730*/  LEA.HI.X.SX32 R17, R17, R3, 0x1, P6 ;  /* 0x0000000311117211 */ /* 0x000fe200030f0eff */
[----:B------:R-:W-:Y:S01]  /*63740*/  ULDC UR5, c[0x0][0x22c] ;  /* 0x00008b0000057ab9 */ /* 0x000fe20000000800 */
[----:B--2---:R-:W-:Y:S01]  /*63750*/  ISETP.LT.AND P5, PT, R9, UR4, !P0 ;  /* 0x0000000409007c0c */ /* 0x004fe2000c7a1270 */
[----:B------:R-:W-:Y:S01]  /*63760*/  ULDC UR4, c[0x0][0x22c] ;  /* 0x00008b0000047ab9 */ /* 0x000fe20000000800 */
[----:B------:R-:W2:Y:S04]  /*63770*/  LDL.LU R9, [R1+0x148] ;  /* 0x0001480001097983 */ /* 0x000ea80000300800 */
[----:B------:R-:W2:Y:S04]  /*63780*/  LDL.LU R25, [R1+0x110] ;  /* 0x0001100001197983 */ /* 0x000ea80000300800 */
[----:B------:R-:W2:Y:S04]  /*63790*/  LDL.LU R29, [R1+0x114] ;  /* 0x00011400011d7983 */ /* 0x000ea80000300800 */
[----:B----4-:R0:W-:Y:S01]  /*637a0*/  @P3 STG.E.U16 desc[UR8][R18.64], R6 ;  /* 0x0000000612003986 */ /* 0x0101e2000c101508 */
[----:B------:R-:W-:Y:S01]  /*637b0*/  ISETP.LT.AND P3, PT, R8, UR4, !P0 ;  /* 0x0000000408007c0c */ /* 0x000fe2000c761270 */
[----:B------:R-:W-:-:S02]  /*637c0*/  ULDC UR4, c[0x0][0x22c] ;  /* 0x00008b0000047ab9 */ /* 0x000fc40000000800 */
[----:B------:R-:W4:Y:S04]  /*637d0*/  LDL.LU R27, [R1+0x150] ;  /* 0x00015000011b7983 */ /* 0x000f280000300800 */
[----:B------:R-:W4:Y:S01]  /*637e0*/  LDL.LU R26, [R1+0x154] ;  /* 0x00015400011a7983 */ /* 0x000f220000300800 */
[----:B0-----:R-:W-:-:S03]  /*637f0*/  LEA R18, P6, R0, R2, 0x1 ;  /* 0x0000000200127211 */ /* 0x001fc600078c08ff */
[----:B------:R-:W4:Y:S04]  /*63800*/  LDL.LU R23, [R1+0x118] ;  /* 0x0001180001177983 */ /* 0x000f280000300800 */
[----:B---3--:R0:W-:Y:S01]  /*63810*/  @P4 STG.E.U16 desc[UR8][R16.64], R5 ;  /* 0x0000000510004986 */ /* 0x0081e2000c101508 */
[----:B------:R-:W-:-:S03]  /*63820*/  LEA.HI.X.SX32 R19, R0, R3, 0x1, P6 ;  /* 0x0000000300137211 */ /* 0x000fc600030f0eff */
[----:B------:R-:W3:Y:S01]  /*63830*/  LDL.LU R8, [R1+0x11c] ;  /* 0x00011c0001087983 */ /* 0x000ee20000300800 */
[----:B0-----:R-:W-:-:S04]  /*63840*/  LEA R16, P4, R20, R2, 0x1 ;  /* 0x0000000214107211 */ /* 0x001fc800078808ff */
[----:B------:R-:W-:Y:S01]  /*63850*/  LEA.HI.X.SX32 R17, R20, R3, 0x1, P4 ;  /* 0x0000000314117211 */ /* 0x000fe200020f0eff */
[----:B-----5:R-:W-:Y:S01]  /*63860*/  @P2 STG.E.U16 desc[UR8][R18.64], R4 ;  /* 0x0000000412002986 */ /* 0x020fe2000c101508 */
[----:B------:R-:W-:Y:S01]  /*63870*/  ISETP.LT.AND P4, PT, R10, UR4, !P0 ;  /* 0x000000040a007c0c */ /* 0x000fe2000c781270 */
[----:B------:R-:W-:Y:S02]  /*63880*/  IMAD R0, R24, 0x2, R20 ;  /* 0x0000000218007824 */ /* 0x000fe400078e0214 */
[----:B------:R-:W5:Y:S01]  /*63890*/  LDL.LU R10, [R1+0x158] ;  /* 0x00015800010a7983 */ /* 0x000f620000300800 */
[----:B------:R-:W-:-:S03]  /*638a0*/  ULDC UR4, c[0x0][0x22c] ;  /* 0x00008b0000047ab9 */ /* 0x000fc60000000800 */
[----:B------:R0:W-:Y:S04]  /*638b0*/  @P5 STG.E.U16 desc[UR8][R16.64], R28 ;  /* 0x0000001c10005986 */ /* 0x0001e8000c101508 */
[----:B0-----:R-:W2:Y:S01]  /*638c0*/  LDL.LU R17, [R1+0x144] ;  /* 0x0001440001117983 */ /* 0x001ea20000300800 */
[----:B------:R-:W-:Y:S01]  /*638d0*/  LEA R16, P2, R0, R2, 0x1 ;  /* 0x0000000200107211 */ /* 0x000fe200078408ff */
[----:B------:R-:W-:-:S05]  /*638e0*/  IMAD R20, R24, 0x2, R0 ;  /* 0x0000000218147824 */ /* 0x000fca00078e0200 */
[----:B------:R-:W-:-:S04]  /*638f0*/  LEA R18, P6, R20, R2, 0x1 ;  /* 0x0000000214127211 */ /* 0x000fc800078c08ff */
[-C--:B------:R-:W-:Y:S02]  /*63900*/  LEA.HI.X.SX32 R19, R20, R3.reuse, 0x1, P6 ;  /* 0x0000000314137211 */ /* 0x080fe400030f0eff */
[----:B--2---:R-:W-:Y:S01]  /*63910*/  ISETP.LT.AND P5, PT, R17, UR4, !P0 ;  /* 0x0000000411007c0c */ /* 0x004fe2000c7a1270 */
[----:B------:R-:W-:Y:S01]  /*63920*/  ULDC UR4, c[0x0][0x22c] ;  /* 0x00008b0000047ab9 */ /* 0x000fe20000000800 */
[----:B------:R-:W-:Y:S01]  /*63930*/  LEA.HI.X.SX32 R17, R0, R3, 0x1, P2 ;  /* 0x0000000300117211 */ /* 0x000fe200010f0eff */
[----:B------:R-:W-:-:S04]  /*63940*/  IMAD R0, R24, 0x2, R20 ;  /* 0x0000000218007824 */ /* 0x000fc800078e0214 */
[----:B------:R0:W-:Y:S01]  /*63950*/  @P3 STG.E.U16 desc[UR8][R16.64], R25 ;  /* 0x0000001910003986 */ /* 0x0001e2000c101508 */
[----:B------:R-:W-:Y:S01]  /*63960*/  ISETP.LT.AND P2, PT, R9, UR4, !P0 ;  /* 0x0000000409007c0c */ /* 0x000fe2000c741270 */
[----:B------:R-:W-:Y:S01]  /*63970*/  IMAD R20, R24, 0x2, R0 ;  /* 0x0000000218147824 */ /* 0x000fe200078e0200 */
[----:B------:R-:W-:Y:S01]  /*63980*/  ULDC UR4, c[0x0][0x22c] ;  /* 0x00008b0000047ab9 */ /* 0x000fe20000000800 */
[----:B------:R-:W2:Y:S01]  /*63990*/  LDL.LU R9, [R1+0x15c] ;  /* 0x00015c0001097983 */ /* 0x000ea20000300800 */
[----:B0-----:R-:W-:-:S04]  /*639a0*/  LEA R16, P3, R0, R2, 0x1 ;  /* 0x0000000200107211 */ /* 0x001fc800078608ff */
[----:B------:R-:W-:Y:S02]  /*639b0*/  LEA.HI.X.SX32 R17, R0, R3, 0x1, P3 ;  /* 0x0000000300117211 */ /* 0x000fe400018f0eff */
[----:B------:R-:W5:Y:S04]  /*639c0*/  LDL.LU R0, [R1+0x14c] ;  /* 0x00014c0001007983 */ /* 0x000f680000300800 */
[----:B------:R0:W-:Y:S04]  /*639d0*/  @P4 STG.E.U16 desc[UR8][R18.64], R29 ;  /* 0x0000001d12004986 */ /* 0x0001e8000c101508 */
[----:B----4-:R1:W-:Y:S01]  /*639e0*/  @P5 STG.E.U16 desc[UR8][R16.64], R23 ;  /* 0x0000001710005986 */ /* 0x0103e2000c101508 */
[----:B0-----:R-:W-:-:S04]  /*639f0*/  LEA R18, P6, R20, R2, 0x1 ;  /* 0x0000000214127211 */ /* 0x001fc800078c08ff */
[----:B------:R-:W-:Y:S01]  /*63a00*/  LEA.HI.X.SX32 R19, R20, R3, 0x1, P6 ;  /* 0x0000000314137211 */ /* 0x000fe200030f0eff */
[----:B-1----:R-:W-:-:S04]  /*63a10*/  IMAD R16, R24, 0x2, R20 ;  /* 0x0000000218107824 */ /* 0x002fc800078e0214 */
[----:B---3--:R0:W-:Y:S01]  /*63a20*/  @P2 STG.E.U16 desc[UR8][R18.64], R8 ;  /* 0x0000000812002986 */ /* 0x0081e2000c101508 */
[----:B------:R-:W-:Y:S02]  /*63a30*/  ISETP.LT.AND P3, PT, R27, UR5, !P0 ;  /* 0x000000051b007c0c */ /* 0x000fe4000c761270 */
[----:B------:R-:W-:Y:S01]  /*63a40*/  PRMT R22, R6, 0x7632, R22 ;  /* 0x0000763206167816 */ /* 0x000fe20000000016 */
[----:B------:R-:W3:Y:S01]  /*63a50*/  LDL.LU R27, [R1+0x168] ;  /* 0x00016800011b7983 */ /* 0x000ee20000300800 */
[----:B0-----:R-:W-:-:S04]  /*63a60*/  LEA R18, P6, R16, R2, 0x1 ;  /* 0x0000000210127211 */ /* 0x001fc800078c08ff */
[----:B------:R-:W-:Y:S02]  /*63a70*/  LEA.HI.X.SX32 R19, R16, R3, 0x1, P6 ;  /* 0x0000000310137211 */ /* 0x000fe400030f0eff */
[----:B------:R-:W-:Y:S02]  /*63a80*/  PRMT R21, R5, 0x7632, R21 ;  /* 0x0000763205157816 */ /* 0x000fe40000000015 */
[----:B-----5:R-:W-:Y:S01]  /*63a90*/  ISETP.LT.AND P4, PT, R0, UR4, !P0 ;  /* 0x0000000400007c0c */ /* 0x020fe2000c781270 */
[----:B------:R-:W-:Y:S02]  /*63aa0*/  ULDC UR4, c[0x0][0x22c] ;  /* 0x00008b0000047ab9 */ /* 0x000fe40000000800 */
[----:B------:R-:W-:Y:S01]  /*63ab0*/  ISETP.LT.AND P5, PT, R26, UR4, !P0 ;  /* 0x000000041a007c0c */ /* 0x000fe2000c7a1270 */
[----:B------:R-:W-:Y:S01]  /*63ac0*/  ULDC UR4, c[0x0][0x22c] ;  /* 0x00008b0000047ab9 */ /* 0x000fe20000000800 */
[----:B------:R-:W4:Y:S01]  /*63ad0*/  LDL.LU R26, [R1+0x16c] ;  /* 0x00016c00011a7983 */ /* 0x000f220000300800 */
[----:B------:R-:W-:Y:S01]  /*63ae0*/  ISETP.LT.AND P2, PT, R10, UR4, !P0 ;  /* 0x000000040a007c0c */ /* 0x000fe2000c741270 */
[----:B------:R-:W-:-:S02]  /*63af0*/  ULDC UR4, c[0x0][0x22c] ;  /* 0x00008b0000047ab9 */ /* 0x000fc40000000800 */
[----:B------:R-:W5:Y:S04]  /*63b00*/  LDL.LU R10, [R1+0x170] ;  /* 0x00017000010a7983 */ /* 0x000f680000300800 */
[----:B------:R-:W5:Y:S04]  /*63b10*/  LDL.LU R6, [R1+0x1b00] ;  /* 0x001b000001067983 */ /* 0x000f680000300800 */
[----:B------:R-:W5:Y:S04]  /*63b20*/  LDL.LU R5, [R1+0x1afc] ;  /* 0x001afc0001057983 */ /* 0x000f680000300800 */
[----:B------:R0:W-:Y:S04]  /*63b30*/  @P4 STG.E.U16 desc[UR8][R18.64], R22 ;  /* 0x0000001612004986 */ /* 0x0001e8000c101508 */
[----:B0-----:R-:W3:Y:S01]  /*63b40*/  LDL.LU R22, [R1+0x164] ;  /* 0x0001640001167983 */ /* 0x001ee20000300800 */
[----:B--2---:R-:W-:Y:S01]  /*63b50*/  ISETP.LT.AND P4, PT, R9, UR4, !P0 ;  /* 0x0000000409007c0c */ /* 0x004fe2000c781270 */
[C---:B------:R-:W-:Y:S01]  /*63b60*/  IMAD R0, R24.reuse, 0x2, R16 ;  /* 0x0000000218007824 */ /* 0x040fe200078e0210 */
[----:B------:R-:W-:Y:S01]  /*63b70*/  ULDC UR4, c[0x0][0x22c] ;  /* 0x00008b0000047ab9 */ /* 0x000fe20000000800 */
[----:B------:R-:W2:Y:S02]  /*63b80*/  LDL.LU R9, [R1+0x174] ;  /* 0x0001740001097983 */ /* 0x000ea40000300800 */
[----:B------:R-:W-:Y:S01]  /*63b90*/  IMAD R20, R24, 0x2, R0 ;  /* 0x0000000218147824 */ /* 0x000fe200078e0200 */
[----:B------:R-:W-:-:S04]  /*63ba0*/  LEA R16, P6, R0, R2, 0x1 ;  /* 0x0000000200107211 */ /* 0x000fc800078c08ff */
[----:B------:R-:W-:Y:S01]  /*63bb0*/  LEA.HI.X.SX32 R17, R0, R3, 0x1, P6 ;  /* 0x0000000300117211 */ /* 0x000fe200030f0eff */
[----:B------:R-:W-:Y:S01]  /*63bc0*/  IMAD R0, R24, 0x2, R20 ;  /* 0x0000000218007824 */ /* 0x000fe200078e0214 */
[----:B------:R-:W-:-:S03]  /*63bd0*/  LEA R18, P6, R20, R2, 0x1 ;  /* 0x0000000214127211 */ /* 0x000fc600078c08ff */
[----:B------:R0:W-:Y:S01]  /*63be0*/  @P3 STG.E.U16 desc[UR8][R16.64], R21 ;  /* 0x0000001510003986 */ /* 0x0001e2000c101508 */
[-C--:B------:R-:W-:Y:S02]  /*63bf0*/  LEA.HI.X.SX32 R19, R20, R3.reuse, 0x1, P6 ;  /* 0x0000000314137211 */ /* 0x080fe400030f0eff */
[----:B------:R-:W-:Y:S02]  /*63c00*/  PRMT R20, R28, 0x7632, R20 ;  /* 0x000076321c147816 */ /* 0x000fe40000000014 */
[-C--:B0-----:R-:W-:Y:S02]  /*63c10*/  LEA R16, P6, R0, R2.reuse, 0x1 ;  /* 0x0000000200107211 */ /* 0x081fe400078c08ff */
[----:B------:R-:W-:Y:S02]  /*63c20*/  PRMT R21, R4, 0x7632, R21 ;  /* 0x0000763204157816 */ /* 0x000fe40000000015 */
[----:B------:R-:W-:Y:S01]  /*63c30*/  LEA.HI.X.SX32 R17, R0, R3, 0x1, P6 ;  /* 0x0000000300117211 */ /* 0x000fe200030f0eff */
[----:B------:R-:W-:Y:S01]  /*63c40*/  IMAD R0, R24, 0x2, R0 ;  /* 0x0000000218007824 */ /* 0x000fe200078e0200 */
[----:B------:R-:W2:Y:S04]  /*63c50*/  LDL.LU R4, [R1+0x1af8] ;  /* 0x001af80001047983 */ /* 0x000ea80000300800 */
[----:B------:R0:W-:Y:S04]  /*63c60*/  @P5 STG.E.U16 desc[UR8][R18.64], R21 ;  /* 0x0000001512005986 */ /* 0x0001e8000c101508 */
[----:B------:R1:W-:Y:S01]  /*63c70*/  @P2 STG.E.U16 desc[UR8][R16.64], R20 ;  /* 0x0000001410002986 */ /* 0x0003e2000c101508 */
[----:B0-----:R-:W-:Y:S01]  /*63c80*/  LEA R18, P2, R0, R2, 0x1 ;  /* 0x0000000200127211 */ /* 0x001fe200078408ff */
[----:B------:R-:W0:Y:S01]  /*63c90*/  LDC R21, c[0x0][0x248] ;  /* 0x00009200ff157b82 */ /* 0x000e220000000800 */
[----:B-1----:R-:W-:-:S02]  /*63ca0*/  IMAD R20, R24, 0x2, R0 ;  /* 0x0000000218147824 */ /* 0x002fc400078e0200 */
[----:B------:R-:W-:Y:S02]  /*63cb0*/  LEA.HI.X.SX32 R19, R0, R3, 0x1, P2 ;  /* 0x0000000300137211 */ /* 0x000fe400010f0eff */
[----:B------:R-:W-:Y:S02]  /*63cc0*/  PRMT R0, R25, 0x7632, R0 ;  /* 0x0000763219007816 */ /* 0x000fe40000000000 */
[----:B------:R-:W2:Y:S04]  /*63cd0*/  LDL.LU R25, [R1+0x178] ;  /* 0x0001780001197983 */ /* 0x000ea80000300800 */
[----:B------:R1:W-:Y:S01]  /*63ce0*/  @P4 STG.E.U16 desc[UR8][R18.64], R0 ;  /* 0x0000000012004986 */ /* 0x0003e2000c101508 */
[----:B------:R-:W-:-:S04]  /*63cf0*/  LEA R16, P2, R20, R2, 0x1 ;  /* 0x0000000214107211 */ /* 0x000fc800078408ff */
[----:B------:R-:W-:Y:S02]  /*63d00*/  LEA.HI.X.SX32 R17, R20, R3, 0x1, P2 ;  /* 0x0000000314117211 */ /* 0x000fe400010f0eff */
[----:B-1----:R-:W-:Y:S02]  /*63d10*/  PRMT R0, R29, 0x7632, R0 ;  /* 0x000076321d007816 */ /* 0x002fe40000000000 */
[----:B---3--:R-:W-:Y:S01]  /*63d20*/  ISETP.LT.AND P3, PT, R22, UR4, !P0 ;  /* 0x0000000416007c0c */ /* 0x008fe2000c761270 */
[----:B------:R-:W-:Y:S01]  /*63d30*/  ULDC UR4, c[0x0][0x22c] ;  /* 0x00008b0000047ab9 */ /* 0x000fe20000000800 */
[----:B------:R-:W1:Y:S01]  /*63d40*/  LDC R22, c[0x0][0x248] ;  /* 0x00009200ff167b82 */ /* 0x000e620000000800 */
[----:B------:R-:W-:Y:S01]  /*63d50*/  ISETP.LT.AND P6, PT, R27, UR4, !P0 ;  /* 0x000000041b007c0c */ /* 0x000fe2000c7c1270 */
[----:B------:R-:W-:Y:S02]  /*63d60*/  ULDC UR4, c[0x0][0x22c] ;  /* 0x00008b0000047ab9 */ /* 0x000fe40000000800 */
[----:B----4-:R-:W-:Y:S01]  /*63d70*/  ISETP.LT.AND P5, PT, R26, UR4, !P0 ;  /* 0x000000041a007c0c */ /* 0x010fe2000c7a1270 */
[----:B------:R-:W-:Y:S01]  /*63d80*/  ULDC UR4, c[0x0][0x22c] ;  /* 0x00008b0000047ab9 */ /* 0x000fe20000000800 */
[----:B------:R-:W3:Y:S01]  /*63d90*/  LDL.LU R26, [R1+0x17c] ;  /* 0x00017c00011a7983 */ /* 0x000ee20000300800 */
[----:B-----5:R-:W-:Y:S01]  /*63da0*/  ISETP.LT.AND P4, PT, R10, UR4, !P0 ;  /* 0x000000040a007c0c */ /* 0x020fe2000c781270 */
[----:B------:R-:W-:-:S02]  /*63db0*/  ULDC UR4, c[0x0][0x22c] ;  /* 0x00008b0000047ab9 */ /* 0x000fc40000000800 */
[----:B------:R-:W4:Y:S01]  /*63dc0*/  LDL.LU R10, [R1+0x20] ;  /* 0x00002000010a7983 */ /* 0x000f220000300800 */
[----:B--2---:R-:W-:Y:S01]  /*63dd0*/  ISETP.LT.AND P2, PT, R9, UR4, !P0 ;  /* 0x0000000409007c0c */ /* 0x004fe2000c741270 */
[----:B------:R-:W-:Y:S01]  /*63de0*/  IMAD R20, R24, 0x2, R20 ;  /* 0x0000000218147824 */ /* 0x000fe200078e0214 */
[----:B------:R-:W-:Y:S01]  /*63df0*/  PRMT R19, R23, 0x7632, R19 ;  /* 0x0000763217137816 */ /* 0x000fe20000000013 */
[----:B------:R-:W2:Y:S01]  /*63e00*/  LDL.LU R29, [R1+0x180] ;  /* 0x00018000011d7983 */ /* 0x000ea20000300800 */
[----:B------:R-:W-:Y:S01]  /*63e10*/  ULDC UR4, c[0x0][0x22c] ;  /* 0x00008b0000047ab9 */ /* 0x000fe20000000800 */
[----:B------:R-:W5:Y:S02]  /*63e20*/  LDC R23, c[0x0][0x248] ;  /* 0x00009200ff177b82 */ /* 0x000f640000000800 */
[----:B------:R-:W5:Y:S04]  /*63e30*/  LDL.LU R9, [R1+0x24] ;  /* 0x0000240001097983 */ /* 0x000f680000300800 */
[----:B------:R0:W-:Y:S02]  /*63e40*/  @P3 STG.E.U16 desc[UR8][R16.64], R0 ;  /* 0x0000000010003986 */ /* 0x0001e4000c101508 */
[----:B0-----:R-:W-:Y:S01]  /*63e50*/  LEA R16, P3, R20, R2, 0x1 ;  /* 0x0000000214107211 */ /* 0x001fe200078608ff */
[----:B------:R-:W-:-:S02]  /*63e60*/  IMAD R0, R24, 0x2, R20 ;  /* 0x0000000218007824 */ /* 0x000fc400078e0214 */
[----:B------:R-:W0:Y:S01]  /*63e70*/  LDC R24, c[0x0][0x248] ;  /* 0x00009200ff187b82 */ /* 0x000e220000000800 */
[----:B------:R-:W-:Y:S01]  /*63e80*/  LEA.HI.X.SX32 R17, R20, R3, 0x1, P3 ;  /* 0x0000000314117211 */ /* 0x000fe200018f0eff */
[----:B------:R-:W-:Y:S01]  /*63e90*/  IMAD R21, R21, 0x2, R0 ;  /* 0x0000000215157824 */ /* 0x000fe200078e0200 */
[----:B------:R-:W-:-:S03]  /*63ea0*/  LEA R18, P3, R0, R2, 0x1 ;  /* 0x0000000200127211 */ /* 0x000fc600078608ff */
[----:B------:R1:W-:Y:S01]  /*63eb0*/  @P6 STG.E.U16 desc[UR8][R16.64], R19 ;  /* 0x0000001310006986 */ /* 0x0003e2000c101508 */
[----:B------:R-:W-:-:S03]  /*63ec0*/  PRMT R20, R8, 0x7632, R20 ;  /* 0x0000763208147816 */ /* 0x000fc60000000014 */
[----:B------:R-:W5:Y:S04]  /*63ed0*/  LDL.LU R8, [R1+0x28] ;  /* 0x0000280001087983 */ /* 0x000f680000300800 */
[----:B------:R-:W5:Y:S01]  /*63ee0*/  LDL.LU R28, [R1+0x2c] ;  /* 0x00002c00011c7983 */ /* 0x000f620000300800 */
[C---:B-1----:R-:W-:Y:S02]  /*63ef0*/  LEA R16, P6, R21.reuse, R2, 0x1 ;  /* 0x0000000215107211 */ /* 0x042fe400078c08ff */
[-C--:B------:R-:W-:Y:S02]  /*63f00*/  LEA.HI.X.SX32 R19, R0, R3.reuse, 0x1, P3 ;  /* 0x0000000300137211 */ /* 0x080fe400018f0eff */
[----:B------:R-:W-:Y:S01]  /*63f10*/  LEA.HI.X.SX32 R17, R21, R3, 0x1, P6 ;  /* 0x0000000315117211 */ /* 0x000fe200030f0eff */
[----:B------:R-:W-:-:S02]  /*63f20*/  IMAD R21, R22, 0x2, R21 ;  /* 0x0000000216157824 */ /* 0x000fc400078e0215 */
[----:B------:R1:W-:Y:S01]  /*63f30*/  @P5 STG.E.U16 desc[UR8][R18.64], R20 ;  /* 0x0000001412005986 */ /* 0x0003e2000c101508 */
[----:B------:R-:W-:Y:S01]  /*63f40*/  ISETP.LT.AND P3, PT, R25, UR4, !P0 ;  /* 0x0000000419007c0c */ /* 0x000fe2000c761270 */
[----:B------:R-:W-:Y:S01]  /*63f50*/  ULDC UR4, c[0x0][0x22c] ;  /* 0x00008b0000047ab9 */ /* 0x000fe20000000800 */
[----:B------:R-:W0:Y:S08]  /*63f60*/  LDC R22, c[0x0][0x248] ;  /* 0x00009200ff167b82 */ /* 0x000e300000000800 */
[----:B------:R-:W0:Y:S08]  /*63f70*/  LDC R25, c[0x0][0x248] ;  /* 0x00009200ff197b82 */ /* 0x000e300000000800 */
[----:B-1----:R-:W1:Y:S01]  /*63f80*/  LDC R20, c[0x0][0x248] ;  /* 0x00009200ff147b82 */ /* 0x002e620000000800 */
[----:B----4-:R4:W-:Y:S01]  /*63f90*/  @P4 STG.E.U16 desc[UR8][R16.64], R10 ;  /* 0x0000000a10004986 */ /* 0x0109e2000c101508 */
[----:B---3--:R-:W-:Y:S01]  /*63fa0*/  ISETP.LT.AND P5, PT, R26, UR4, !P0 ;  /* 0x000000041a007c0c */ /* 0x008fe2000c7a1270 */
[----:B------:R-:W-:Y:S01]  /*63fb0*/  ULDC UR4, c[0x0][0x22c] ;  /* 0x00008b0000047ab9 */ /* 0x000fe20000000800 */
[----:B----4-:R-:W-:-:S04]  /*63fc0*/  LEA R16, P4, R21, R2, 0x1 ;  /* 0x0000000215107211 */ /* 0x010fc800078808ff */
[-C--:B------:R-:W-:Y:S02]  /*63fd0*/  LEA.HI.X.SX32 R17, R21, R3.reuse, 0x1, P4 ;  /* 0x0000000315117211 */ /* 0x080fe400020f0eff */
[----:B--2---:R-:W-:Y:S01]  /*63fe0*/  ISETP.LT.AND P4, PT, R29, UR4, !P0 ;  /* 0x000000041d007c0c */ /* 0x004fe2000c781270 */
[----:B------:R-:W-:Y:S02]  /*63ff0*/  ULDC UR4, c[0x0][0x22c] ;  /* 0x00008b0000047ab9 */ /* 0x000fe40000000800 */
[----:B-----5:R2:W-:Y:S01]  /*64000*/  @P2 STG.E.U16 desc[UR8][R16.64], R9 ;  /* 0x0000000910002986 */ /* 0x0205e2000c101508 */
[----:B------:R-:W-:Y:S01]  /*64010*/  ISETP.LT.AND P2, PT, R4, UR4, !P0 ;  /* 0x0000000404007c0c */ /* 0x000fe2000c741270 */
[----:B------:R-:W-:Y:S01]  /*64020*/  IMAD R19, R23, 0x2, R21 ;  /* 0x0000000217137824 */ /* 0x000fe200078e0215 */
[----:B------:R-:W-:Y:S01]  /*64030*/  ULDC UR4, c[0x0][0x22c] ;  /* 0x00008b0000047ab9 */ /* 0x000fe20000000800 */
[----:B------:R-:W3:Y:S01]  /*64040*/  LDL.LU R4, [R1+0x1af4] ;  /* 0x001af40001047983 */ /* 0x000ee20000300800 */
[----:B------:R-:W4:Y:S01]  /*64050*/  LDC R21, c[0x0][0x248] ;  /* 0x00009200ff157b82 */ /* 0x000f220000000800 */
[----:B0-----:R-:W-:Y:S01]  /*64060*/  IMAD R0, R24, 0x2, R19 ;  /* 0x0000000218007824 */ /* 0x001fe200078e0213 */
[C---:B------:R-:W-:Y:S01]  /*64070*/  LEA R18, P6, R19.reuse, R2, 0x1 ;  /* 0x0000000213127211 */ /* 0x040fe200078c08ff */
[----:B------:R-:W5:Y:S03]  /*64080*/  LDL.LU R27, [R1+0x198] ;  /* 0x00019800011b7983 */ /* 0x000f660000300800 */
[----:B------:R-:W-:-:S02]  /*64090*/  LEA.HI.X.SX32 R19, R19, R3, 0x1, P6 ;  /* 0x0000000313137211 */ /* 0x000fc400030f0eff */
[CC--:B--2---:R-:W-:Y:S01]  /*640a0*/  LEA R16, P6, R0.reuse, R2.reuse, 0x1 ;  /* 0x0000000200107211 */ /* 0x0c4fe200078c08ff */
[----:B------:R-:W0:Y:S03]  /*640b0*/  LDC R24, c[0x0][0x248] ;  /* 0x00009200ff187b82 */ /* 0x000e260000000800 */
[----:B------:R-:W-:Y:S01]  /*640c0*/  LEA.HI.X.SX32 R17, R0, R3, 0x1, P6 ;  /* 0x0000000300117211 */ /* 0x000fe200030f0eff */
[----:B-1----:R-:W-:Y:S01]  /*640d0*/  IMAD R0, R20, 0x2, R0 ;  /* 0x0000000214007824 */ /* 0x002fe200078e0200 */
[----:B------:R-:W-:Y:S01]  /*640e0*/  @P3 STG.E.U16 desc[UR8][R18.64], R8 ;  /* 0x0000000812003986 */ /* 0x000fe2000c101508 */
[----:B------:R-:W-:Y:S01]  /*640f0*/  ISETP.LT.AND P3, PT, R5, UR4, !P0 ;  /* 0x0000000405007c0c */ /* 0x000fe2000c761270 */
[----:B------:R-:W-:Y:S01]  /*64100*/  ULDC UR4, c[0x0][0x22c] ;  /* 0x00008b0000047ab9 */ /* 0x000fe20000000800 */
[----:B------:R-:W1:Y:S01]  /*64110*/  LDC R23, c[0x0][0x248] ;  /* 0x00009200ff177b82 */ /* 0x000e620000000800 */
[----:B------:R2:W-:Y:S04]  /*64120*/  @P5 STG.E.U16 desc[UR8][R16.64], R28 ;  /* 0x0000001c10005986 */ /* 0x0005e8000c101508 */
[----:B------:R-:W4:Y:S01]  /*64130*/  LDL.LU R5, [R1+0x1af0] ;  /* 0x001af00001057983 */ /* 0x000f220000300800 */
[----:B------:R-:W-:Y:S01]  /*64140*/  ISETP.LT.AND P5, PT, R6, UR4, !P0 ;  /* 0x0000000406007c0c */ /* 0x000fe2000c7a1270 */
[----:B------:R-:W-:Y:S01]  /*64150*/  ULDC UR4, c[0x0][0x22c] ;  /* 0x00008b0000047ab9 */ /* 0x000fe20000000800 */
[----:B--2---:R-:W-:Y:S01]  /*64160*/  LEA R16, P6, R0, R2, 0x1 ;  /* 0x0000000200107211 */ /* 0x004fe200078c08ff */
[----:B------:R-:W-:-:S02]  /*64170*/  IMAD R19, R22, 0x2, R0 ;  /* 0x0000000216137824 */ /* 0x000fc400078e0200 */
[----:B------:R-:W2:Y:S01]  /*64180*/  LDL.LU R22, [R1+0x194] ;  /* 0x0001940001167983 */ /* 0x000ea20000300800 */
[----:B------:R-:W-:Y:S01]  /*64190*/  LEA.HI.X.SX32 R17, R0, R3, 0x1, P6 ;  /* 0x0000000300117211 */ /* 0x000fe200030f0eff */
[----:B------:R-:W-:Y:S02]  /*641a0*/  IMAD R0, R25, 0x2, R19 ;  /* 0x0000000219007824 */ /* 0x000fe400078e0213 */
[----:B------:R-:W5:Y:S04]  /*641b0*/  LDL.LU R6, [R1+0x1aec] ;  /* 0x001aec0001067983 */ /* 0x000f680000300800 */
[----:B------:R-:W2:Y:S04]  /*641c0*/  LDL.LU R26, [R1+0x19c] ;  /* 0x00019c00011a7983 */ /* 0x000ea80000300800 */
[----:B------:R-:W2:Y:S04]  /*641d0*/  LDL.LU R25, [R1+0x1a4] ;  /* 0x0001a40001197983 */ /* 0x000ea80000300800 */
[----:B---3--:R3:W-:Y:S01]  /*641e0*/  @P4 STG.E.U16 desc[UR8][R16.64], R4 ;  /* 0x0000000410004986 */ /* 0x0087e2000c101508 */
[----:B------:R-:W-:-:S02]  /*641f0*/  ISETP.LT.AND P4, PT, R7, UR4, !P0 ;  /* 0x0000000407007c0c */ /* 0x000fc4000c781270 */
[CC--:B------:R-:W-:Y:S01]  /*64200*/  LEA R18, P6, R19.reuse, R2.reuse, 0x1 ;  /* 0x0000000213127211 */ /* 0x0c0fe200078c08ff */
[----:B------:R-:W2:Y:S01]  /*64210*/  LDL.LU R7, [R1+0x1ae8] ;  /* 0x001ae80001077983 */ /* 0x000ea20000300800 */
[----:B0-----:R-:W-:Y:S01]  /*64220*/  IMAD R20, R24, 0x2, R0 ;  /* 0x0000000218147824 */ /* 0x001fe200078e0200 */
[----:B------:R-:W-:Y:S01]  /*64230*/  ULDC UR4, c[0x0][0x22c] ;  /* 0x00008b0000047ab9 */ /* 0x000fe20000000800 */
[----:B------:R-:W-:Y:S01]  /*64240*/  LEA.HI.X.SX32 R19, R19, R3, 0x1, P6 ;  /* 0x0000000313137211 */ /* 0x000fe200030f0eff */
[----:B------:R-:W2:Y:S01]  /*64250*/  LDL.LU R29, [R1+0x1a8] ;  /* 0x0001a800011d7983 */ /* 0x000ea20000300800 */
[----:B------:R-:W0:Y:S01]  /*64260*/  LDC R24, c[0x0][0x248] ;  /* 0x00009200ff187b82 */ /* 0x000e220000000800 */
[----:B---3--:R-:W-:-:S04]  /*64270*/  LEA R16, P6, R0, R2, 0x1 ;  /* 0x0000000200107211 */ /* 0x008fc800078c08ff */
[----:B------:R-:W-:Y:S01]  /*64280*/  LEA.HI.X.SX32 R17, R0, R3, 0x1, P6 ;  /* 0x0000000300117211 */ /* 0x000fe200030f0eff */
[----:B----4-:R3:W-:Y:S02]  /*64290*/  @P2 STG.E.U16 desc[UR8][R18.64], R5 ;  /* 0x0000000512002986 */ /* 0x0107e4000c101508 */
[----:B---3--:R-:W-:-:S04]  /*642a0*/  LEA R18, P6, R20, R2, 0x1 ;  /* 0x0000000214127211 */ /* 0x008fc800078c08ff */
[----:B------:R-:W-:Y:S01]  /*642b0*/  LEA.HI.X.SX32 R19, R20, R3, 0x1, P6 ;  /* 0x0000000314137211 */ /* 0x000fe200030f0eff */
[----:B------:R-:W-:Y:S01]  /*642c0*/  IMAD R20, R21, 0x2, R20 ;  /* 0x0000000215147824 */ /* 0x000fe200078e0214 */
[----:B-----5:R3:W-:Y:S01]  /*642d0*/  @P3 STG.E.U16 desc[UR8][R16.64], R6 ;  /* 0x0000000610003986 */ /* 0x0207e2000c101508 */
[----:B--2---:R-:W-:Y:S01]  /*642e0*/  ISETP.LT.AND P2, PT, R22, UR4, !P0 ;  /* 0x0000000416007c0c */ /* 0x004fe2000c741270 */
[----:B------:R-:W-:Y:S01]  /*642f0*/  ULDC UR4, c[0x0][0x22c] ;  /* 0x00008b0000047ab9 */ /* 0x000fe20000000800 */
[----:B-1----:R-:W-:Y:S01]  /*64300*/  IMAD R0, R23, 0x2, R20 ;  /* 0x0000000217007824 */ /* 0x002fe200078e0214 */
[----:B------:R-:W-:Y:S01]  /*64310*/  ISETP.LT.AND P3, PT, R27, UR4, !P0 ;  /* 0x000000041b007c0c */ /* 0x000fe2000c761270 */
[----:B------:R-:W-:Y:S01]  /*64320*/  ULDC UR4, c[0x0][0x22c] ;  /* 0x00008b0000047ab9 */ /* 0x000fe20000000800 */
[----:B------:R-:W-:Y:S01]  /*64330*/  PRMT R4, R10, 0x7632, R4 ;  /* 0x000076320a047816 */ /* 0x000fe20000000004 */
[----:B------:R-:W2:Y:S01]  /*64340*/  LDL.LU R27, [R1+0x1ac] ;  /* 0x0001ac00011b7983 */ /* 0x000ea20000300800 */
[----:B------:R-:W-:Y:S01]  /*64350*/  PRMT R5, R8, 0x7632, R5 ;  /* 0x0000763208057816 */ /* 0x000fe20000000005 */
[----:B------:R-:W1:Y:S02]  /*64360*/  LDC R22, c[0x0][0x248] ;  /* 0x00009200ff167b82 */ /* 0x000e640000000800 */
[----:B------:R-:W4:Y:S06]  /*64370*/  LDL.LU R10, [R1+0x1ae4] ;  /* 0x001ae400010a7983 */ /* 0x000f2c0000300800 */
[----:B------:R-:W5:Y:S08]  /*64380*/  LDC R21, c[0x0][0x248] ;  /* 0x00009200ff157b82 */ /* 0x000f700000000800 */
[----:B------:R-:W4:Y:S01]  /*64390*/  LDC R23, c[0x0][0x248] ;  /* 0x00009200ff177b82 */ /* 0x000f220000000800 */
[----:B------:R0:W-:Y:S01]  /*643a0*/  @P5 STG.E.U16 desc[UR8][R18.64], R7 ;  /* 0x0000000712005986 */ /* 0x0001e2000c101508 */
[----:B---3--:R-:W-:-:S04]  /*643b0*/  LEA R16, P5, R20, R2, 0x1 ;  /* 0x0000000214107211 */ /* 0x008fc800078a08ff */
[----:B------:R-:W-:Y:S02]  /*643c0*/  LEA.HI.X.SX32 R17, R20, R3, 0x1, P5 ;  /* 0x0000000314117211 */ /* 0x000fe400028f0eff */
[----:B------:R-:W-:Y:S01]  /*643d0*/  ISETP.LT.AND P5, PT, R26, UR4, !P0 ;  /* 0x000000041a007c0c */ /* 0x000fe2000c7a1270 */
[----:B------:R-:W-:Y:S01]  /*643e0*/  ULDC UR4, c[0x0][0x22c] ;  /* 0x00008b0000047ab9 */ /* 0x000fe20000000800 */
[----:B------:R-:W3:Y:S01]  /*643f0*/  LDL.LU R26, [R1+0x1b0] ;  /* 0x0001b000011a7983 */ /* 0x000ee20000300800 */
[----:B0-----:R-:W-:-:S03]  /*64400*/  LEA R18, P6, R0, R2, 0x1 ;  /* 0x0000000200127211 */ /* 0x001fc600078c08ff */
[----:B------:R0:W-:Y:S01]  /*64410*/  @P4 STG.E.U16 desc[UR8][R16.64], R4 ;  /* 0x0000000410004986 */ /* 0x0001e2000c101508 */
[----:B------:R-:W-:Y:S01]  /*64420*/  ISETP.LT.AND P4, PT, R25, UR4, !P0 ;  /* 0x0000000419007c0c */ /* 0x000fe2000c781270 */
[----:B------:R-:W-:Y:S01]  /*64430*/  ULDC UR4, c[0x0][0x22c] ;  /* 0x00008b0000047ab9 */ /* 0x000fe20000000800 */
[----:B------:R-:W-:Y:S02]  /*64440*/  LEA.HI.X.SX32 R19, R0, R3, 0x1, P6 ;  /* 0x0000000300137211 */ /* 0x000fe400030f0eff */
[----:B------:R-:W-:Y:S01]  /*64450*/  ISETP.LT.AND P6, PT, R29, UR4, !P0 ;  /* 0x000000041d007c0c */ /* 0x000fe2000c7c1270 */
[----:B------:R-:W-:Y:S01]  /*64460*/  ULDC UR4, c[0x0][0x22c] ;  /* 0x00008b0000047ab9 */ /* 0x000fe20000000800 */
[----:B0-----:R-:W-:Y:S02]  /*64470*/  PRMT R4, R9, 0x7632, R4 ;  /* 0x0000763209047816 */ /* 0x001fe40000000004 */
[----:B------:R-:W4:Y:S04]  /*64480*/  LDL.LU R9, [R1+0x1ae0] ;  /* 0x001ae00001097983 */ /* 0x000f280000300800 */
[----:B------:R-:W4:Y:S04]  /*64490*/  LDL.LU R29, [R1+0x1b4] ;  /* 0x0001b400011d7983 */ /* 0x000f280000300800 */
[----:B------:R-:W4:Y:S01]  /*644a0*/  LDL.LU R8, [R1+0x1adc] ;  /* 0x001adc0001087983 */ /* 0x000f220000300800 */
[----:B-1----:R-:W-:-:S02]  /*644b0*/  IMAD R17, R22, 0x2, R0 ;  /* 0x0000000216117824 */ /* 0x002fc400078e0200 */
[----:B------:R-:W0:Y:S01]  /*644c0*/  LDC R22, c[0x0][0x248] ;  /* 0x00009200ff167b82 */ /* 0x000e220000000800 */
[----:B------:R1:W-:Y:S01]  /*644d0*/  @P2 STG.E.U16 desc[UR8][R18.64], R4 ;  /* 0x0000000412002986 */ /* 0x0003e2000c101508 */
[----:B-----5:R-:W-:Y:S01]  /*644e0*/  IMAD R0, R21, 0x2, R17 ;  /* 0x0000000215007824 */ /* 0x020fe200078e0211 */
[----:B------:R-:W-:-:S04]  /*644f0*/  LEA R16, P2, R17, R2, 0x1 ;  /* 0x0000000211107211 */ /* 0x000fc800078408ff */
[-C--:B------:R-:W-:Y:S01]  /*64500*/  LEA.HI.X.SX32 R17, R17, R3.reuse, 0x1, P2 ;  /* 0x0000000311117211 */ /* 0x080fe200010f0eff */
[----:B------:R-:W-:Y:S01]  /*64510*/  IMAD R20, R24, 0x2, R0 ;  /* 0x0000000218147824 */ /* 0x000fe200078e0200 */
[----:B------:R-:W5:Y:S01]  /*64520*/  LDC R21, c[0x0][0x248] ;  /* 0x00009200ff157b82 */ /* 0x000f620000000800 */
[----:B-1----:R-:W-:Y:S02]  /*64530*/  LEA R18, P2, R0, R2, 0x1 ;  /* 0x0000000200127211 */ /* 0x002fe400078408ff */
[----:B------:R1:W-:Y:S01]  /*64540*/  @P3 STG.E.U16 desc[UR8][R16.64], R5 ;  /* 0x0000000510003986 */ /* 0x0003e2000c101508 */
[----:B------:R-:W-:Y:S02]  /*64550*/  PRMT R4, R28, 0x7632, R4 ;  /* 0x000076321c047816 */ /* 0x000fe40000000004 */
[----:B------:R-:W-:-:S05]  /*64560*/  LEA.HI.X.SX32 R19, R0, R3, 0x1, P2 ;  /* 0x0000000300137211 */ /* 0x000fca00010f0eff */
[----:B------:R2:W-:Y:S01]  /*64570*/  @P5 STG.E.U16 desc[UR8][R18.64], R4 ;  /* 0x0000000412005986 */ /* 0x0005e2000c101508 */
[----:B-1----:R-:W-:-:S04]  /*64580*/  LEA R16, P3, R20, R2, 0x1 ;  /* 0x0000000214107211 */ /* 0x002fc800078608ff */
[----:B------:R-:W-:Y:S01]  /*64590*/  LEA.HI.X.SX32 R17, R20, R3, 0x1, P3 ;  /* 0x0000000314117211 */ /* 0x000fe200018f0eff */
[----:B0-----:R-:W-:Y:S01]  /*645a0*/  IMAD R20, R22, 0x2, R20 ;  /* 0x0000000216147824 */ /* 0x001fe200078e0214 */
[----:B--2---:R-:W-:Y:S01]  /*645b0*/  ISETP.LT.AND P2, PT, R27, UR4, !P0 ;  /* 0x000000041b007c0c */ /* 0x004fe2000c741270 */
[----:B------:R-:W-:Y:S01]  /*645c0*/  ULDC UR4, c[0x0][0x22c] ;  /* 0x00008b0000047ab9 */ /* 0x000fe20000000800 */
[----:B------:R-:W-:Y:S01]  /*645d0*/  PRMT R4, R4, 0x7632, R4 ;  /* 0x0000763204047816 */ /* 0x000fe20000000004 */
[----:B------:R-:W0:Y:S04]  /*645e0*/  LDC R19, c[0x0][0x248] ;  /* 0x00009200ff137b82 */ /* 0x000e280000000800 */
[----:B------:R1:W-:Y:S01]  /*645f0*/  @P4 STG.E.U16 desc[UR8][R16.64], R4 ;  /* 0x0000000410004986 */ /* 0x0003e2000c101508 */
[----:B------:R-:W-:-:S03]  /*64600*/  PRMT R5, R5, 0x7632, R5 ;  /* 0x0000763205057816 */ /* 0x000fc60000000005 */
[----:B------:R-:W2:Y:S01]  /*64610*/  LDC R22, c[0x0][0x248] ;  /* 0x00009200ff167b82 */ /* 0x000ea20000000800 */
[----:B-1----:R-:W-:-:S07]  /*64620*/  LEA R16, P4, R20, R2, 0x1 ;  /* 0x0000000214107211 */ /* 0x002fce00078808ff */
[----:B------:R-:W1:Y:S01]  /*64630*/  LDC R18, c[0x0][0x248] ;  /* 0x00009200ff127b82 */ /* 0x000e620000000800 */
[----:B------:R-:W-:-:S05]  /*64640*/  LEA.HI.X.SX32 R17, R20, R3, 0x1, P4 ;  /* 0x0000000314117211 */ /* 0x000fca00020f0eff */
[----:B------:R5:W-:Y:S01]  /*64650*/  @P6 STG.E.U16 desc[UR8][R16.64], R5 ;  /* 0x0000000510006986 */ /* 0x000be2000c101508 */
[----:B---3--:R-:W-:Y:S01]  /*64660*/  ISETP.LT.AND P3, PT, R26, UR4, !P0 ;  /* 0x000000041a007c0c */ /* 0x008fe2000c761270 */
[----:B------:R-:W-:Y:S02]  /*64670*/  ULDC UR4, c[0x0][0x22c] ;  /* 0x00008b0000047ab9 */ /* 0x000fe40000000800 */
[----:B----4-:R-:W-:Y:S01]  /*64680*/  ISETP.LT.AND P4, PT, R29, UR4, !P0 ;  /* 0x000000041d007c0c */ /* 0x010fe2000c781270 */
[----:B------:R-:W-:Y:S01]  /*64690*/  ULDC UR4, c[0x0][0x22c] ;  /* 0x00008b0000047ab9 */ /* 0x000fe20000000800 */
[----:B------:R-:W3:Y:S01]  /*646a0*/  LDL.LU R29, [R1+0x1c4] ;  /* 0x0001c400011d7983 */ /* 0x000ee20000300800 */
[----:B------:R-:W-:Y:S01]  /*646b0*/  ISETP.LT.AND P6, PT, R8, UR4, !P0 ;  /* 0x0000000408007c0c */ /* 0x000fe2000c7c1270 */
[----:B------:R-:W-:Y:S02]  /*646c0*/  IMAD R0, R23, 0x2, R20 ;  /* 0x0000000217007824 */ /* 0x000fe400078e0214 */
[----:B------:R-:W4:Y:S01]  /*646d0*/  LDL.LU R8, [R1+0x1ad8] ;  /* 0x001ad80001087983 */ /* 0x000f220000300800 */
[----:B------:R-:W-:Y:S01]  /*646e0*/  PRMT R6, R6, 0x7632, R6 ;  /* 0x0000763206067816 */ /* 0x000fe20000000006 */
[----:B------:R-:W-:Y:S01]  /*646f0*/  ULDC UR4, c[0x0][0x22c] ;  /* 0x00008b0000047ab9 */ /* 0x000fe20000000800 */
[----:B-----5:R-:W-:Y:S01]  /*64700*/  PRMT R17, R7, 0x7632, R17 ;  /* 0x0000763207117816 */ /* 0x020fe20000000011 */
[----:B------:R-:W5:Y:S01]  /*64710*/  LDC R20, c[0x0][0x248] ;  /* 0x00009200ff147b82 */ /* 0x000f620000000800 */
[----:B------:R-:W-:-:S04]  /*64720*/  LEA R4, P5, R0, R2, 0x1 ;  /* 0x0000000200047211 */ /* 0x000fc800078a08ff */
[----:B------:R-:W-:Y:S01]  /*64730*/  LEA.HI.X.SX32 R5, R0, R3, 0x1, P5 ;  /* 0x0000000300057211 */ /* 0x000fe200028f0eff */
[----:B------:R-:W-:Y:S01]  /*64740*/  IMAD R0, R21, 0x2, R0 ;  /* 0x0000000215007824 */ /* 0x000fe200078e0200 */
[----:B------:R-:W-:Y:S01]  /*64750*/  ISETP.LT.AND P5, PT, R9, UR4, !P0 ;  /* 0x0000000409007c0c */ /* 0x000fe2000c7a1270 */
[----:B------:R-:W-:Y:S01]  /*64760*/  ULDC UR4, c[0x0][0x22c] ;  /* 0x00008b0000047ab9 */ /* 0x000fe20000000800 */
[----:B------:R-:W5:Y:S01]  /*64770*/  LDL.LU R9, [R1+0x1ad4] ;  /* 0x001ad40001097983 */ /* 0x000f620000300800 */
[----:B0-----:R-:W-:Y:S01]  /*64780*/  IMAD R16, R19, 0x2, R0 ;  /* 0x0000000213107824 */ /* 0x001fe200078e0200 */
[----:B------:R-:W0:Y:S02]  /*64790*/  LDC R21, c[0x0][0x248] ;  /* 0x00009200ff157b82 */ /* 0x000e240000000800 */
[----:B------:R2:W-:Y:S06]  /*647a0*/  @P2 STG.E.U16 desc[UR8][R4.64], R6 ;  /* 0x0000000604002986 */ /* 0x0005ec000c101508 */
[----:B------:R-:W0:Y:S01]  /*647b0*/  LDC R19, c[0x0][0x248] ;  /* 0x00009200ff137b82 */ /* 0x000e220000000800 */
[----:B--2---:R-:W-:-:S04]  /*647c0*/  LEA R4, P2, R0, R2, 0x1 ;  /* 0x0000000200047211 */ /* 0x004fc800078408ff */
[----:B------:R-:W-:Y:S02]  /*647d0*/  LEA.HI.X.SX32 R5, R0, R3, 0x1, P2 ;  /* 0x0000000300057211 */ /* 0x000fe400010f0eff */
[----:B------:R-:W-:Y:S01]  /*647e0*/  LEA R6, P2, R16, R2, 0x1 ;  /* 0x0000000210067211 */ /* 0x000fe200078408ff */
[----:B------:R-:W-:-:S03]  /*647f0*/  IMAD R0, R22, 0x2, R16 ;  /* 0x0000000216007824 */ /* 0x000fc600078e0210 */
[----:B------:R-:W-:Y:S02]  /*64800*/  LEA.HI.X.SX32 R7, R16, R3, 0x1, P2 ;  /* 0x0000000310077211 */ /* 0x000fe400010f0eff */
[----:B------:R-:W-:Y:S01]  /*64810*/  ISETP.LT.AND P2, PT, R10, UR4, !P0 ;  /* 0x000000040a007c0c */ /* 0x000fe2000c741270 */
[----:B-1----:R-:W-:Y:S01]  /*64820*/  IMAD R16, R18, 0x2, R0 ;  /* 0x0000000212107824 */ /* 0x002fe200078e0200 */
[----:B------:R-:W2:Y:S01]  /*64830*/  LDL.LU R10, [R1+0x1ad0] ;  /* 0x001ad000010a7983 */ /* 0x000ea20000300800 */
[----:B------:R-:W-:Y:S01]  /*64840*/  ULDC UR4, c[0x0][0x22c] ;  /* 0x00008b0000047ab9 */ /* 0x000fe20000000800 */
[----:B------:R-:W1:Y:S02]  /*64850*/  LDC R18, c[0x0][0x248] ;  /* 0x00009200ff127b82 */ /* 0x000e640000000800 */
[----:B------:R0:W-:Y:S02]  /*64860*/  @P3 STG.E.U16 desc[UR8][R4.64], R17 ;  /* 0x0000001104003986 */ /* 0x0001e4000c101508 */
[----:B0-----:R-:W-:-:S04]  /*64870*/  LEA R4, P3, R0, R2, 0x1 ;  /* 0x0000000200047211 */ /* 0x001fc800078608ff */
[----:B------:R-:W0:Y:S01]  /*64880*/  LDC R17, c[0x0][0x248] ;  /* 0x00009200ff117b82 */ /* 0x000e220000000800 */
[----:B------:R-:W-:Y:S02]  /*64890*/  LEA.HI.X.SX32 R5, R0, R3, 0x1, P3 ;  /* 0x0000000300057211 */ /* 0x000fe400018f0eff */
[----:B---3--:R-:W-:Y:S01]  /*648a0*/  ISETP.LT.AND P3, PT, R29, UR4, !P0 ;  /* 0x000000041d007c0c */ /* 0x008fe2000c761270 */
[----:B------:R-:W-:Y:S01]  /*648b0*/  ULDC UR4, c[0x0][0x22c] ;  /* 0x00008b0000047ab9 */ /* 0x000fe20000000800 */
[----:B----4-:R3:W-:Y:S02]  /*648c0*/  @P4 STG.E.U16 desc[UR8][R6.64], R8 ;  /* 0x0000000806004986 */ /* 0x0107e4000c101508 */
[----:B---3--:R-:W-:-:S04]  /*648d0*/  LEA R6, P4, R16, R2, 0x1 ;  /* 0x0000000210067211 */ /* 0x008fc800078808ff */
[----:B------:R-:W-:Y:S02]  /*648e0*/  LEA.HI.X.SX32 R7, R16, R3, 0x1, P4 ;  /* 0x0000000310077211 */ /* 0x000fe400020f0eff */
[----:B------:R-:W-:Y:S01]  /*648f0*/  ISETP.LT.AND P4, PT, R11, UR4, !P0 ;  /* 0x000000040b007c0c */ /* 0x000fe2000c781270 */
[----:B------:R-:W-:Y:S01]  /*64900*/  IMAD R16, R19, 0x2, R16 ;  /* 0x0000000213107824 */ /* 0x000fe200078e0210 */
[----:B------:R-:W3:Y:S01]  /*64910*/  LDL.LU R11, [R1+0x1acc] ;  /* 0x001acc00010b7983 */ /* 0x000ee20000300800 */
[----:B------:R-:W-:Y:S01]  /*64920*/  ULDC UR4, c[0x0][0x22c] ;  /* 0x00008b0000047ab9 */ /* 0x000fe20000000800 */
[----:B------:R-:W-:Y:S02]  /*64930*/  PRMT R8, R8, 0x7632, R8 ;  /* 0x0000763208087816 */ /* 0x000fe40000000008 */
[----:B-----5:R4:W-:Y:S01]  /*64940*/  @P6 STG.E.U16 desc[UR8][R4.64], R9 ;  /* 0x0000000904006986 */ /* 0x0209e2000c101508 */
[----:B------:R-:W5:Y:S03]  /*64950*/  LDC R19, c[0x0][0x248] ;  /* 0x00009200ff137b82 */ /* 0x000f660000000800 */
[----:B--2---:R2:W-:Y:S01]  /*64960*/  @P5 STG.E.U16 desc[UR8][R6.64], R10 ;  /* 0x0000000a06005986 */ /* 0x0045e2000c101508 */
[----:B----4-:R-:W-:-:S04]  /*64970*/  LEA R4, P5, R16, R2, 0x1 ;  /* 0x0000000210047211 */ /* 0x010fc800078a08ff */
[----:B------:R-:W-:Y:S02]  /*64980*/  LEA.HI.X.SX32 R5, R16, R3, 0x1, P5 ;  /* 0x0000000310057211 */ /* 0x000fe400028f0eff */
[----:B------:R-:W-:Y:S01]  /*64990*/  ISETP.LT.AND P5, PT, R12, UR4, !P0 ;  /* 0x000000040c007c0c */ /* 0x000fe2000c7a1270 */
[----:B------:R-:W-:Y:S01]  /*649a0*/  ULDC UR4, c[0x0][0x22c] ;  /* 0x00008b0000047ab9 */ /* 0x000fe20000000800 */
[----:B------:R-:W4:Y:S04]  /*649b0*/  LDL.LU R12, [R1+0x1ac8] ;  /* 0x001ac800010c7983 */ /* 0x000f280000300800 */
[----:B------:R-:W5:Y:S04]  /*649c0*/  LDL.LU R27, [R1+0x1dc] ;  /* 0x0001dc00011b7983 */ /* 0x000f680000300800 */
[----:B---3--:R1:W-:Y:S01]  /*649d0*/  @P2 STG.E.U16 desc[UR8][R4.64], R11 ;  /* 0x0000000b04002986 */ /* 0x0083e2000c101508 */
[----:B------:R-:W-:Y:S01]  /*649e0*/  ISETP.LT.AND P2, PT, R13, UR4, !P0 ;  /* 0x000000040d007c0c */ /* 0x000fe2000c741270 */
[----:B------:R-:W-:Y:S01]  /*649f0*/  IMAD R0, R20, 0x2, R16 ;  /* 0x0000000214007824 */ /* 0x000fe200078e0210 */
[----:B------:R-:W-:Y:S01]  /*64a00*/  ULDC UR4, c[0x0][0x22c] ;  /* 0x00008b0000047ab9 */ /* 0x000fe20000000800 */
[----:B------:R-:W3:Y:S01]  /*64a10*/  LDL.LU R13, [R1+0x1ac4] ;  /* 0x001ac400010d7983 */ /* 0x000ee20000300800 */
[----:B------:R-:W5:Y:S02]  /*64a20*/  LDC R20, c[0x0][0x248] ;  /* 0x00009200ff147b82 */ /* 0x000f640000000800 */
[----:B--2---:R-:W-:Y:S01]  /*64a30*/  LEA R6, P6, R0, R2, 0x1 ;  /* 0x0000000200067211 */ /* 0x004fe200078c08ff */
[----:B------:R-:W2:Y:S01]  /*64a40*/  LDL.LU R26, [R1+0x1e0] ;  /* 0x0001e000011a7983 */ /* 0x000ea20000300800 */
[----:B-1----:R-:W-:-:S02]  /*64a50*/  IMAD R5, R18, 0x2, R0 ;  /* 0x0000000212057824 */ /* 0x002fc400078e0200 */
[----:B------:R-:W-:Y:S02]  /*64a60*/  LEA.HI.X.SX32 R7, R0, R3, 0x1, P6 ;  /* 0x0000000300077211 */ /* 0x000fe400030f0eff */
[----:B------:R-:W1:Y:S01]  /*64a70*/  LDC R18, c[0x0][0x248] ;  /* 0x00009200ff127b82 */ /* 0x000e620000000800 */
[----:B------:R-:W-:Y:S01]  /*64a80*/  LEA R4, P6, R5, R2, 0x1 ;  /* 0x0000000205047211 */ /* 0x000fe200078c08ff */
[----:B------:R-:W-:-:S03]  /*64a90*/  IMAD R0, R21, 0x2, R5 ;  /* 0x0000000215007824 */ /* 0x000fc600078e0205 */
[-C--:B------:R-:W-:Y:S01]  /*64aa0*/  LEA.HI.X.SX32 R5, R5, R3.reuse, 0x1, P6 ;  /* 0x0000000305057211 */ /* 0x080fe200030f0eff */
[----:B----4-:R4:W-:Y:S01]  /*64ab0*/  @P3 STG.E.U16 desc[UR8][R6.64], R12 ;  /* 0x0000000c06003986 */ /* 0x0109e2000c101508 */
[----:B------:R-:W-:Y:S01]  /*64ac0*/  ISETP.LT.AND P3, PT, R14, UR4, !P0 ;  /* 0x000000040e007c0c */ /* 0x000fe2000c761270 */
[----:B------:R-:W-:Y:S02]  /*64ad0*/  ULDC UR4, c[0x0][0x22c] ;  /* 0x00008b0000047ab9 */ /* 0x000fe40000000800 */
[----:B------:R-:W2:Y:S04]  /*64ae0*/  LDL.LU R14, [R1+0x1ac0] ;  /* 0x001ac000010e7983 */ /* 0x000ea80000300800 */
[----:B------:R-:W2:Y:S04]  /*64af0*/  LDL.LU R29, [R1+0x1e4] ;  /* 0x0001e400011d7983 */ /* 0x000ea80000300800 */
[----:B---3--:R3:W-:Y:S01]  /*64b00*/  @P4 STG.E.U16 desc[UR8][R4.64], R13 ;  /* 0x0000000d04004986 */ /* 0x0087e2000c101508 */
[----:B------:R-:W-:Y:S01]  /*64b10*/  ISETP.LT.AND P4, PT, R15, UR4, !P0 ;  /* 0x000000040f007c0c */ /* 0x000fe2000c781270 */
[----:B0-----:R-:W-:Y:S01]  /*64b20*/  IMAD R16, R17, 0x2, R0 ;  /* 0x0000000211107824 */ /* 0x001fe200078e0200 */
[CC--:B----4-:R-:W-:Y:S01]  /*64b30*/  LEA R6, P6, R0.reuse, R2.reuse, 0x1 ;  /* 0x0000000200067211 */ /* 0x0d0fe200078c08ff */
[----:B------:R-:W4:Y:S01]  /*64b40*/  LDL.LU R15, [R1+0x1abc] ;  /* 0x001abc00010f7983 */ /* 0x000f220000300800 */
[----:B------:R-:W-:Y:S01]  /*64b50*/  ULDC UR4, c[0x0][0x22c] ;  /* 0x00008b0000047ab9 */ /* 0x000fe20000000800 */
[----:B------:R-:W0:Y:S01]  /*64b60*/  LDC R17, c[0x0][0x248] ;  /* 0x00009200ff117b82 */ /* 0x000e220000000800 */
[----:B------:R-:W-:Y:S01]  /*64b70*/  LEA.HI.X.SX32 R7, R0, R3, 0x1, P6 ;  /* 0x0000000300077211 */ /* 0x000fe200030f0eff */
[----:B------:R-:W4:Y:S01]  /*64b80*/  LDL.LU R24, [R1+0x1e8] ;  /* 0x0001e80001187983 */ /* 0x000f220000300800 */
[----:B-----5:R-:W-:Y:S01]  /*64b90*/  IMAD R0, R20, 0x2, R16 ;  /* 0x0000000214007824 */ /* 0x020fe200078e0210 */
[----:B---3--:R-:W-:-:S02]  /*64ba0*/  LEA R4, P6, R16, R2, 0x1 ;  /* 0x0000000210047211 */ /* 0x008fc400078c08ff */
[----:B------:R-:W3:Y:S01]  /*64bb0*/  LDL.LU R28, [R1+0x1ec] ;  /* 0x0001ec00011c7983 */ /* 0x000ee20000300800 */
[----:B------:R-:W-:Y:S01]  /*64bc0*/  PRMT R9, R9, 0x7632, R9 ;  /* 0x0000763209097816 */ /* 0x000fe20000000009 */
[----:B------:R-:W5:Y:S01]  /*64bd0*/  LDC R20, c[0x0][0x248] ;  /* 0x00009200ff147b82 */ /* 0x000f620000000800 */
[----:B------:R-:W-:-:S07]  /*64be0*/  LEA.HI.X.SX32 R5, R16, R3, 0x1, P6 ;  /* 0x0000000310057211 */ /* 0x000fce00030f0eff */
[----:B------:R-:W5:Y:S01]  /*64bf0*/  LDC R16, c[0x0][0x248] ;  /* 0x00009200ff107b82 */ /* 0x000f620000000800 */
[----:B--2---:R2:W-:Y:S01]  /*64c00*/  @P5 STG.E.U16 desc[UR8][R6.64], R14 ;  /* 0x0000000e06005986 */ /* 0x0045e2000c101508 */
[----:B------:R-:W-:Y:S01]  /*64c10*/  ISETP.LT.AND P5, PT, R27, UR4, !P0 ;  /* 0x000000041b007c0c */ /* 0x000fe2000c7a1270 */
[----:B------:R-:W-:Y:S02]  /*64c20*/  ULDC UR4, c[0x0][0x22c] ;  /* 0x00008b0000047ab9 */ /* 0x000fe40000000800 */
[----:B------:R-:W3:Y:S04]  /*64c30*/  LDL.LU R27, [R1+0xa0] ;  /* 0x0000a000011b7983 */ /* 0x000ee80000300800 */
[----:B------:R-:W3:Y:S01]  /*64c40*/  LDL.LU R25, [R1+0x1f0] ;  /* 0x0001f00001197983 */ /* 0x000ee20000300800 */
[----:B--2---:R-:W-:-:S04]  /*64c50*/  LEA R6, P6, R0, R2, 0x1 ;  /* 0x0000000200067211 */ /* 0x004fc800078c08ff */
[----:B------:R-:W-:Y:S01]  /*64c60*/  LEA.HI.X.SX32 R7, R0, R3, 0x1, P6 ;  /* 0x0000000300077211 */ /* 0x000fe200030f0eff */
[----:B----4-:R1:W-:Y:S01]  /*64c70*/  @P2 STG.E.U16 desc[UR8][R4.64], R15 ;  /* 0x0000000f04002986 */ /* 0x0103e2000c101508 */
[----:B------:R-:W-:Y:S01]  /*64c80*/  ISETP.LT.AND P2, PT, R26, UR4, !P0 ;  /* 0x000000041a007c0c */ /* 0x000fe2000c741270 */
[----:B------:R-:W-:Y:S02]  /*64c90*/  ULDC UR4, c[0x0][0x22c] ;  /* 0x00008b0000047ab9 */ /* 0x000fe40000000800 */
[----:B------:R-:W2:Y:S04]  /*64ca0*/  LDL.LU R26, [R1+0x1f4] ;  /* 0x0001f400011a7983 */ /* 0x000ea80000300800 */
[----:B------:R0:W-:Y:S01]  /*64cb0*/  @P3 STG.E.U16 desc[UR8][R6.64], R8 ;  /* 0x0000000806003986 */ /* 0x0001e2000c101508 */
[----:B------:R-:W-:Y:S01]  /*64cc0*/  ISETP.LT.AND P3, PT, R29, UR4, !P0 ;  /* 0x000000041d007c0c */ /* 0x000fe2000c761270 */
[----:B------:R-:W-:-:S02]  /*64cd0*/  ULDC UR4, c[0x0][0x22c] ;  /* 0x00008b0000047ab9 */ /* 0x000fc40000000800 */
[----:B------:R-:W4:Y:S01]  /*64ce0*/  LDL.LU R29, [R1+0x1f8] ;  /* 0x0001f800011d7983 */ /* 0x000f220000300800 */
[----:B-1----:R-:W-:Y:S01]  /*64cf0*/  IMAD R5, R18, 0x2, R0 ;  /* 0x0000000212057824 */ /* 0x002fe200078e0200 */
[----:B------:R-:W-:Y:S01]  /*64d00*/  PRMT R10, R10, 0x7632, R10 ;  /* 0x000076320a0a7816 */ /* 0x000fe2000000000a */
[----:B------:R-:W1:Y:S02]  /*64d10*/  LDC R18, c[0x0][0x248] ;  /* 0x00009200ff127b82 */ /* 0x000e640000000800 */
[----:B------:R-:W-:Y:S01]  /*64d20*/  IMAD R0, R19, 0x2, R5 ;  /* 0x0000000213007824 */ /* 0x000fe200078e0205 */
[----:B------:R-:W-:-:S05]  /*64d30*/  LEA R4, P6, R5, R2, 0x1 ;  /* 0x0000000205047211 */ /* 0x000fca00078c08ff */
[----:B------:R-:W1:Y:S01]  /*64d40*/  LDC R19, c[0x0][0x248] ;  /* 0x00009200ff137b82 */ /* 0x000e620000000800 */
[----:B------:R-:W-:Y:S01]  /*64d50*/  LEA.HI.X.SX32 R5, R5, R3, 0x1, P6 ;  /* 0x0000000305057211 */ /* 0x000fe200030f0eff */
[----:B0-----:R-:W-:Y:S01]  /*64d60*/  IMAD R8, R17, 0x2, R0 ;  /* 0x0000000211087824 */ /* 0x001fe200078e0200 */
[----:B------:R-:W-:-:S03]  /*64d70*/  LEA R6, P6, R0, R2, 0x1 ;  /* 0x0000000200067211 */ /* 0x000fc600078c08ff */
[----:B------:R0:W-:Y:S01]  /*64d80*/  @P4 STG.E.U16 desc[UR8][R4.64], R9 ;  /* 0x0000000904004986 */ /* 0x0001e2000c101508 */
[----:B------:R-:W-:Y:S01]  /*64d90*/  LEA.HI.X.SX32 R7, R0, R3, 0x1, P6 ;  /* 0x0000000300077211 */ /* 0x000fe200030f0eff */
[----:B-----5:R-:W-:Y:S01]  /*64da0*/  IMAD R0, R16, 0x2, R8 ;  /* 0x0000000210007824 */ /* 0x020fe200078e0208 */
[----:B------:R-:W-:Y:S01]  /*64db0*/  PRMT R11, R11, 0x7632, R11 ;  /* 0x000076320b0b7816 */ /* 0x000fe2000000000b */
[----:B------:R-:W5:Y:S01]  /*64dc0*/  LDC R17, c[0x0][0x248] ;  /* 0x00009200ff117b82 */ /* 0x000f620000000800 */
[----:B------:R-:W-:Y:S02]  /*64dd0*/  ISETP.LT.AND P4, PT, R24, UR4, !P0 ;  /* 0x0000000418007c0c */ /* 0x000fe4000c781270 */
[----:B0-----:R-:W-:Y:S01]  /*64de0*/  LEA R4, P6, R8, R2, 0x1 ;  /* 0x0000000208047211 */ /* 0x001fe200078c08ff */
[----:B------:R-:W-:Y:S01]  /*64df0*/  @P5 STG.E.U16 desc[UR8][R6.64], R10 ;  /* 0x0000000a06005986 */ /* 0x000fe2000c101508 */
[----:B------:R-:W-:-:S03]  /*64e00*/  ULDC UR4, c[0x0][0x22c] ;  /* 0x00008b0000047ab9 */ /* 0x000fc60000000800 */
[----:B------:R-:W0:Y:S01]  /*64e10*/  LDC R16, c[0x0][0x248] ;  /* 0x00009200ff107b82 */ /* 0x000e220000000800 */
[----:B------:R-:W-:Y:S02]  /*64e20*/  LEA.HI.X.SX32 R5, R8, R3, 0x1, P6 ;  /* 0x0000000308057211 */ /* 0x000fe400030f0eff */
[----:B---3--:R-:W-:Y:S01]  /*64e30*/  ISETP.LT.AND P5, PT, R28, UR4, !P0 ;  /* 0x000000041c007c0c */ /* 0x008fe2000c7a1270 */
[----:B------:R-:W-:Y:S01]  /*64e40*/  ULDC UR4, c[0x0][0x22c] ;  /* 0x00008b0000047ab9 */ /* 0x000fe20000000800 */
[----:B------:R-:W3:Y:S04]  /*64e50*/  LDL.LU R28, [R1+0x1fc] ;  /* 0x0001fc00011c7983 */ /* 0x000ee80000300800 */
[----:B------:R1:W-:Y:S01]  /*64e60*/  @P2 STG.E.U16 desc[UR8][R4.64], R11 ;  /* 0x0000000b04002986 */ /* 0x0003e2000c101508 */
[----:B------:R-:W-:-:S03]  /*64e70*/  LEA R8, P2, R0, R2, 0x1 ;  /* 0x0000000200087211 */ /* 0x000fc600078408ff */
[----:B------:R-:W3:Y:S01]  /*64e80*/  LDS.128 R4, [R27] ;  /* 0x000000001b047984 */ /* 0x000ee20000000c00 */
[----:B------:R-:W-:Y:S02]  /*64e90*/  LEA.HI.X.SX32 R9, R0, R3, 0x1, P2 ;  /* 0x0000000300097211 */ /* 0x000fe400010f0eff */
[----:B------:R-:W-:Y:S01]  /*64ea0*/  ISETP.LT.AND P2, PT, R25, UR4, !P0 ;  /* 0x0000000419007c0c */ /* 0x000fe2000c741270 */
[----:B------:R-:W-:Y:S01]  /*64eb0*/  ULDC UR4, c[0x0][0x22c] ;  /* 0x00008b0000047ab9 */ /* 0x000fe20000000800 */
[----:B------:R-:W3:Y:S01]  /*64ec0*/  LDL.LU R25, [R1+0x200] ;  /* 0x0002000001197983 */ /* 0x000ee20000300800 */
[----:B-1----:R-:W-:Y:S01]  /*64ed0*/  PRMT R11, R12, 0x7632, R11 ;  /* 0x000076320c0b7816 */ /* 0x002fe2000000000b */
[----:B------:R-:W-:Y:S02]  /*64ee0*/  IMAD R12, R19, 0x2, R0 ;  /* 0x00000002130c7824 */ /* 0x000fe400078e0200 */
[----:B------:R-:W1:Y:S02]  /*64ef0*/  LDC R19, c[0x0][0x248] ;  /* 0x00009200ff137b82 */ /* 0x000e640000000800 */
[----:B------:R5:W-:Y:S01]  /*64f00*/  @P3 STG.E.U16 desc[UR8][R8.64], R11 ;  /* 0x0000000b08003986 */ /* 0x000be2000c101508 */
[----:B------:R-:W-:-:S04]  /*64f10*/  LEA R10, P6, R12, R2, 0x1 ;  /* 0x000000020c0a7211 */ /* 0x000fc800078c08ff */
[----:B-----5:R-:W-:Y:S02]  /*64f20*/  LEA.HI.X.SX32 R11, R12, R3, 0x1, P6 ;  /* 0x000000030c0b7211 */ /* 0x020fe400030f0eff */
[----:B--2---:R-:W-:Y:S01]  /*64f30*/  ISETP.LT.AND P3, PT, R26, UR4, !P0 ;  /* 0x000000041a007c0c */ /* 0x004fe2000c761270 */
[----:B------:R-:W-:Y:S01]  /*64f40*/  ULDC UR4, c[0x0][0x22c] ;  /* 0x00008b0000047ab9 */ /* 0x000fe20000000800 */
[----:B------:R-:W2:Y:S01]  /*64f50*/  LDL.LU R26, [R1+0x204] ;  /* 0x00020400011a7983 */ /* 0x000ea20000300800 */
[----:B----4-:R-:W-:Y:S01]  /*64f60*/  ISETP.LT.AND P6, PT, R29, UR4, !P0 ;  /* 0x000000041d007c0c */ /* 0x010fe2000c7c1270 */
[----:B------:R-:W-:Y:S02]  /*64f70*/  IMAD R12, R18, 0x2, R12 ;  /* 0x00000002120c7824 */ /* 0x000fe400078e020c */
[----:B------:R-:W4:Y:S01]  /*64f80*/  LDL.LU R29, [R1+0x208] ;  /* 0x00020800011d7983 */ /* 0x000f220000300800 */
[----:B------:R-:W-:Y:S01]  /*64f90*/  PRMT R13, R13, 0x7632, R13 ;  /* 0x000076320d0d7816 */ /* 0x000fe2000000000d */
[----:B------:R-:W-:Y:S01]  /*64fa0*/  ULDC UR4, c[0x0][0x22c] ;  /* 0x00008b0000047ab9 */ /* 0x000fe20000000800 */
[----:B------:R-:W-:Y:S01]  /*64fb0*/  IMAD R0, R17, 0x2, R12 ;  /* 0x0000000211007824 */ /* 0x000fe200078e020c */
[----:B------:R-:W-:Y:S01]  /*64fc0*/  PRMT R15, R15, 0x7632, R15 ;  /* 0x000076320f0f7816 */ /* 0x000fe2000000000f */
[----:B------:R-:W5:Y:S01]  /*64fd0*/  LDC R17, c[0x0][0x248] ;  /* 0x00009200ff117b82 */ /* 0x000f620000000800 */
[----:B------:R0:W-:Y:S01]  /*64fe0*/  @P4 STG.E.U16 desc[UR8][R10.64], R13 ;  /* 0x0000000d0a004986 */ /* 0x0001e2000c101508 */
[----:B------:R-:W-:-:S04]  /*64ff0*/  LEA R8, P4, R12, R2, 0x1 ;  /* 0x000000020c087211 */ /* 0x000fc800078808ff */
[----:B------:R-:W-:Y:S02]  /*65000*/  LEA.HI.X.SX32 R9, R12, R3, 0x1, P4 ;  /* 0x000000030c097211 */ /* 0x000fe400020f0eff */
[----:B------:R-:W4:Y:S01]  /*65010*/  LDC R18, c[0x0][0x248] ;  /* 0x00009200ff127b82 */ /* 0x000f220000000800 */
[----:B0-----:R-:W-:Y:S01]  /*65020*/  PRMT R13, R14, 0x7632, R13 ;  /* 0x000076320e0d7816 */ /* 0x001fe2000000000d */
[----:B-1----:R-:W-:Y:S01]  /*65030*/  IMAD R14, R19, 0x2, R0 ;  /* 0x00000002130e7824 */ /* 0x002fe200078e0200 */
[----:B------:R-:W-:-:S05]  /*65040*/  LEA R10, P4, R0, R2, 0x1 ;  /* 0x00000002000a7211 */ /* 0x000fca00078808ff */
[----:B------:R-:W0:Y:S01]  /*65050*/  LDC R19, c[0x0][0x248] ;  /* 0x00009200ff137b82 */ /* 0x000e220000000800 */
[----:B------:R1:W-:Y:S01]  /*65060*/  @P5 STG.E.U16 desc[UR8][R8.64], R13 ;  /* 0x0000000d08005986 */ /* 0x0003e2000c101508 */
[----:B------:R-:W-:Y:S02]  /*65070*/  LEA R12, P5, R14, R2, 0x1 ;  /* 0x000000020e0c7211 */ /* 0x000fe400078a08ff */
[----:B------:R-:W-:-:S05]  /*65080*/  LEA.HI.X.SX32 R11, R0, R3, 0x1, P4 ;  /* 0x00000003000b7211 */ /* 0x000fca00020f0eff */
[----:B------:R-:W-:Y:S01]  /*65090*/  @P2 STG.E.U16 desc[UR8][R10.64], R15 ;  /* 0x0000000f0a002986 */ /* 0x000fe2000c101508 */
[----:B-1----:R-:W-:Y:S01]  /*650a0*/  LEA.HI.X.SX32 R13, R14, R3, 0x1, P5 ;  /* 0x000000030e0d7211 */ /* 0x002fe200028f0eff */
[----:B------:R-:W-:Y:S01]  /*650b0*/  IMAD R14, R16, 0x2, R14 ;  /* 0x00000002100e7824 */ /* 0x000fe200078e020e */
[----:B---3--:R-:W-:Y:S01]  /*650c0*/  ISETP.LT.AND P4, PT, R28, UR4, !P0 ;  /* 0x000000041c007c0c */ /* 0x008fe2000c781270 */
[----:B------:R1:W3:Y:S01]  /*650d0*/  LDS.128 R8, [R27+0x400] ;  /* 0x000400001b087984 */ /* 0x0002e20000000c00 */
[----:B------:R-:W-:Y:S01]  /*650e0*/  ULDC UR4, c[0x0][0x22c] ;  /* 0x00008b0000047ab9 */ /* 0x000fe20000000800 */
[----:B-----5:R-:W-:Y:S01]  /*650f0*/  IMAD R0, R17, 0x2, R14 ;  /* 0x0000000211007824 */ /* 0x020fe200078e020e */
[----:B------:R-:W5:Y:S01]  /*65100*/  LDC R16, c[0x0][0x248] ;  /* 0x00009200ff107b82 */ /* 0x000f620000000800 */
[----:B------:R-:W3:Y:S04]  /*65110*/  LDL.LU R28, [R1+0x20c] ;  /* 0x00020c00011c7983 */ /* 0x000ee80000300800 */
[----:B------:R0:W-:Y:S04]  /*65120*/  @P3 STG.E.U16 desc[UR8][R12.64], R4 ;  /* 0x000000040c003986 */ /* 0x0001e8000c101508 */
[----:B-1----:R-:W3:Y:S01]  /*65130*/  LDL.LU R27, [R1+0x210] ;  /* 0x00021000011b7983 */ /* 0x002ee20000300800 */
[----:B------:R-:W-:Y:S01]  /*65140*/  ISETP.LT.AND P2, PT, R25, UR4, !P0 ;  /* 0x0000000419007c0c */ /* 0x000fe2000c741270 */
[----:B------:R-:W-:Y:S01]  /*65150*/  ULDC UR4, c[0x0][0x22c] ;  /* 0x00008b0000047ab9 */ /* 0x000fe20000000800 */
[----:B0-----:R-:W-:-:S04]  /*65160*/  LEA R12, P3, R14, R2, 0x1 ;  /* 0x000000020e0c7211 */ /* 0x001fc800078608ff */
[----:B------:R-:W-:Y:S02]  /*65170*/  LEA.HI.X.SX32 R13, R14, R3, 0x1, P3 ;  /* 0x000000030e0d7211 */ /* 0x000fe400018f0eff */
[----:B------:R-:W-:-:S04]  /*65180*/  LEA R14, P5, R0, R2, 0x1 ;  /* 0x00000002000e7211 */ /* 0x000fc800078a08ff */
[----:B------:R-:W-:Y:S02]  /*65190*/  LEA.HI.X.SX32 R15, R0, R3, 0x1, P5 ;  /* 0x00000003000f7211 */ /* 0x000fe400028f0eff */
[----:B--2---:R-:W-:Y:S01]  /*651a0*/  ISETP.LT.AND P3, PT, R26, UR4, !P0 ;  /* 0x000000041a007c0c */ /* 0x004fe2000c761270 */
[----:B------:R-:W-:Y:S01]  /*651b0*/  ULDC UR4, c[0x0][0x22c] ;  /* 0x00008b0000047ab9 */ /* 0x000fe20000000800 */
[----:B------:R-:W2:Y:S01]  /*651c0*/  LDL.LU R26, [R1+0x214] ;  /* 0x00021400011a7983 */ /* 0x000ea20000300800 */
[----:B----4-:R-:W-:Y:S01]  /*651d0*/  ISETP.LT.AND P5, PT, R29, UR4, !P0 ;  /* 0x000000041d007c0c */ /* 0x010fe2000c7a1270 */
[----:B------:R-:W-:Y:S02]  /*651e0*/  IMAD R17, R20, 0x2, R0 ;  /* 0x0000000214117824 */ /* 0x000fe400078e0200 */
[----:B------:R-:W4:Y:S01]  /*651f0*/  LDL.LU R29, [R1+0x218] ;  /* 0x00021800011d7983 */ /* 0x000f220000300800 */
[----:B------:R-:W-:Y:S01]  /*65200*/  ULDC UR4, c[0x0][0x22c] ;  /* 0x00008b0000047ab9 */ /* 0x000fe20000000800 */
[----:B------:R-:W0:Y:S02]  /*65210*/  LDC R0, c[0x0][0x248] ;  /* 0x00009200ff007b82 */ /* 0x000e240000000800 */
[----:B------:R1:W-:Y:S01]  /*65220*/  @P6 STG.E.U16 desc[UR8][R12.64], R5 ;  /* 0x000000050c006986 */ /* 0x0003e2000c101508 */
[----:B-----5:R-:W-:-:S03]  /*65230*/  IMAD R20, R16, 0x2, R17 ;  /* 0x0000000210147824 */ /* 0x020fc600078e0211 */
[----:B------:R-:W5:Y:S01]  /*65240*/  LDL.LU R25, [R1+0x21c] ;  /* 0x00021c0001197983 */ /* 0x000f620000300800 */
[----:B-1----:R-:W-:-:S03]  /*65250*/  LEA R12, P6, R17, R2, 0x1 ;  /* 0x00000002110c7211 */ /* 0x002fc600078c08ff */
[----:B------:R-:W-:Y:S01]  /*65260*/  @P4 STG.E.U16 desc[UR8][R14.64], R6 ;  /* 0x000000060e004986 */ /* 0x000fe2000c101508 */
[----:B------:R-:W1:Y:S01]  /*65270*/  LDC R16, c[0x0][0x248] ;  /* 0x00009200ff107b82 */ /* 0x000e620000000800 */
[----:B------:R-:W-:Y:S01]  /*65280*/  LEA.HI.X.SX32 R13, R17, R3, 0x1, P6 ;  /* 0x00000003110d7211 */ /* 0x000fe200030f0eff */
[----:B------:R-:W-:-:S04]  /*65290*/  IMAD R19, R19, 0x2, R20 ;  /* 0x0000000213137824 */ /* 0x000fc800078e0214 */
[----:B------:R0:W-:Y:S02]  /*652a0*/  @P2 STG.E.U16 desc[UR8][R12.64], R7 ;  /* 0x000000070c002986 */ /* 0x0001e4000c101508 */
[----:B------:R-:W1:Y:S01]  /*652b0*/  LDC R17, c[0x0][0x248] ;  /* 0x00009200ff117b82 */ /* 0x000e620000000800 */
[-C--:B0-----:R-:W-:Y:S02]  /*652c0*/  LEA R12, P6, R20, R2.reuse, 0x1 ;  /* 0x00000002140c7211 */ /* 0x081fe400078c08ff */
[----:B---3--:R-:W-:Y:S01]  /*652d0*/  ISETP.LT.AND P4, PT, R28, UR4, !P0 ;  /* 0x000000041c007c0c */ /* 0x008fe2000c781270 */
[----:B------:R-:W-:Y:S01]  /*652e0*/  ULDC UR4, c[0x0][0x22c] ;  /* 0x00008b0000047ab9 */ /* 0x000fe20000000800 */
[----:B------:R-:W3:Y:S01]  /*652f0*/  LDL.LU R28, [R1+0x220] ;  /* 0x00022000011c7983 */ /* 0x000ee20000300800 */
[----:B------:R-:W-:Y:S02]  /*65300*/  LEA.HI.X.SX32 R13, R20, R3, 0x1, P6 ;  /* 0x00000003140d7211 */ /* 0x000fe400030f0eff */
[----:B------:R-:W-:-:S02]  /*65310*/  LEA R14, P6, R19, R2, 0x1 ;  /* 0x00000002130e7211 */ /* 0x000fc400078c08ff */
[----:B------:R-:W-:Y:S01]  /*65320*/  ISETP.LT.AND P2, PT, R27, UR4, !P0 ;  /* 0x000000041b007c0c */ /* 0x000fe2000c741270 */
[----:B------:R-:W-:Y:S01]  /*65330*/  ULDC UR4, c[0x0][0x22c] ;  /* 0x00008b0000047ab9 */ /* 0x000fe20000000800 */
[----:B------:R-:W3:Y:S01]  /*65340*/  LDL.LU R27, [R1+0x224] ;  /* 0x00022400011b7983 */ /* 0x000ee20000300800 */
[----:B------:R-:W-:-:S03]  /*65350*/  LEA.HI.X.SX32 R15, R19, R3, 0x1, P6 ;  /* 0x00000003130f7211 */ /* 0x000fc600030f0eff */
[----:B------:R0:W-:Y:S04]  /*65360*/  @P3 STG.E.U16 desc[UR8][R12.64], R8 ;  /* 0x000000080c003986 */ /* 0x0001e8000c101508 */
[----:B------:R1:W-:Y:S01]  /*65370*/  @P5 STG.E.U16 desc[UR8][R14.64], R9 ;  /* 0x000000090e005986 */ /* 0x0003e2000c101508 */
[----:B--2---:R-:W-:Y:S01]  /*65380*/  ISETP.LT.AND P3, PT, R26, UR4, !P0 ;  /* 0x000000041a007c0c */ /* 0x004fe2000c761270 */
[----:B------:R-:W-:Y:S02]  /*65390*/  ULDC UR4, c[0x0][0x22c] ;  /* 0x00008b0000047ab9 */ /* 0x000fe40000000800 */
[----:B------:R-:W2:Y:S01]  /*653a0*/  LDL.LU R26, [R1+0x228] ;  /* 0x00022800011a7983 */ /* 0x000ea20000300800 */
[----:B----4-:R-:W-:Y:S01]  /*653b0*/  ISETP.LT.AND P5, PT, R29, UR4, !P0 ;  /* 0x000000041d007c0c */ /* 0x010fe2000c7a1270 */
[----:B------:R-:W-:-:S02]  /*653c0*/  IMAD R21, R18, 0x2, R19 ;  /* 0x0000000212157824 */ /* 0x000fc400078e0213 */
[----:B------:R-:W4:Y:S01]  /*653d0*/  LDL.LU R29, [R1+0x160] ;  /* 0x00016000011d7983 */ /* 0x000f220000300800 */
[----:B------:R-:W3:Y:S01]  /*653e0*/  LDC R18, c[0x0][0x248] ;  /* 0x00009200ff127b82 */ /* 0x000ee20000000800 */
[----:B------:R-:W-:Y:S01]  /*653f0*/  ULDC UR4, c[0x0][0x22c] ;  /* 0x00008b0000047ab9 */ /* 0x000fe20000000800 */
[----:B------:R-:W-:Y:S01]  /*65400*/  IMAD R19, R0, 0x2, R21 ;  /* 0x0000000200137824 */ /* 0x000fe200078e0215 */
[----:B0-----:R-:W-:-:S05]  /*65410*/  LEA R12, P6, R21, R2, 0x1 ;  /* 0x00000002150c7211 */ /* 0x001fca00078c08ff */
[----:B------:R-:W0:Y:S01]  /*65420*/  LDC R0, c[0x0][0x248] ;  /* 0x00009200ff007b82 */ /* 0x000e220000000800 */
[----:B------:R-:W-:Y:S02]  /*65430*/  LEA.HI.X.SX32 R13, R21, R3, 0x1, P6 ;  /* 0x00000003150d7211 */ /* 0x000fe400030f0eff */
[----:B-1----:R-:W-:Y:S01]  /*65440*/  LEA R14, P6, R19, R2, 0x1 ;  /* 0x00000002130e7211 */ /* 0x002fe200078c08ff */
[----:B------:R-:W-:-:S03]  /*65450*/  IMAD R20, R16, 0x2, R19 ;  /* 0x0000000210147824 */ /* 0x000fc600078e0213 */
[----:B------:R-:W-:Y:S02]  /*65460*/  LEA.HI.X.SX32 R15, R19, R3, 0x1, P6 ;  /* 0x00000003130f7211 */ /* 0x000fe400030f0eff */
[----:B------:R-:W1:Y:S01]  /*65470*/  LDC R19, c[0x0][0x248] ;  /* 0x00009200ff137b82 */ /* 0x000e620000000800 */
[----:B------:R5:W-:Y:S01]  /*65480*/  @P4 STG.E.U16 desc[UR8][R12.64], R10 ;  /* 0x0000000a0c004986 */ /* 0x000be2000c101508 */
[----:B------:R-:W-:-:S03]  /*65490*/  IMAD R21, R17, 0x2, R20 ;  /* 0x0000000211157824 */ /* 0x000fc600078e0214 */
[----:B------:R5:W-:Y:S02]  /*654a0*/  @P2 STG.E.U16 desc[UR8][R14.64], R11 ;  /* 0x0000000b0e002986 */ /* 0x000be4000c101508 */
[----:B-----5:R-:W-:Y:S01]  /*654b0*/  ISETP.LT.AND P4, PT, R25, UR4, !P0 ;  /* 0x0000000419007c0c */ /* 0x020fe2000c781270 */
[----:B------:R-:W-:Y:S01]  /*654c0*/  ULDC UR4, c[0x0][0x22c] ;  /* 0x00008b0000047ab9 */ /* 0x000fe20000000800 */
[CC--:B------:R-:W-:Y:S01]  /*654d0*/  LEA R12, P6, R21.reuse, R2.reuse, 0x1 ;  /* 0x00000002150c7211 */ /* 0x0c0fe200078c08ff */
[----:B------:R-:W5:Y:S03]  /*654e0*/  LDC R14, c[0x0][0x248] ;  /* 0x00009200ff0e7b82 */ /* 0x000f660000000800 */
[----:B------:R-:W-:Y:S01]  /*654f0*/  LEA.HI.X.SX32 R13, R21, R3, 0x1, P6 ;  /* 0x00000003150d7211 */ /* 0x000fe200030f0eff */
[----:B0-----:R-:W-:Y:S01]  /*65500*/  IMAD R21, R0, 0x2, R21 ;  /* 0x0000000200157824 */ /* 0x001fe200078e0215 */
[----:B------:R-:W-:-:S03]  /*65510*/  LEA R16, P2, R20, R2, 0x1 ;  /* 0x0000000214107211 */ /* 0x000fc600078408ff */
[----:B------:R-:W0:Y:S01]  /*65520*/  LDC R15, c[0x0][0x248] ;  /* 0x00009200ff0f7b82 */ /* 0x000e220000000800 */
[----:B------:R-:W-:Y:S01]  /*65530*/  PRMT R8, R4, 0x7632, R8 ;  /* 0x0000763204087816 */ /* 0x000fe20000000008 */
[----:B---3--:R-:W-:Y:S01]  /*65540*/  IMAD R18, R18, 0x2, R21 ;  /* 0x0000000212127824 */ /* 0x008fe200078e0215 */
[-C--:B------:R-:W-:Y:S02]  /*65550*/  LEA.HI.X.SX32 R17, R20, R3.reuse, 0x1, P2 ;  /* 0x0000000314117211 */ /* 0x080fe400010f0eff */
[----:B------:R-:W-:Y:S02]  /*65560*/  PRMT R6, R5, 0x7632, R6 ;  /* 0x0000763205067816 */ /* 0x000fe40000000006 */
[C---:B------:R-:W-:Y:S01]  /*65570*/  LEA R4, P6, R21.reuse, R2, 0x1 ;  /* 0x0000000215047211 */ /* 0x040fe200078c08ff */
[----:B------:R-:W3:Y:S01]  /*65580*/  LDC R0, c[0x0][0x248] ;  /* 0x00009200ff007b82 */ /* 0x000ee20000000800 */
[----:B------:R-:W-:Y:S01]  /*65590*/  ISETP.LT.AND P2, PT, R28, UR4, !P0 ;  /* 0x000000041c007c0c */ /* 0x000fe2000c741270 */
[----:B------:R-:W-:Y:S01]  /*655a0*/  ULDC UR4, c[0x0][0x22c] ;  /* 0x00008b0000047ab9 */ /* 0x000fe20000000800 */
[----:B------:R-:W-:Y:S01]  /*655b0*/  LEA.HI.X.SX32 R5, R21, R3, 0x1, P6 ;  /* 0x0000000315057211 */ /* 0x000fe200030f0eff */
[----:B------:R5:W-:Y:S01]  /*655c0*/  @P3 STG.E.U16 desc[UR8][R16.64], R8 ;  /* 0x0000000810003986 */ /* 0x000be2000c101508 */
[----:B------:R-:W-:Y:S01]  /*655d0*/  PRMT R7, R6, 0x7632, R7 ;  /* 0x0000763206077816 */ /* 0x000fe20000000007 */
[----:B-1----:R-:W-:Y:S01]  /*655e0*/  IMAD R19, R19, 0x2, R18 ;  /* 0x0000000213137824 */ /* 0x002fe200078e0212 */
[----:B------:R-:W-:Y:S01]  /*655f0*/  ISETP.LT.AND P3, PT, R27, UR4, !P0 ;  /* 0x000000041b007c0c */ /* 0x000fe2000c761270 */
[----:B------:R1:W-:Y:S01]  /*65600*/  @P5 STG.E.U16 desc[UR8][R12.64], R6 ;  /* 0x000000060c005986 */ /* 0x0003e2000c101508 */
[----:B------:R-:W-:Y:S01]  /*65610*/  ULDC UR4, c[0x0][0x22c] ;  /* 0x00008b0000047ab9 */ /* 0x000fe20000000800 */
[----:B-----5:R-:W-:-:S02]  /*65620*/  IMAD R14, R14, 0x2, R19 ;  /* 0x000000020e0e7824 */ /* 0x020fc400078e0213 */
[----:B------:R5:W-:Y:S01]  /*65630*/  @P4 STG.E.U16 desc[UR8][R4.64], R7 ;  /* 0x0000000704004986 */ /* 0x000be2000c101508 */
[CC--:B------:R-:W-:Y:S02]  /*65640*/  LEA R16, P6, R18.reuse, R2.reuse, 0x1 ;  /* 0x0000000212107211 */ /* 0x0c0fe400078c08ff */
[----:B------:R-:W-:Y:S02]  /*65650*/  PRMT R8, R7, 0x7632, R8 ;  /* 0x0000763207087816 */ /* 0x000fe40000000008 */
[-C--:B-1----:R-:W-:Y:S02]  /*65660*/  LEA R6, P4, R19, R2.reuse, 0x1 ;  /* 0x0000000213067211 */ /* 0x082fe400078808ff */
[-C--:B------:R-:W-:Y:S01]  /*65670*/  LEA.HI.X.SX32 R17, R18, R3.reuse, 0x1, P6 ;  /* 0x0000000312117211 */ /* 0x080fe200030f0eff */
[----:B0-----:R-:W-:Y:S01]  /*65680*/  IMAD R15, R15, 0x2, R14 ;  /* 0x000000020f0f7824 */ /* 0x001fe200078e020e */
[----:B-----5:R-:W-:Y:S02]  /*65690*/  PRMT R5, R8, 0x7632, R5 ;  /* 0x0000763208057816 */ /* 0x020fe40000000005 */
[----:B------:R-:W-:Y:S01]  /*656a0*/  LEA.HI.X.SX32 R7, R19, R3, 0x1, P4 ;  /* 0x0000000313077211 */ /* 0x000fe200020f0eff */
[----:B------:R-:W-:Y:S01]  /*656b0*/  @P2 STG.E.U16 desc[UR8][R16.64], R8 ;  /* 0x0000000810002986 */ /* 0x000fe2000c101508 */
[----:B------:R-:W-:-:S03]  /*656c0*/  LEA R12, P2, R14, R2, 0x1 ;  /* 0x000000020e0c7211 */ /* 0x000fc600078408ff */
[----:B------:R0:W-:Y:S01]  /*656d0*/  @P3 STG.E.U16 desc[UR8][R6.64], R5 ;  /* 0x0000000506003986 */ /* 0x0001e2000c101508 */
[-C--:B------:R-:W-:Y:S01]  /*656e0*/  LEA R4, P3, R15, R2.reuse, 0x1 ;  /* 0x000000020f047211 */ /* 0x080fe200078608ff */
[----:B---3--:R-:W-:Y:S01]  /*656f0*/  IMAD R0, R0, 0x2, R15 ;  /* 0x0000000200007824 */ /* 0x008fe200078e020f */
[-C--:B------:R-:W-:Y:S02]  /*65700*/  LEA.HI.X.SX32 R13, R14, R3.reuse, 0x1, P2 ;  /* 0x000000030e0d7211 */ /* 0x080fe400010f0eff */
[----:B------:R-:W-:Y:S02]  /*65710*/  PRMT R9, R9, 0x7632, R9 ;  /* 0x0000763209097816 */ /* 0x000fe40000000009 */
[----:B------:R-:W-:Y:S02]  /*65720*/  PRMT R10, R10, 0x7632, R10 ;  /* 0x000076320a0a7816 */ /* 0x000fe4000000000a */
[----:B0-----:R-:W-:Y:S02]  /*65730*/  LEA.HI.X.SX32 R5, R15, R3, 0x1, P3 ;  /* 0x000000030f057211 */ /* 0x001fe400018f0eff */
[----:B------:R-:W-:-:S04]  /*65740*/  LEA R2, P2, R0, R2, 0x1 ;  /* 0x0000000200027211 */ /* 0x000fc800078408ff */
[----:B------:R-:W-:Y:S02]  /*65750*/  LEA.HI.X.SX32 R3, R0, R3, 0x1, P2 ;  /* 0x0000000300037211 */ /* 0x000fe400010f0eff */
[----:B--2---:R-:W-:Y:S01]  /*65760*/  ISETP.LT.AND P5, PT, R26, UR4, !P0 ;  /* 0x000000041a007c0c */ /* 0x004fe2000c7a1270 */
[----:B------:R-:W-:Y:S02]  /*65770*/  ULDC UR4, c[0x0][0x22c] ;  /* 0x00008b0000047ab9 */ /* 0x000fe40000000800 */
[----:B----4-:R-:W-:-:S10]  /*65780*/  ISETP.LT.AND P0, PT, R29, UR4, !P0 ;  /* 0x000000041d007c0c */ /* 0x010fd4000c701270 */
[----:B------:R0:W-:Y:S04]  /*65790*/  @P5 STG.E.U16 desc[UR8][R12.64], R9 ;  /* 0x000000090c005986 */ /* 0x0001e8000c101508 */
[----:B------:R0:W-:Y:S01]  /*657a0*/  @P0 STG.E.U16 desc[UR8][R4.64], R10 ;  /* 0x0000000a04000986 */ /* 0x0001e2000c101508 */
[----:B------:R-:W-:Y:S05]  /*657b0*/  @!P1 EXIT ;  /* 0x000000000000994d */ /* 0x000fea0003800000 */
[----:B------:R-:W-:-:S05]  /*657c0*/  PRMT R11, R11, 0x7632, R11 ;  /* 0x000076320b0b7816 */ /* 0x000fca000000000b */
[----:B------:R-:W-:Y:S01]  /*657d0*/  STG.E.U16 desc[UR8][R2.64], R11 ;  /* 0x0000000b02007986 */ /* 0x000fe2000c101508 */
[----:B------:R-:W-:Y:S05]  /*657e0*/  EXIT ;  /* 0x000000000000794d */ /* 0x000fea0003800000 */
.L_x_3:
[----:B------:R-:W-:-:S00]  /*657f0*/  BRA `(.L_x_3) ;  /* 0xfffffffc00fc7947 */ /* 0x000fc0000383ffff */
[----:B------:R-:W-:-:S00]  /*65800*/  NOP ;  /* 0x0000000000007918 */ /* 0x000fc00000000000 */
[----:B------:R-:W-:-:S00]  /*65810*/  NOP ;  /* 0x0000000000007918 */ /* 0x000fc00000000000 */
[----:B------:R-:W-:-:S00]  /*65820*/  NOP ;  /* 0x0000000000007918 */ /* 0x000fc00000000000 */
[----:B------:R-:W-:-:S00]  /*65830*/  NOP ;  /* 0x0000000000007918 */ /* 0x000fc00000000000 */
[----:B------:R-:W-:-:S00]  /*65840*/  NOP ;  /* 0x0000000000007918 */ /* 0x000fc00000000000 */
[----:B------:R-:W-:-:S00]  /*65850*/  NOP ;  /* 0x0000000000007918 */ /* 0x000fc00000000000 */
[----:B------:R-:W-:-:S00]  /*65860*/  NOP ;  /* 0x0000000000007918 */ /* 0x000fc00000000000 */
[----:B------:R-:W-:-:S00]  /*65870*/  NOP ;  /* 0x0000000000007918 */ /* 0x000fc00000000000 */
.L_x_4:


//--------------------- .nv.shared.matmul_kernel  --------------------------
	.section	.nv.shared.matmul_kernel,"aw",@nobits
	.sectionflags	@""
	.align	16
	.zero		1024


//--------------------- .nv.shared.reserved.0     --------------------------
	.section	.nv.shared.reserved.0,"aw",@nobits
	.weak		__nv_reservedSMEM_offset_0_alias
	.size		__nv_reservedSMEM_offset_0_alias, 0, 0
	.other		__nv_reservedSMEM_offset_0_alias,@"STO_CUDA_RESERVED_SHARED STV_DEFAULT"
__nv_reservedSMEM_offset_0_alias:
	.zero		0


//--------------------- .nv.constant0.matmul_kernel --------------------------
	.section	.nv.constant0.matmul_kernel,"a",@progbits
	.sectionflags	@""
	.align	4
.nv.constant0.matmul_kernel:
	.zero		608


//--------------------- SYMBOLS --------------------------

	.type		.nv.reservedSmem.offset0,@object
	.size		.nv.reservedSmem.offset0,0x4
